	.target	sm_90a

	.elftype	@"ET_EXEC"


//--------------------- .note.nv.tkinfo           --------------------------
	.section	.note.nv.tkinfo,"",@"SHT_NOTE"
	.sectionflags	@"SHF_NOTE_NV_TKINFO"
	.tkinfo
        /*0018*/ 	.word	0x00000002
        /*0030*/ 	.string	""
        /*0030*/ 	.string	"ptxas"
        /*0030*/ 	.string	"Cuda compilation tools, release 13.0, V13.0.88"
        /*0030*/ 	.string	"Build cuda_13.0.r13.0/compiler.36424714_0"
        /*0030*/ 	.string	"-v  -suppress-debug-info  -lineinfo  -arch sm_90a "



//--------------------- .note.nv.cuinfo           --------------------------
	.section	.note.nv.cuinfo,"",@"SHT_NOTE"
	.sectionflags	@"SHF_NOTE_NV_CUINFO"
        /*0018*/ 	.short	0x0002
        /*001a*/ 	.short	0x005a
        /*001c*/ 	.short	0x0082
	.zero		2


//--------------------- .nv.info                  --------------------------
	.section	.nv.info,"",@"SHT_CUDA_INFO"
	.align	4


	//----- nvinfo : EIATTR_REGCOUNT
	.align		4
        /*0000*/ 	.byte	0x04, 0x2f
        /*0002*/ 	.short	(.L_1 - .L_0)
	.align		4
.L_0:
        /*0004*/ 	.word	index@(matmul_kernel)
        /*0008*/ 	.word	0x000000ff


	//----- nvinfo : EIATTR_FRAME_SIZE
	.align		4
.L_1:
        /*000c*/ 	.byte	0x04, 0x11
        /*000e*/ 	.short	(.L_3 - .L_2)
	.align		4
.L_2:
        /*0010*/ 	.word	index@(matmul_kernel)
        /*0014*/ 	.word	0x00000640


	//----- nvinfo : EIATTR_MIN_STACK_SIZE
	.align		4
.L_3:
        /*0018*/ 	.byte	0x04, 0x12
        /*001a*/ 	.short	(.L_5 - .L_4)
	.align		4
.L_4:
        /*001c*/ 	.word	index@(matmul_kernel)
        /*0020*/ 	.word	0x00000640
.L_5:


//--------------------- .nv.compat                --------------------------
	.section	.nv.compat,"",@"SHT_CUDA_COMPAT_INFO"
	.align	4
        /*0000*/ 	.byte	0x02, 0x09, 0x01, 0x00, 0x02, 0x02, 0x04, 0x00, 0x02, 0x05, 0x05, 0x00, 0x03, 0x07, 0x01, 0x01
        /*0010*/ 	.byte	0x02, 0x03, 0x00, 0x00, 0x02, 0x06, 0x01, 0x00, 0x04, 0x0b, 0x08, 0x00, 0x00, 0x00, 0x00, 0x00
        /*0020*/ 	.byte	0x00, 0x00, 0x00, 0x00


//--------------------- .nv.info.matmul_kernel    --------------------------
	.section	.nv.info.matmul_kernel,"",@"SHT_CUDA_INFO"
	.sectionflags	@""
	.align	4


	//----- nvinfo : EIATTR_CUDA_API_VERSION
	.align		4
        /*0000*/ 	.byte	0x04, 0x37
        /*0002*/ 	.short	(.L_7 - .L_6)
.L_6:
        /*0004*/ 	.word	0x00000082


	//----- nvinfo : EIATTR_KPARAM_INFO
	.align		4
.L_7:
        /*0008*/ 	.byte	0x04, 0x17
        /*000a*/ 	.short	(.L_9 - .L_8)
.L_8:
        /*000c*/ 	.word	0x00000000
        /*0010*/ 	.short	0x000d
        /*0012*/ 	.short	0x0048
        /*0014*/ 	.byte	0x00, 0xf4, 0x21, 0x00


	//----- nvinfo : EIATTR_KPARAM_INFO
	.align		4
.L_9:
        /*0018*/ 	.byte	0x04, 0x17
        /*001a*/ 	.short	(.L_11 - .L_10)
.L_10:
        /*001c*/ 	.word	0x00000000
        /*0020*/ 	.short	0x000c
        /*0022*/ 	.short	0x0040
        /*0024*/ 	.byte	0x00, 0xf4, 0x21, 0x00


	//----- nvinfo : EIATTR_KPARAM_INFO
	.align		4
.L_11:
        /*0028*/ 	.byte	0x04, 0x17
        /*002a*/ 	.short	(.L_13 - .L_12)
.L_12:
        /*002c*/ 	.word	0x00000000
        /*0030*/ 	.short	0x000b
        /*0032*/ 	.short	0x0038
        /*0034*/ 	.byte	0x00, 0xf0, 0x11, 0x00


	//----- nvinfo : EIATTR_KPARAM_INFO
	.align		4
.L_13:
        /*0038*/ 	.byte	0x04, 0x17
        /*003a*/ 	.short	(.L_15 - .L_14)
.L_14:
        /*003c*/ 	.word	0x00000000
        /*0040*/ 	.short	0x000a
        /*0042*/ 	.short	0x0034
        /*0044*/ 	.byte	0x00, 0xf0, 0x11, 0x00


	//----- nvinfo : EIATTR_KPARAM_INFO
	.align		4
.L_15:
        /*0048*/ 	.byte	0x04, 0x17
        /*004a*/ 	.short	(.L_17 - .L_16)
.L_16:
        /*004c*/ 	.word	0x00000000
        /*0050*/ 	.short	0x0009
        /*0052*/ 	.short	0x0030
        /*0054*/ 	.byte	0x00, 0xf0, 0x11, 0x00


	//----- nvinfo : EIATTR_KPARAM_INFO
	.align		4
.L_17:
        /*0058*/ 	.byte	0x04, 0x17
        /*005a*/ 	.short	(.L_19 - .L_18)
.L_18:
        /*005c*/ 	.word	0x00000000
        /*0060*/ 	.short	0x0008
        /*0062*/ 	.short	0x002c
        /*0064*/ 	.byte	0x00, 0xf0, 0x11, 0x00


	//----- nvinfo : EIATTR_KPARAM_INFO
	.align		4
.L_19:
        /*0068*/ 	.byte	0x04, 0x17
        /*006a*/ 	.short	(.L_21 - .L_20)
.L_20:
        /*006c*/ 	.word	0x00000000
        /*0070*/ 	.short	0x0007
        /*0072*/ 	.short	0x0028
        /*0074*/ 	.byte	0x00, 0xf0, 0x11, 0x00


	//----- nvinfo : EIATTR_KPARAM_INFO
	.align		4
.L_21:
        /*0078*/ 	.byte	0x04, 0x17
        /*007a*/ 	.short	(.L_23 - .L_22)
.L_22:
        /*007c*/ 	.word	0x00000000
        /*0080*/ 	.short	0x0006
        /*0082*/ 	.short	0x0024
        /*0084*/ 	.byte	0x00, 0xf0, 0x11, 0x00


	//----- nvinfo : EIATTR_KPARAM_INFO
	.align		4
.L_23:
        /*0088*/ 	.byte	0x04, 0x17
        /*008a*/ 	.short	(.L_25 - .L_24)
.L_24:
        /*008c*/ 	.word	0x00000000
        /*0090*/ 	.short	0x0005
        /*0092*/ 	.short	0x0020
        /*0094*/ 	.byte	0x00, 0xf0, 0x11, 0x00


	//----- nvinfo : EIATTR_KPARAM_INFO
	.align		4
.L_25:
        /*0098*/ 	.byte	0x04, 0x17
        /*009a*/ 	.short	(.L_27 - .L_26)
.L_26:
        /*009c*/ 	.word	0x00000000
        /*00a0*/ 	.short	0x0004
        /*00a2*/ 	.short	0x001c
        /*00a4*/ 	.byte	0x00, 0xf0, 0x11, 0x00


	//----- nvinfo : EIATTR_KPARAM_INFO
	.align		4
.L_27:
        /*00a8*/ 	.byte	0x04, 0x17
        /*00aa*/ 	.short	(.L_29 - .L_28)
.L_28:
        /*00ac*/ 	.word	0x00000000
        /*00b0*/ 	.short	0x0003
        /*00b2*/ 	.short	0x0018
        /*00b4*/ 	.byte	0x00, 0xf0, 0x11, 0x00


	//----- nvinfo : EIATTR_KPARAM_INFO
	.align		4
.L_29:
        /*00b8*/ 	.byte	0x04, 0x17
        /*00ba*/ 	.short	(.L_31 - .L_30)
.L_30:
        /*00bc*/ 	.word	0x00000000
        /*00c0*/ 	.short	0x0002
        /*00c2*/ 	.short	0x0010
        /*00c4*/ 	.byte	0x00, 0xf4, 0x21, 0x00


	//----- nvinfo : EIATTR_KPARAM_INFO
	.align		4
.L_31:
        /*00c8*/ 	.byte	0x04, 0x17
        /*00ca*/ 	.short	(.L_33 - .L_32)
.L_32:
        /*00cc*/ 	.word	0x00000000
        /*00d0*/ 	.short	0x0001
        /*00d2*/ 	.short	0x0008
        /*00d4*/ 	.byte	0x00, 0xf4, 0x21, 0x00


	//----- nvinfo : EIATTR_KPARAM_INFO
	.align		4
.L_33:
        /*00d8*/ 	.byte	0x04, 0x17
        /*00da*/ 	.short	(.L_35 - .L_34)
.L_34:
        /*00dc*/ 	.word	0x00000000
        /*00e0*/ 	.short	0x0000
        /*00e2*/ 	.short	0x0000
        /*00e4*/ 	.byte	0x00, 0xf4, 0x21, 0x00


	//----- nvinfo : EIATTR_SPARSE_MMA_MASK
	.align		4
.L_35:
        /*00e8*/ 	.byte	0x03, 0x50
        /*00ea*/ 	.short	0x0000


	//----- nvinfo : EIATTR_MAXREG_COUNT
	.align		4
        /*00ec*/ 	.byte	0x03, 0x1b
        /*00ee*/ 	.short	0x00ff


	//----- nvinfo : EIATTR_NUM_BARRIERS
	.align		4
        /*00f0*/ 	.byte	0x02, 0x4c
        /*00f2*/ 	.byte	0x01
	.zero		1


	//----- nvinfo : EIATTR_ANNOTATIONS
	.align		4
        /*00f4*/ 	.byte	0x04, 0x55
        /*00f6*/ 	.short	(.L_37 - .L_36)


	//   ....[0]....
.L_36:
        /*00f8*/ 	.word	0x00000001
        /*00fc*/ 	.byte	0x00, 0x08, 0x00, 0x00, 0x01, 0x00, 0x00, 0x00, 0x90, 0x0a, 0x00, 0x00, 0x01, 0x00, 0x00, 0x00
        /* <DEDUP_REMOVED lines=809> */
        /*339c*/ 	.byte	0x90, 0x91, 0x01, 0x00


	//----- nvinfo : EIATTR_MERCURY_ISA_VERSION
	.align		4
.L_37:
        /*33a0*/ 	.byte	0x03, 0x5f
        /*33a2*/ 	.short	0x0101


	//----- nvinfo : EIATTR_EXIT_INSTR_OFFSETS
	.align		4
        /*33a4*/ 	.byte	0x04, 0x1c
        /*33a6*/ 	.short	(.L_39 - .L_38)


	//   ....[0]....
.L_38:
        /*33a8*/ 	.word	0x0001c740


	//   ....[1]....
        /*33ac*/ 	.word	0x0001c760


	//----- nvinfo : EIATTR_REQNTID
	.align		4
.L_39:
        /*33b0*/ 	.byte	0x04, 0x10
        /*33b2*/ 	.short	(.L_41 - .L_40)
.L_40:
        /*33b4*/ 	.word	0x00000080
        /*33b8*/ 	.word	0x00000001
        /*33bc*/ 	.word	0x00000001


	//----- nvinfo : EIATTR_CBANK_PARAM_SIZE
	.align		4
.L_41:
        /*33c0*/ 	.byte	0x03, 0x19
        /*33c2*/ 	.short	0x0050


	//----- nvinfo : EIATTR_PARAM_CBANK
	.align		4
        /*33c4*/ 	.byte	0x04, 0x0a
        /*33c6*/ 	.short	(.L_43 - .L_42)
	.align		4
.L_42:
        /*33c8*/ 	.word	index@(.nv.constant0.matmul_kernel)
        /*33cc*/ 	.short	0x0210
        /*33ce*/ 	.short	0x0050


	//----- nvinfo : EIATTR_SW_WAR
	.align		4
.L_43:
        /*33d0*/ 	.byte	0x04, 0x36
        /*33d2*/ 	.short	(.L_45 - .L_44)
.L_44:
        /*33d4*/ 	.word	0x00000008
.L_45:


//--------------------- .nv.callgraph             --------------------------
	.section	.nv.callgraph,"",@"SHT_CUDA_CALLGRAPH"
	.align	4
	.sectionentsize	8
	.align		4
        /*0000*/ 	.word	0x00000000
	.align		4
        /*0004*/ 	.word	0xffffffff
	.align		4
        /*0008*/ 	.word	0x00000000
	.align		4
        /*000c*/ 	.word	0xfffffffe
	.align		4
        /*0010*/ 	.word	0x00000000
	.align		4
        /*0014*/ 	.word	0xfffffffd
	.align		4
        /*0018*/ 	.word	0x00000000
	.align		4
        /*001c*/ 	.word	0xfffffffc


//--------------------- .text.matmul_kernel       --------------------------
	.section	.text.matmul_kernel,"ax",@progbits
	.align	128
        .global         matmul_kernel
        .type           matmul_kernel,@function
        .size           matmul_kernel,(.L_x_3 - matmul_kernel)
        .other          matmul_kernel,@"STO_CUDA_ENTRY STV_DEFAULT"
matmul_kernel:
.text.matmul_kernel:
[----:B------:R-:W1:Y:S08]  /*0000*/  LDC R1, c[0x0][0x28] ;  /* 0x00000a00ff017b82 */ /* 0x000e700000000800 */
[----:B------:R-:W2:Y:S01]  /*0010*/  LDC.64 R188, c[0x0][0x228] ;  /* 0x00008a00ffbc7b82 */ /* 0x000ea20000000a00 */
[----:B------:R-:W3:Y:S01]  /*0020*/  S2R R5, SR_CTAID.X ;  /* 0x0000000000057919 */ /* 0x000ee20000002500 */
[----:B------:R-:W-:Y:S01]  /*0030*/  ULDC.64 UR4, c[0x0][0x218] ;  /* 0x0000860000047ab9 */ /* 0x000fe20000000a00 */
[----:B------:R-:W-:Y:S01]  /*0040*/  ULDC.64 UR6, c[0x0][0x210] ;  /* 0x0000840000067ab9 */ /* 0x000fe20000000a00 */
[----:B------:R-:W-:Y:S01]  /*0050*/  UMOV UR8, 0x400 ;  /* 0x0000040000087882 */ /* 0x000fe20000000000 */
[----:B-1----:R-:W-:Y:S01]  /*0060*/  VIADD R1, R1, 0xfffff9c0 ;  /* 0xfffff9c001017836 */ /* 0x002fe20000000000 */
[----:B------:R-:W-:-:S02]  /*0070*/  ULDC.64 UR16, c[0x0][0x208] ;  /* 0x0000820000107ab9 */ /* 0x000fc40000000a00 */
[----:B------:R-:W1:Y:S08]  /*0080*/  LDC.64 R184, c[0x0][0x238] ;  /* 0x00008e00ffb87b82 */ /* 0x000e700000000a00 */
[----:B------:R-:W4:Y:S01]  /*0090*/  LDC R240, c[0x0][0x230] ;  /* 0x00008c00fff07b82 */ /* 0x000f220000000800 */
[----:B--2---:R-:W-:-:S07]  /*00a0*/  VIADD R0, R189, 0x3f ;  /* 0x0000003fbd007836 */ /* 0x004fce0000000000 */
[----:B------:R-:W2:Y:S01]  /*00b0*/  LDC R249, c[0x0][0x230] ;  /* 0x00008c00fff97b82 */ /* 0x000ea20000000800 */
[----:B------:R-:W-:Y:S01]  /*00c0*/  SHF.R.S32.HI R3, RZ, 0x1f, R0 ;  /* 0x0000001fff037819 */ /* 0x000fe20000011400 */
[----:B-1----:R-:W-:-:S03]  /*00d0*/  IMAD.SHL.U32 R81, R184, 0x20, RZ ;  /* 0x00000020b8517824 */ /* 0x002fc600078e00ff */
[----:B------:R-:W-:Y:S01]  /*00e0*/  LEA.HI R3, R3, R0, RZ, 0x6 ;  /* 0x0000000003037211 */ /* 0x000fe200078f30ff */
[C---:B------:R-:W-:Y:S01]  /*00f0*/  IMAD R91, R184.reuse, 0x21, RZ ;  /* 0x00000021b85b7824 */ /* 0x040fe200078e02ff */
[----:B---3--:R-:W-:Y:S01]  /*0100*/  IABS R8, R5 ;  /* 0x0000000500087213 */ /* 0x008fe20000000000 */
[C---:B------:R-:W-:Y:S01]  /*0110*/  IMAD R85, R184.reuse, 0x22, RZ ;  /* 0x00000022b8557824 */ /* 0x040fe200078e02ff */
[----:B------:R-:W-:Y:S01]  /*0120*/  SHF.R.S32.HI R3, RZ, 0x6, R3 ;  /* 0x00000006ff037819 */ /* 0x000fe20000011403 */
[C---:B------:R-:W-:Y:S01]  /*0130*/  IMAD R95, R184.reuse, 0x23, RZ ;  /* 0x00000023b85f7824 */ /* 0x040fe200078e02ff */
[----:B------:R-:W1:Y:S01]  /*0140*/  LDC R252, c[0x0][0x230] ;  /* 0x00008c00fffc7b82 */ /* 0x000e620000000800 */
[C---:B------:R-:W-:Y:S01]  /*0150*/  IMAD R93, R184.reuse, 0x24, RZ ;  /* 0x00000024b85d7824 */ /* 0x040fe200078e02ff */
[----:B------:R-:W-:Y:S01]  /*0160*/  SHF.L.U32 R4, R3, 0x3, RZ ;  /* 0x0000000303047819 */ /* 0x000fe200000006ff */
[C---:B------:R-:W-:Y:S02]  /*0170*/  IMAD R107, R184.reuse, 0x25, RZ ;  /* 0x00000025b86b7824 */ /* 0x040fe400078e02ff */
[C---:B------:R-:W-:Y:S01]  /*0180*/  IMAD R97, R184.reuse, 0x26, RZ ;  /* 0x00000026b8617824 */ /* 0x040fe200078e02ff */
[-C--:B------:R-:W-:Y:S01]  /*0190*/  IABS R7, R4.reuse ;  /* 0x0000000400077213 */ /* 0x080fe20000000000 */
[C---:B------:R-:W-:Y:S01]  /*01a0*/  IMAD R111, R184.reuse, 0x27, RZ ;  /* 0x00000027b86f7824 */ /* 0x040fe200078e02ff */
[----:B------:R-:W-:Y:S01]  /*01b0*/  IABS R10, R4 ;  /* 0x00000004000a7213 */ /* 0x000fe20000000000 */
[C---:B------:R-:W-:Y:S01]  /*01c0*/  IMAD R109, R184.reuse, 0x28, RZ ;  /* 0x00000028b86d7824 */ /* 0x040fe200078e02ff */
[----:B------:R-:W3:Y:S01]  /*01d0*/  I2F.RP R0, R7 ;  /* 0x0000000700007306 */ /* 0x000ee20000209400 */
[----:B------:R-:W-:-:S02]  /*01e0*/  IMAD R123, R184, 0x29, RZ ;  /* 0x00000029b87b7824 */ /* 0x000fc400078e02ff */
[C---:B------:R-:W-:Y:S02]  /*01f0*/  IMAD R113, R184.reuse, 0x2a, RZ ;  /* 0x0000002ab8717824 */ /* 0x040fe400078e02ff */
[C---:B------:R-:W-:Y:S02]  /*0200*/  IMAD R127, R184.reuse, 0x2b, RZ ;  /* 0x0000002bb87f7824 */ /* 0x040fe400078e02ff */
[C---:B------:R-:W-:Y:S02]  /*0210*/  IMAD R125, R184.reuse, 0x2c, RZ ;  /* 0x0000002cb87d7824 */ /* 0x040fe400078e02ff */
[C---:B------:R-:W-:Y:S02]  /*0220*/  IMAD R139, R184.reuse, 0x2d, RZ ;  /* 0x0000002db88b7824 */ /* 0x040fe400078e02ff */
[C---:B------:R-:W-:Y:S02]  /*0230*/  IMAD R129, R184.reuse, 0x2e, RZ ;  /* 0x0000002eb8817824 */ /* 0x040fe400078e02ff */
[C---:B------:R-:W-:Y:S01]  /*0240*/  IMAD R143, R184.reuse, 0x2f, RZ ;  /* 0x0000002fb88f7824 */ /* 0x040fe200078e02ff */
[----:B---3--:R-:W3:Y:S01]  /*0250*/  MUFU.RCP R0, R0 ;  /* 0x0000000000007308 */ /* 0x008ee20000001000 */
[----:B------:R-:W-:-:S02]  /*0260*/  IMAD R251, R184, 0x13, RZ ;  /* 0x00000013b8fb7824 */ /* 0x000fc400078e02ff */
[C---:B------:R-:W-:Y:S02]  /*0270*/  IMAD R141, R184.reuse, 0x30, RZ ;  /* 0x00000030b88d7824 */ /* 0x040fe400078e02ff */
[C---:B------:R-:W-:Y:S02]  /*0280*/  IMAD R145, R184.reuse, 0x32, RZ ;  /* 0x00000032b8917824 */ /* 0x040fe400078e02ff */
[C---:B------:R-:W-:Y:S02]  /*0290*/  IMAD R237, R184.reuse, 0x14, RZ ;  /* 0x00000014b8ed7824 */ /* 0x040fe400078e02ff */
[C---:B------:R-:W-:Y:S02]  /*02a0*/  IMAD R176, R184.reuse, 0x15, RZ ;  /* 0x00000015b8b07824 */ /* 0x040fe400078e02ff */
[C---:B------:R-:W-:Y:S02]  /*02b0*/  IMAD R232, R184.reuse, 0x17, RZ ;  /* 0x00000017b8e87824 */ /* 0x040fe400078e02ff */
[----:B------:R-:W-:-:S02]  /*02c0*/  IMAD R180, R184, 0x35, RZ ;  /* 0x00000035b8b47824 */ /* 0x000fc400078e02ff */
[----:B------:R-:W-:Y:S02]  /*02d0*/  IMAD R162, R184, 0x36, RZ ;  /* 0x00000036b8a27824 */ /* 0x000fe400078e02ff */
[----:B---3--:R-:W-:Y:S02]  /*02e0*/  VIADD R2, R0, 0xffffffe ;  /* 0x0ffffffe00027836 */ /* 0x008fe40000000000 */
[----:B------:R-:W-:Y:S02]  /*02f0*/  IMAD.MOV R0, RZ, RZ, -R10 ;  /* 0x000000ffff007224 */ /* 0x000fe400078e0a0a */
[----:B------:R3:W4:Y:S01]  /*0300*/  F2I.FTZ.U32.TRUNC.NTZ R3, R2 ;  /* 0x0000000200037305 */ /* 0x000722000021f000 */
[C---:B------:R-:W-:Y:S02]  /*0310*/  IMAD R186, R184.reuse, 0x37, RZ ;  /* 0x00000037b8ba7824 */ /* 0x040fe400078e02ff */
[C---:B------:R-:W-:Y:S02]  /*0320*/  IMAD R234, R184.reuse, 0x18, RZ ;  /* 0x00000018b8ea7824 */ /* 0x040fe400078e02ff */
[----:B------:R-:W-:-:S02]  /*0330*/  IMAD R230, R184, 0x19, RZ ;  /* 0x00000019b8e67824 */ /* 0x000fc400078e02ff */
[C---:B------:R-:W-:Y:S02]  /*0340*/  IMAD R82, R184.reuse, 0x1b, RZ ;  /* 0x0000001bb8527824 */ /* 0x040fe400078e02ff */
[----:B---3--:R-:W-:Y:S02]  /*0350*/  IMAD.MOV.U32 R2, RZ, RZ, RZ ;  /* 0x000000ffff027224 */ /* 0x008fe400078e00ff */
[C---:B------:R-:W-:Y:S02]  /*0360*/  IMAD R182, R184.reuse, 0x38, RZ ;  /* 0x00000038b8b67824 */ /* 0x040fe400078e02ff */
[C---:B------:R-:W-:Y:S02]  /*0370*/  IMAD R214, R184.reuse, 0x39, RZ ;  /* 0x00000039b8d67824 */ /* 0x040fe400078e02ff */
[----:B----4-:R-:W-:Y:S02]  /*0380*/  IMAD.MOV R6, RZ, RZ, -R3 ;  /* 0x000000ffff067224 */ /* 0x010fe400078e0a03 */
[----:B------:R-:W-:-:S02]  /*0390*/  IMAD R190, R184, 0x3a, RZ ;  /* 0x0000003ab8be7824 */ /* 0x000fc400078e02ff */
[----:B------:R-:W-:Y:S01]  /*03a0*/  IMAD R9, R6, R7, RZ ;  /* 0x0000000706097224 */ /* 0x000fe200078e02ff */
[----:B------:R-:W-:Y:S01]  /*03b0*/  MOV R6, R8 ;  /* 0x0000000800067202 */ /* 0x000fe20000000f00 */
[----:B------:R-:W-:Y:S01]  /*03c0*/  IMAD R208, R184, 0x1c, RZ ;  /* 0x0000001cb8d07824 */ /* 0x000fe200078e02ff */
[----:B------:R-:W-:Y:S01]  /*03d0*/  IABS R8, R189 ;  /* 0x000000bd00087213 */ /* 0x000fe20000000000 */
[----:B------:R-:W-:-:S04]  /*03e0*/  IMAD.HI.U32 R3, R3, R9, R2 ;  /* 0x0000000903037227 */ /* 0x000fc800078e0002 */
[----:B------:R-:W-:Y:S02]  /*03f0*/  IMAD R212, R184, 0x1d, RZ ;  /* 0x0000001db8d47824 */ /* 0x000fe400078e02ff */
[----:B------:R-:W-:-:S04]  /*0400*/  IMAD.HI.U32 R3, R3, R6, RZ ;  /* 0x0000000603037227 */ /* 0x000fc800078e00ff */
[----:B------:R-:W-:-:S05]  /*0410*/  IMAD R0, R3, R0, R6 ;  /* 0x0000000003007224 */ /* 0x000fca00078e0206 */
[----:B------:R-:W-:-:S13]  /*0420*/  ISETP.GT.U32.AND P1, PT, R7, R0, PT ;  /* 0x000000000700720c */ /* 0x000fda0003f24070 */
[-C--:B------:R-:W-:Y:S01]  /*0430*/  @!P1 IADD3 R0, R0, -R7.reuse, RZ ;  /* 0x8000000700009210 */ /* 0x080fe20007ffe0ff */
[----:B------:R-:W-:Y:S01]  /*0440*/  @!P1 VIADD R3, R3, 0x1 ;  /* 0x0000000103039836 */ /* 0x000fe20000000000 */
[----:B------:R-:W-:Y:S02]  /*0450*/  ISETP.NE.AND P1, PT, R4, RZ, PT ;  /* 0x000000ff0400720c */ /* 0x000fe40003f25270 */
[----:B------:R-:W-:Y:S02]  /*0460*/  ISETP.GE.U32.AND P0, PT, R0, R7, PT ;  /* 0x000000070000720c */ /* 0x000fe40003f06070 */
[----:B------:R-:W-:-:S04]  /*0470*/  LOP3.LUT R0, R5, R4, RZ, 0x3c, !PT ;  /* 0x0000000405007212 */ /* 0x000fc800078e3cff */
[----:B------:R-:W-:Y:S01]  /*0480*/  ISETP.GE.AND P2, PT, R0, RZ, PT ;  /* 0x000000ff0000720c */ /* 0x000fe20003f46270 */
[----:B------:R-:W-:-:S06]  /*0490*/  VIADD R0, R188, 0xff ;  /* 0x000000ffbc007836 */ /* 0x000fcc0000000000 */
[----:B------:R-:W-:-:S05]  /*04a0*/  @P0 VIADD R3, R3, 0x1 ;  /* 0x0000000103030836 */ /* 0x000fca0000000000 */
[----:B------:R-:W-:Y:S02]  /*04b0*/  MOV R2, R3 ;  /* 0x0000000300027202 */ /* 0x000fe40000000f00 */
[----:B------:R-:W-:-:S03]  /*04c0*/  SHF.R.S32.HI R3, RZ, 0x1f, R0 ;  /* 0x0000001fff037819 */ /* 0x000fc60000011400 */
[----:B------:R-:W-:Y:S01]  /*04d0*/  @!P2 IMAD.MOV R2, RZ, RZ, -R2 ;  /* 0x000000ffff02a224 */ /* 0x000fe200078e0a02 */
[----:B------:R-:W-:Y:S02]  /*04e0*/  @!P1 LOP3.LUT R2, RZ, R4, RZ, 0x33, !PT ;  /* 0x00000004ff029212 */ /* 0x000fe400078e33ff */
[----:B------:R-:W-:Y:S02]  /*04f0*/  LEA.HI R3, R3, R0, RZ, 0x8 ;  /* 0x0000000003037211 */ /* 0x000fe400078f40ff */
[----:B------:R-:W-:Y:S01]  /*0500*/  SHF.L.U32 R18, R2, 0x3, RZ ;  /* 0x0000000302127819 */ /* 0x000fe200000006ff */
[----:B------:R-:W-:-:S03]  /*0510*/  IMAD.MOV R2, RZ, RZ, -R2 ;  /* 0x000000ffff027224 */ /* 0x000fc600078e0a02 */
[----:B------:R-:W-:Y:S01]  /*0520*/  LEA.HI.SX32 R3, R3, -R18, 0x18 ;  /* 0x8000001203037211 */ /* 0x000fe200078fc2ff */
[----:B------:R-:W-:Y:S02]  /*0530*/  IMAD R20, R4, R2, R5 ;  /* 0x0000000204147224 */ /* 0x000fe400078e0205 */
[----:B------:R-:W-:Y:S01]  /*0540*/  IMAD.MOV.U32 R2, RZ, RZ, RZ ;  /* 0x000000ffff027224 */ /* 0x000fe200078e00ff */
[----:B------:R-:W-:Y:S01]  /*0550*/  VIMNMX R19, R3, 0x8, PT ;  /* 0x0000000803137848 */ /* 0x000fe20003fe0100 */
[----:B------:R-:W-:Y:S02]  /*0560*/  IMAD.MOV.U32 R4, RZ, RZ, R8 ;  /* 0x000000ffff047224 */ /* 0x000fe400078e0008 */
[----:B------:R-:W3:Y:S01]  /*0570*/  S2R R8, SR_TID.X ;  /* 0x0000000000087919 */ /* 0x000ee20000002100 */
[----:B------:R-:W-:-:S04]  /*0580*/  IABS R7, R19 ;  /* 0x0000001300077213 */ /* 0x000fc80000000000 */
[----:B------:R-:W4:Y:S08]  /*0590*/  I2F.RP R0, R7 ;  /* 0x0000000700007306 */ /* 0x000f300000209400 */
[----:B----4-:R-:W4:Y:S01]  /*05a0*/  MUFU.RCP R0, R0 ;  /* 0x0000000000007308 */ /* 0x010f220000001000 */
[C---:B---3--:R-:W-:Y:S02]  /*05b0*/  SHF.L.U32 R13, R8.reuse, 0x2, RZ ;  /* 0x00000002080d7819 */ /* 0x048fe400000006ff */
[----:B------:R-:W-:Y:S01]  /*05c0*/  LOP3.LUT R211, R8, 0x3f, RZ, 0xc0, !PT ;  /* 0x0000003f08d37812 */ /* 0x000fe200078ec0ff */
[----:B----4-:R-:W-:Y:S01]  /*05d0*/  VIADD R3, R0, 0xffffffe ;  /* 0x0ffffffe00037836 */ /* 0x010fe20000000000 */
[----:B------:R-:W-:-:S05]  /*05e0*/  IABS R0, R19 ;  /* 0x0000001300007213 */ /* 0x000fca0000000000 */
[----:B------:R-:W3:Y:S01]  /*05f0*/  F2I.FTZ.U32.TRUNC.NTZ R3, R3 ;  /* 0x0000000300037305 */ /* 0x000ee2000021f000 */
[----:B------:R-:W-:Y:S01]  /*0600*/  IMAD.MOV R0, RZ, RZ, -R0 ;  /* 0x000000ffff007224 */ /* 0x000fe200078e0a00 */
[----:B---3--:R-:W-:-:S05]  /*0610*/  IADD3 R6, RZ, -R3, RZ ;  /* 0x80000003ff067210 */ /* 0x008fca0007ffe0ff */
[----:B------:R-:W-:Y:S01]  /*0620*/  IMAD R5, R6, R7, RZ ;  /* 0x0000000706057224 */ /* 0x000fe200078e02ff */
[----:B------:R-:W-:-:S03]  /*0630*/  IABS R6, R20 ;  /* 0x0000001400067213 */ /* 0x000fc60000000000 */
[----:B------:R-:W-:Y:S01]  /*0640*/  IMAD.HI.U32 R2, R3, R5, R2 ;  /* 0x0000000503027227 */ /* 0x000fe200078e0002 */
[----:B------:R-:W-:Y:S01]  /*0650*/  MOV R3, R6 ;  /* 0x0000000600037202 */ /* 0x000fe20000000f00 */
[----:B------:R-:W3:Y:S01]  /*0660*/  I2F.RP R5, R4 ;  /* 0x0000000400057306 */ /* 0x000ee20000209400 */
[----:B------:R-:W-:-:S03]  /*0670*/  IABS R6, R188 ;  /* 0x000000bc00067213 */ /* 0x000fc60000000000 */
[----:B------:R-:W-:-:S04]  /*0680*/  IMAD.HI.U32 R2, R2, R3, RZ ;  /* 0x0000000302027227 */ /* 0x000fc800078e00ff */
[----:B------:R-:W-:-:S05]  /*0690*/  IMAD R0, R2, R0, R3 ;  /* 0x0000000002007224 */ /* 0x000fca00078e0203 */
[----:B------:R-:W-:Y:S01]  /*06a0*/  ISETP.GT.U32.AND P1, PT, R7, R0, PT ;  /* 0x000000000700720c */ /* 0x000fe20003f24070 */
[----:B---3--:R-:W3:-:S12]  /*06b0*/  MUFU.RCP R5, R5 ;  /* 0x0000000500057308 */ /* 0x008ed80000001000 */
[----:B------:R-:W-:Y:S02]  /*06c0*/  @!P1 IMAD.IADD R0, R0, 0x1, -R7 ;  /* 0x0000000100009824 */ /* 0x000fe400078e0a07 */
[----:B------:R-:W-:Y:S01]  /*06d0*/  @!P1 VIADD R2, R2, 0x1 ;  /* 0x0000000102029836 */ /* 0x000fe20000000000 */
[----:B------:R-:W-:Y:S02]  /*06e0*/  ISETP.NE.AND P1, PT, R19, RZ, PT ;  /* 0x000000ff1300720c */ /* 0x000fe40003f25270 */
[----:B------:R-:W-:Y:S02]  /*06f0*/  ISETP.GE.U32.AND P0, PT, R0, R7, PT ;  /* 0x000000070000720c */ /* 0x000fe40003f06070 */
[----:B------:R-:W-:Y:S02]  /*0700*/  LOP3.LUT R0, R20, R19, RZ, 0x3c, !PT ;  /* 0x0000001314007212 */ /* 0x000fe400078e3cff */
[----:B---3--:R-:W-:Y:S02]  /*0710*/  IADD3 R3, R5, 0xffffffe, RZ ;  /* 0x0ffffffe05037810 */ /* 0x008fe40007ffe0ff */
[----:B------:R-:W-:Y:S01]  /*0720*/  ISETP.GE.AND P2, PT, R0, RZ, PT ;  /* 0x000000ff0000720c */ /* 0x000fe20003f46270 */
[----:B------:R-:W3:Y:S01]  /*0730*/  I2F.RP R5, R6 ;  /* 0x0000000600057306 */ /* 0x000ee20000209400 */
[----:B------:R-:W-:-:S04]  /*0740*/  SHF.R.U32.HI R7, RZ, 0x6, R8 ;  /* 0x00000006ff077819 */ /* 0x000fc80000011608 */
[----:B------:R-:W-:Y:S01]  /*0750*/  SGXT.U32 R7, R7, 0x1 ;  /* 0x000000010707781a */ /* 0x000fe20000000000 */
[----:B------:R-:W-:Y:S02]  /*0760*/  @P0 VIADD R2, R2, 0x1 ;  /* 0x0000000102020836 */ /* 0x000fe40000000000 */
[----:B------:R-:W4:Y:S03]  /*0770*/  F2I.FTZ.U32.TRUNC.NTZ R3, R3 ;  /* 0x0000000300037305 */ /* 0x000f26000021f000 */
[----:B------:R-:W-:Y:S01]  /*0780*/  MOV R21, R2 ;  /* 0x0000000200157202 */ /* 0x000fe20000000f00 */
[----:B------:R-:W-:-:S04]  /*0790*/  IMAD.MOV.U32 R2, RZ, RZ, RZ ;  /* 0x000000ffff027224 */ /* 0x000fc800078e00ff */
[----:B------:R-:W-:Y:S01]  /*07a0*/  @!P2 IMAD.MOV R21, RZ, RZ, -R21 ;  /* 0x000000ffff15a224 */ /* 0x000fe200078e0a15 */
[----:B------:R-:W-:Y:S01]  /*07b0*/  @!P1 LOP3.LUT R21, RZ, R19, RZ, 0x33, !PT ;  /* 0x00000013ff159212 */ /* 0x000fe200078e33ff */
[----:B---3--:R-:W3:Y:S03]  /*07c0*/  MUFU.RCP R5, R5 ;  /* 0x0000000500057308 */ /* 0x008ee60000001000 */
[----:B------:R-:W-:Y:S01]  /*07d0*/  SHF.L.U32 R0, R21, 0x6, RZ ;  /* 0x0000000615007819 */ /* 0x000fe200000006ff */
[----:B----4-:R-:W-:-:S03]  /*07e0*/  IMAD.MOV R11, RZ, RZ, -R3 ;  /* 0x000000ffff0b7224 */ /* 0x010fc600078e0a03 */
[----:B------:R-:W-:Y:S01]  /*07f0*/  LOP3.LUT R9, R0, R7, RZ, 0xfc, !PT ;  /* 0x0000000700097212 */ /* 0x000fe200078efcff */
[----:B------:R4:W-:Y:S01]  /*0800*/  STL [R1+0x540], R0 ;  /* 0x0005400001007387 */ /* 0x0009e20000100800 */
[----:B------:R-:W-:Y:S02]  /*0810*/  IMAD R11, R11, R4, RZ ;  /* 0x000000040b0b7224 */ /* 0x000fe400078e02ff */
[----:B------:R-:W-:Y:S02]  /*0820*/  LOP3.LUT R23, R9, 0x3e, RZ, 0xfc, !PT ;  /* 0x0000003e09177812 */ /* 0x000fe400078efcff */
[----:B------:R-:W-:Y:S01]  /*0830*/  IMAD.HI.U32 R11, R3, R11, R2 ;  /* 0x0000000b030b7227 */ /* 0x000fe200078e0002 */
[----:B------:R-:W-:Y:S02]  /*0840*/  LOP3.LUT R22, R9, 0x2, RZ, 0xfc, !PT ;  /* 0x0000000209167812 */ /* 0x000fe400078efcff */
[----:B------:R-:W-:Y:S01]  /*0850*/  IABS R27, R23 ;  /* 0x00000017001b7213 */ /* 0x000fe20000000000 */
[----:B---3--:R-:W-:Y:S01]  /*0860*/  VIADD R5, R5, 0xffffffe ;  /* 0x0ffffffe05057836 */ /* 0x008fe20000000000 */
[----:B------:R-:W-:-:S02]  /*0870*/  IABS R14, R9 ;  /* 0x00000009000e7213 */ /* 0x000fc40000000000 */
[----:B------:R-:W-:Y:S01]  /*0880*/  SHF.R.S32.HI R2, RZ, 0x6, R8 ;  /* 0x00000006ff027819 */ /* 0x000fe20000011408 */
[C---:B------:R-:W-:Y:S01]  /*0890*/  IMAD.HI.U32 R12, R11.reuse, R27, RZ ;  /* 0x0000001b0b0c7227 */ /* 0x040fe200078e00ff */
[----:B------:R-:W-:Y:S01]  /*08a0*/  IABS R16, R22 ;  /* 0x0000001600107213 */ /* 0x000fe20000000000 */
[----:B------:R3:W2:Y:S01]  /*08b0*/  F2I.FTZ.U32.TRUNC.NTZ R3, R5 ;  /* 0x0000000500037305 */ /* 0x0006a2000021f000 */
[----:B------:R-:W-:Y:S01]  /*08c0*/  SGXT R2, R2, 0x1 ;  /* 0x000000010202781a */ /* 0x000fe20000000200 */
[C---:B------:R-:W-:Y:S01]  /*08d0*/  IMAD.HI.U32 R7, R11.reuse, R14, RZ ;  /* 0x0000000e0b077227 */ /* 0x040fe200078e00ff */
[----:B------:R-:W-:Y:S02]  /*08e0*/  IADD3 R12, -R12, RZ, RZ ;  /* 0x000000ff0c0c7210 */ /* 0x000fe40007ffe1ff */
[----:B------:R-:W-:Y:S01]  /*08f0*/  LOP3.LUT R2, R2, 0x90, RZ, 0xc0, !PT ;  /* 0x0000009002027812 */ /* 0x000fe200078ec0ff */
[----:B------:R-:W-:Y:S01]  /*0900*/  IMAD.HI.U32 R10, R11, R16, RZ ;  /* 0x000000100b0a7227 */ /* 0x000fe200078e00ff */
[----:B------:R-:W-:-:S02]  /*0910*/  ISETP.GE.AND P3, PT, R22, RZ, PT ;  /* 0x000000ff1600720c */ /* 0x000fc40003f66270 */
[C---:B------:R-:W-:Y:S01]  /*0920*/  LOP3.LUT R22, R9.reuse, 0xe, RZ, 0xfc, !PT ;  /* 0x0000000e09167812 */ /* 0x040fe200078efcff */
[----:B------:R-:W-:Y:S01]  /*0930*/  IMAD.MOV R15, RZ, RZ, -R7 ;  /* 0x000000ffff0f7224 */ /* 0x000fe200078e0a07 */
[----:B------:R-:W-:Y:S01]  /*0940*/  LOP3.LUT R7, R2, 0x7c, R13, 0x78, !PT ;  /* 0x0000007c02077812 */ /* 0x000fe200078e780d */
[C---:B------:R-:W-:Y:S01]  /*0950*/  IMAD R27, R4.reuse, R12, R27 ;  /* 0x0000000c041b7224 */ /* 0x040fe200078e021b */
[C---:B------:R-:W-:Y:S01]  /*0960*/  LOP3.LUT R24, R9.reuse, 0x10, RZ, 0xfc, !PT ;  /* 0x0000001009187812 */ /* 0x040fe200078efcff */
[----:B------:R-:W-:Y:S01]  /*0970*/  IMAD.MOV R17, RZ, RZ, -R10 ;  /* 0x000000ffff117224 */ /* 0x000fe200078e0a0a */
[C---:B------:R-:W-:Y:S01]  /*0980*/  LOP3.LUT R26, R9.reuse, 0x12, RZ, 0xfc, !PT ;  /* 0x00000012091a7812 */ /* 0x040fe200078efcff */
[C---:B---3--:R-:W-:Y:S01]  /*0990*/  IMAD R5, R4.reuse, R15, R14 ;  /* 0x0000000f04057224 */ /* 0x048fe200078e020e */
[C---:B------:R-:W-:Y:S01]  /*09a0*/  ISETP.GT.U32.AND P1, PT, R4.reuse, R27, PT ;  /* 0x0000001b0400720c */ /* 0x040fe20003f24070 */
[----:B------:R-:W-:Y:S01]  /*09b0*/  IMAD R13, R4, R17, R16 ;  /* 0x00000011040d7224 */ /* 0x000fe200078e0210 */
[C---:B------:R-:W-:Y:S01]  /*09c0*/  LOP3.LUT R14, R9.reuse, 0x4, RZ, 0xfc, !PT ;  /* 0x00000004090e7812 */ /* 0x040fe200078efcff */
[----:B------:R-:W-:Y:S01]  /*09d0*/  IMAD.SHL.U32 R2, R8, 0x100, RZ ;  /* 0x0000010008027824 */ /* 0x000fe200078e00ff */
[----:B------:R-:W-:Y:S01]  /*09e0*/  LOP3.LUT R16, R9, 0x6, RZ, 0xfc, !PT ;  /* 0x0000000609107812 */ /* 0x000fe200078efcff */
[----:B--2---:R-:W-:Y:S01]  /*09f0*/  IMAD.MOV R15, RZ, RZ, -R3 ;  /* 0x000000ffff0f7224 */ /* 0x004fe200078e0a03 */
[----:B------:R-:W-:Y:S01]  /*0a00*/  ISETP.GT.U32.AND P0, PT, R4, R5, PT ;  /* 0x000000050400720c */ /* 0x000fe20003f04070 */
[----:B------:R-:W-:Y:S01]  /*0a10*/  IMAD.MOV R12, RZ, RZ, -R21 ;  /* 0x000000ffff0c7224 */ /* 0x000fe200078e0a15 */
[----:B------:R-:W-:-:S02]  /*0a20*/  IABS R10, R14 ;  /* 0x0000000e000a7213 */ /* 0x000fc40000000000 */
[----:B------:R-:W-:Y:S02]  /*0a30*/  IABS R17, R16 ;  /* 0x0000001000117213 */ /* 0x000fe40000000000 */
[----:B------:R-:W-:Y:S01]  /*0a40*/  LOP3.LUT R210, R7, 0x2000, R2, 0xf8, !PT ;  /* 0x0000200007d27812 */ /* 0x000fe200078ef802 */
[----:B------:R-:W-:Y:S01]  /*0a50*/  IMAD R7, R15, R6, RZ ;  /* 0x000000060f077224 */ /* 0x000fe200078e02ff */
[----:B------:R-:W-:Y:S01]  /*0a60*/  MOV R15, R10 ;  /* 0x0000000a000f7202 */ /* 0x000fe20000000f00 */
[----:B------:R-:W-:Y:S01]  /*0a70*/  IMAD.HI.U32 R10, R11, R17, RZ ;  /* 0x000000110b0a7227 */ /* 0x000fe200078e00ff */
[----:B------:R-:W-:Y:S01]  /*0a80*/  @!P1 IADD3 R27, R27, -R4, RZ ;  /* 0x800000041b1b9210 */ /* 0x000fe20007ffe0ff */
[----:B------:R-:W-:Y:S01]  /*0a90*/  STL [R1+0x34c], R210 ;  /* 0x00034cd201007387 */ /* 0x000fe20000100800 */
[C---:B------:R-:W-:Y:S01]  /*0aa0*/  ISETP.GT.U32.AND P2, PT, R4.reuse, R13, PT ;  /* 0x0000000d0400720c */ /* 0x040fe20003f44070 */
[----:B------:R-:W-:Y:S01]  /*0ab0*/  IMAD.MOV.U32 R2, RZ, RZ, RZ ;  /* 0x000000ffff027224 */ /* 0x000fe200078e00ff */
[----:B------:R-:W-:Y:S01]  /*0ac0*/  ISETP.GT.U32.AND P6, PT, R4, R27, PT ;  /* 0x0000001b0400720c */ /* 0x000fe20003fc4070 */
[----:B------:R-:W-:Y:S01]  /*0ad0*/  @!P0 IMAD.IADD R5, R5, 0x1, -R4 ;  /* 0x0000000105058824 */ /* 0x000fe200078e0a04 */
[----:B------:R-:W-:Y:S01]  /*0ae0*/  IADD3 R10, -R10, RZ, RZ ;  /* 0x000000ff0a0a7210 */ /* 0x000fe20007ffe1ff */
[----:B------:R-:W-:Y:S01]  /*0af0*/  IMAD.HI.U32 R7, R3, R7, R2 ;  /* 0x0000000703077227 */ /* 0x000fe200078e0002 */
[----:B------:R-:W-:Y:S01]  /*0b00*/  ISETP.GE.AND P5, PT, R14, RZ, PT ;  /* 0x000000ff0e00720c */ /* 0x000fe20003fa6270 */
[----:B------:R2:W-:Y:S01]  /*0b10*/  STL.64 [R1+0x498], R188 ;  /* 0x000498bc01007387 */ /* 0x0005e20000100a00 */
[----:B------:R-:W-:Y:S01]  /*0b20*/  ISETP.GT.U32.AND P1, PT, R4, R5, PT ;  /* 0x000000050400720c */ /* 0x000fe20003f24070 */
[----:B------:R-:W-:Y:S01]  /*0b30*/  IMAD.HI.U32 R3, R11, R15, RZ ;  /* 0x0000000f0b037227 */ /* 0x000fe200078e00ff */
[----:B------:R-:W-:-:S02]  /*0b40*/  LOP3.LUT R14, R9, 0xa, RZ, 0xfc, !PT ;  /* 0x0000000a090e7812 */ /* 0x000fc400078efcff */
[----:B------:R-:W-:Y:S01]  /*0b50*/  IABS R25, R24 ;  /* 0x0000001800197213 */ /* 0x000fe20000000000 */
[----:B------:R-:W-:Y:S01]  /*0b60*/  IMAD.MOV R3, RZ, RZ, -R3 ;  /* 0x000000ffff037224 */ /* 0x000fe200078e0a03 */
[----:B------:R-:W-:Y:S01]  /*0b70*/  LOP3.LUT R28, R9, 0x14, RZ, 0xfc, !PT ;  /* 0x00000014091c7812 */ /* 0x000fe200078efcff */
[C---:B------:R-:W-:Y:S01]  /*0b80*/  IMAD R17, R4.reuse, R10, R17 ;  /* 0x0000000a04117224 */ /* 0x040fe200078e0211 */
[----:B------:R-:W-:Y:S01]  /*0b90*/  @!P6 IADD3 R27, R27, -R4, RZ ;  /* 0x800000041b1be210 */ /* 0x000fe20007ffe0ff */
[C---:B------:R-:W-:Y:S01]  /*0ba0*/  IMAD R15, R4.reuse, R3, R15 ;  /* 0x00000003040f7224 */ /* 0x040fe200078e020f */
[----:B------:R-:W-:Y:S01]  /*0bb0*/  ISETP.GE.AND P6, PT, R9, RZ, PT ;  /* 0x000000ff0900720c */ /* 0x000fe20003fc6270 */
[----:B------:R-:W-:Y:S01]  /*0bc0*/  @!P2 IMAD.IADD R13, R13, 0x1, -R4 ;  /* 0x000000010d0da824 */ /* 0x000fe200078e0a04 */
[C---:B------:R-:W-:Y:S01]  /*0bd0*/  ISETP.GT.U32.AND P4, PT, R4.reuse, R17, PT ;  /* 0x000000110400720c */ /* 0x040fe20003f84070 */
[----:B------:R-:W-:Y:S01]  /*0be0*/  IMAD R2, R19, R12, R20 ;  /* 0x0000000c13027224 */ /* 0x000fe200078e0214 */
[C---:B------:R-:W-:Y:S01]  /*0bf0*/  ISETP.GT.U32.AND P2, PT, R4.reuse, R15, PT ;  /* 0x0000000f0400720c */ /* 0x040fe20003f44070 */
[----:B------:R-:W-:Y:S01]  /*0c00*/  @!P1 IMAD.IADD R5, R5, 0x1, -R4 ;  /* 0x0000000105059824 */ /* 0x000fe200078e0a04 */
[----:B------:R-:W-:Y:S01]  /*0c10*/  ISETP.GT.U32.AND P0, PT, R4, R13, PT ;  /* 0x0000000d0400720c */ /* 0x000fe20003f04070 */
[----:B------:R-:W-:Y:S01]  /*0c20*/  IMAD.IADD R3, R18, 0x1, R2 ;  /* 0x0000000112037824 */ /* 0x000fe200078e0202 */
[----:B------:R-:W-:Y:S01]  /*0c30*/  LOP3.LUT R2, R9, 0x8, RZ, 0xfc, !PT ;  /* 0x0000000809027812 */ /* 0x000fe200078efcff */
[----:B------:R-:W-:Y:S01]  /*0c40*/  IMAD.MOV.U32 R12, RZ, RZ, R5 ;  /* 0x000000ffff0c7224 */ /* 0x000fe200078e0005 */
[----:B------:R-:W-:Y:S01]  /*0c50*/  IABS R19, R14 ;  /* 0x0000000e00137213 */ /* 0x000fe20000000000 */
[----:B------:R-:W-:Y:S01]  /*0c60*/  IMAD.MOV.U32 R30, RZ, RZ, R27 ;  /* 0x000000ffff1e7224 */ /* 0x000fe200078e001b */
[----:B------:R-:W-:-:S02]  /*0c70*/  IABS R10, R2 ;  /* 0x00000002000a7213 */ /* 0x000fc40000000000 */
[----:B------:R-:W-:Y:S01]  /*0c80*/  @!P6 IADD3 R12, -R12, RZ, RZ ;  /* 0x000000ff0c0ce210 */ /* 0x000fe20007ffe1ff */
[--C-:B------:R-:W-:Y:S01]  /*0c90*/  @!P4 IMAD.IADD R17, R17, 0x1, -R4.reuse ;  /* 0x000000011111c824 */ /* 0x100fe200078e0a04 */
[----:B------:R-:W-:Y:S02]  /*0ca0*/  LOP3.LUT R20, R9, 0xc, RZ, 0xfc, !PT ;  /* 0x0000000c09147812 */ /* 0x000fe400078efcff */
[----:B------:R-:W-:Y:S01]  /*0cb0*/  @!P2 IADD3 R15, R15, -R4, RZ ;  /* 0x800000040f0fa210 */ /* 0x000fe20007ffe0ff */
[----:B------:R-:W-:Y:S01]  /*0cc0*/  @!P0 IMAD.IADD R13, R13, 0x1, -R4 ;  /* 0x000000010d0d8824 */ /* 0x000fe200078e0a04 */
[----:B------:R-:W-:Y:S02]  /*0cd0*/  ISETP.GT.U32.AND P6, PT, R4, R17, PT ;  /* 0x000000110400720c */ /* 0x000fe40003fc4070 */
[----:B------:R-:W-:Y:S01]  /*0ce0*/  ISETP.GE.AND P0, PT, R2, RZ, PT ;  /* 0x000000ff0200720c */ /* 0x000fe20003f06270 */
[----:B------:R-:W-:Y:S01]  /*0cf0*/  IMAD.HI.U32 R2, R11, R10, RZ ;  /* 0x0000000a0b027227 */ /* 0x000fe200078e00ff */
[----:B------:R-:W-:-:S02]  /*0d00*/  ISETP.GT.U32.AND P4, PT, R4, R15, PT ;  /* 0x0000000f0400720c */ /* 0x000fc40003f84070 */
[----:B------:R-:W-:Y:S01]  /*0d10*/  ISETP.GE.AND P2, PT, R14, RZ, PT ;  /* 0x000000ff0e00720c */ /* 0x000fe20003f46270 */
[----:B------:R-:W-:Y:S01]  /*0d20*/  IMAD.MOV R5, RZ, RZ, -R2 ;  /* 0x000000ffff057224 */ /* 0x000fe200078e0a02 */
[----:B------:R-:W-:Y:S01]  /*0d30*/  IABS R14, R22 ;  /* 0x00000016000e7213 */ /* 0x000fe20000000000 */
[----:B------:R-:W-:Y:S01]  /*0d40*/  IMAD.HI.U32 R2, R11, R19, RZ ;  /* 0x000000130b027227 */ /* 0x000fe200078e00ff */
[----:B------:R-:W-:Y:S02]  /*0d50*/  IABS R21, R20 ;  /* 0x0000001400157213 */ /* 0x000fe40000000000 */
[----:B------:R-:W-:Y:S01]  /*0d60*/  ISETP.GE.AND P1, PT, R16, RZ, PT ;  /* 0x000000ff1000720c */ /* 0x000fe20003f26270 */
[----:B------:R-:W-:Y:S01]  /*0d70*/  IMAD R5, R4, R5, R10 ;  /* 0x0000000504057224 */ /* 0x000fe200078e020a */
[----:B------:R-:W-:Y:S01]  /*0d80*/  IADD3 R10, -R2, RZ, RZ ;  /* 0x000000ff020a7210 */ /* 0x000fe20007ffe1ff */
[----:B------:R-:W-:Y:S01]  /*0d90*/  @!P6 IMAD.IADD R17, R17, 0x1, -R4 ;  /* 0x000000011111e824 */ /* 0x000fe200078e0a04 */
[----:B------:R-:W-:Y:S01]  /*0da0*/  ISETP.GE.AND P6, PT, R23, RZ, PT ;  /* 0x000000ff1700720c */ /* 0x000fe20003fc6270 */
[----:B------:R-:W-:Y:S01]  /*0db0*/  IMAD.MOV.U32 R23, RZ, RZ, R14 ;  /* 0x000000ffff177224 */ /* 0x000fe200078e000e */
[----:B------:R-:W-:Y:S01]  /*0dc0*/  IABS R16, R26 ;  /* 0x0000001a00107213 */ /* 0x000fe20000000000 */
[----:B------:R-:W-:Y:S01]  /*0dd0*/  @!P4 IMAD.IADD R15, R15, 0x1, -R4 ;  /* 0x000000010f0fc824 */ /* 0x000fe200078e0a04 */
[----:B------:R-:W-:Y:S01]  /*0de0*/  ISETP.GT.U32.AND P4, PT, R4, R5, PT ;  /* 0x000000050400720c */ /* 0x000fe20003f84070 */
[----:B------:R-:W-:Y:S01]  /*0df0*/  IMAD.HI.U32 R14, R11, R25, RZ ;  /* 0x000000190b0e7227 */ /* 0x000fe200078e00ff */
[----:B------:R-:W-:-:S02]  /*0e00*/  IABS R18, R28 ;  /* 0x0000001c00127213 */ /* 0x000fc40000000000 */
[----:B------:R-:W-:Y:S01]  /*0e10*/  @!P5 IADD3 R15, -R15, RZ, RZ ;  /* 0x000000ff0f0fd210 */ /* 0x000fe20007ffe1ff */
[----:B------:R-:W-:Y:S01]  /*0e20*/  IMAD.HI.U32 R2, R11, R21, RZ ;  /* 0x000000150b027227 */ /* 0x000fe200078e00ff */
[----:B------:R-:W-:Y:S02]  /*0e30*/  IADD3 R14, -R14, RZ, RZ ;  /* 0x000000ff0e0e7210 */ /* 0x000fe40007ffe1ff */
[----:B------:R-:W-:Y:S01]  /*0e40*/  LOP3.LUT R34, R9, 0x1c, RZ, 0xfc, !PT ;  /* 0x0000001c09227812 */ /* 0x000fe200078efcff */
[----:B------:R-:W-:Y:S01]  /*0e50*/  IMAD R19, R4, R10, R19 ;  /* 0x0000000a04137224 */ /* 0x000fe200078e0213 */
[----:B------:R-:W-:Y:S01]  /*0e60*/  IADD3 R2, -R2, RZ, RZ ;  /* 0x000000ff02027210 */ /* 0x000fe20007ffe1ff */
[----:B------:R-:W-:Y:S01]  /*0e70*/  IMAD.HI.U32 R10, R11, R23, RZ ;  /* 0x000000170b0a7227 */ /* 0x000fe200078e00ff */
[----:B------:R-:W-:Y:S02]  /*0e80*/  IABS R33, R34 ;  /* 0x0000002200217213 */ /* 0x000fe40000000000 */
[C---:B------:R-:W-:Y:S01]  /*0e90*/  LOP3.LUT R32, R9.reuse, 0x1a, RZ, 0xfc, !PT ;  /* 0x0000001a09207812 */ /* 0x040fe200078efcff */
[C---:B------:R-:W-:Y:S01]  /*0ea0*/  IMAD R25, R4.reuse, R14, R25 ;  /* 0x0000000e04197224 */ /* 0x040fe200078e0219 */
[C---:B------:R-:W-:Y:S01]  /*0eb0*/  LOP3.LUT R36, R9.reuse, 0x22, RZ, 0xfc, !PT ;  /* 0x0000002209247812 */ /* 0x040fe200078efcff */
[----:B------:R-:W-:Y:S01]  /*0ec0*/  IMAD.MOV R10, RZ, RZ, -R10 ;  /* 0x000000ffff0a7224 */ /* 0x000fe200078e0a0a */
[----:B------:R-:W-:Y:S01]  /*0ed0*/  IABS R31, R32 ;  /* 0x00000020001f7213 */ /* 0x000fe20000000000 */
[C---:B------:R-:W-:Y:S01]  /*0ee0*/  IMAD R21, R4.reuse, R2, R21 ;  /* 0x0000000204157224 */ /* 0x040fe200078e0215 */
[C---:B------:R-:W-:Y:S01]  /*0ef0*/  LOP3.LUT R38, R9.reuse, 0x30, RZ, 0xfc, !PT ;  /* 0x0000003009267812 */ /* 0x040fe200078efcff */
[----:B------:R-:W-:Y:S01]  /*0f00*/  IMAD.MOV.U32 R14, RZ, RZ, R13 ;  /* 0x000000ffff0e7224 */ /* 0x000fe200078e000d */
[----:B------:R-:W-:Y:S01]  /*0f10*/  LOP3.LUT R42, R9, 0x34, RZ, 0xfc, !PT ;  /* 0x00000034092a7812 */ /* 0x000fe200078efcff */
[----:B------:R-:W-:Y:S01]  /*0f20*/  @!P4 IMAD.IADD R5, R5, 0x1, -R4 ;  /* 0x000000010505c824 */ /* 0x000fe200078e0a04 */
[C---:B------:R-:W-:Y:S01]  /*0f30*/  ISETP.GT.U32.AND P4, PT, R4.reuse, R19, PT ;  /* 0x000000130400720c */ /* 0x040fe20003f84070 */
[C---:B------:R-:W-:Y:S01]  /*0f40*/  IMAD R23, R4.reuse, R10, R23 ;  /* 0x0000000a04177224 */ /* 0x040fe200078e0217 */
[----:B------:R-:W-:Y:S01]  /*0f50*/  IABS R49, R38 ;  /* 0x0000002600317213 */ /* 0x000fe20000000000 */
[----:B------:R-:W-:Y:S01]  /*0f60*/  @!P3 IMAD.MOV R14, RZ, RZ, -R14 ;  /* 0x000000ffff0eb224 */ /* 0x000fe200078e0a0e */
[C---:B------:R-:W-:Y:S01]  /*0f70*/  ISETP.GT.U32.AND P3, PT, R4.reuse, R21, PT ;  /* 0x000000150400720c */ /* 0x040fe20003f64070 */
[----:B------:R-:W-:Y:S01]  /*0f80*/  @!P6 IMAD.MOV R30, RZ, RZ, -R30 ;  /* 0x000000ffff1ee224 */ /* 0x000fe200078e0a1e */
[C---:B------:R-:W-:Y:S01]  /*0f90*/  ISETP.GT.U32.AND P6, PT, R4.reuse, R5, PT ;  /* 0x000000050400720c */ /* 0x040fe20003fc4070 */
[----:B------:R-:W-:Y:S01]  /*0fa0*/  IMAD.HI.U32 R2, R11, R16, RZ ;  /* 0x000000100b027227 */ /* 0x000fe200078e00ff */
[----:B------:R-:W-:-:S02]  /*0fb0*/  ISETP.GT.U32.AND P5, PT, R4, R23, PT ;  /* 0x000000170400720c */ /* 0x000fc40003fa4070 */
[----:B------:R-:W-:Y:S01]  /*0fc0*/  IABS R53, R42 ;  /* 0x0000002a00357213 */ /* 0x000fe20000000000 */
[----:B------:R-:W-:Y:S01]  /*0fd0*/  IMAD.HI.U32 R10, R11, R18, RZ ;  /* 0x000000120b0a7227 */ /* 0x000fe200078e00ff */
[----:B------:R-:W-:Y:S02]  /*0fe0*/  LOP3.LUT R40, R9, 0x32, RZ, 0xfc, !PT ;  /* 0x0000003209287812 */ /* 0x000fe400078efcff */
[-C--:B------:R-:W-:Y:S01]  /*0ff0*/  @!P4 IADD3 R19, R19, -R4.reuse, RZ ;  /* 0x800000041313c210 */ /* 0x080fe20007ffe0ff */
[----:B------:R-:W-:Y:S01]  /*1000*/  IMAD.MOV R13, RZ, RZ, -R2 ;  /* 0x000000ffff0d7224 */ /* 0x000fe200078e0a02 */
[----:B------:R-:W-:Y:S01]  /*1010*/  IADD3 R27, -R10, RZ, RZ ;  /* 0x000000ff0a1b7210 */ /* 0x000fe20007ffe1ff */
[--C-:B------:R-:W-:Y:S01]  /*1020*/  @!P3 IMAD.IADD R21, R21, 0x1, -R4.reuse ;  /* 0x000000011515b824 */ /* 0x100fe200078e0a04 */
[----:B------:R-:W-:Y:S01]  /*1030*/  ISETP.GE.AND P3, PT, R24, RZ, PT ;  /* 0x000000ff1800720c */ /* 0x000fe20003f66270 */
[----:B------:R-:W-:Y:S01]  /*1040*/  @!P1 IMAD.MOV R17, RZ, RZ, -R17 ;  /* 0x000000ffff119224 */ /* 0x000fe200078e0a11 */
[----:B------:R-:W-:Y:S01]  /*1050*/  @!P6 IADD3 R5, R5, -R4, RZ ;  /* 0x800000040505e210 */ /* 0x000fe20007ffe0ff */
[----:B------:R-:W-:Y:S01]  /*1060*/  @!P5 IMAD.IADD R23, R23, 0x1, -R4 ;  /* 0x000000011717d824 */ /* 0x000fe200078e0a04 */
[C---:B------:R-:W-:Y:S01]  /*1070*/  ISETP.GT.U32.AND P6, PT, R4.reuse, R25, PT ;  /* 0x000000190400720c */ /* 0x040fe20003fc4070 */
[C---:B------:R-:W-:Y:S01]  /*1080*/  IMAD R13, R4.reuse, R13, R16 ;  /* 0x0000000d040d7224 */ /* 0x040fe200078e0210 */
[----:B------:R-:W-:Y:S01]  /*1090*/  ISETP.GT.U32.AND P5, PT, R4, R21, PT ;  /* 0x000000150400720c */ /* 0x000fe20003fa4070 */
[----:B------:R-:W-:Y:S01]  /*10a0*/  IMAD.MOV.U32 R16, RZ, RZ, R5 ;  /* 0x000000ffff107224 */ /* 0x000fe200078e0005 */
[----:B------:R-:W-:Y:S01]  /*10b0*/  ISETP.GE.AND P1, PT, R20, RZ, PT ;  /* 0x000000ff1400720c */ /* 0x000fe20003f26270 */
[----:B------:R-:W-:Y:S01]  /*10c0*/  IMAD R5, R4, R27, R18 ;  /* 0x0000001b04057224 */ /* 0x000fe200078e0212 */
[C---:B------:R-:W-:Y:S01]  /*10d0*/  LOP3.LUT R20, R9.reuse, 0x16, RZ, 0xfc, !PT ;  /* 0x0000001609147812 */ /* 0x040fe200078efcff */
[----:B------:R-:W-:Y:S01]  /*10e0*/  @!P0 IMAD.MOV R16, RZ, RZ, -R16 ;  /* 0x000000ffff108224 */ /* 0x000fe200078e0a10 */
[----:B------:R-:W-:Y:S01]  /*10f0*/  LOP3.LUT R24, R9, 0x18, RZ, 0xfc, !PT ;  /* 0x0000001809187812 */ /* 0x000fe200078efcff */
[----:B------:R-:W-:Y:S01]  /*1100*/  IMAD.HI.U32 R10, R11, R31, RZ ;  /* 0x0000001f0b0a7227 */ /* 0x000fe200078e00ff */
[----:B------:R-:W-:-:S02]  /*1110*/  IABS R27, R20 ;  /* 0x00000014001b7213 */ /* 0x000fc40000000000 */
[----:B------:R-:W-:Y:S01]  /*1120*/  IABS R29, R24 ;  /* 0x00000018001d7213 */ /* 0x000fe20000000000 */
[----:B------:R-:W-:Y:S01]  /*1130*/  IMAD.MOV R10, RZ, RZ, -R10 ;  /* 0x000000ffff0a7224 */ /* 0x000fe200078e0a0a */
[----:B------:R-:W-:Y:S01]  /*1140*/  @!P6 IADD3 R25, R25, -R4, RZ ;  /* 0x800000041919e210 */ /* 0x000fe20007ffe0ff */
[----:B------:R-:W-:Y:S01]  /*1150*/  IMAD.HI.U32 R2, R11, R27, RZ ;  /* 0x0000001b0b027227 */ /* 0x000fe200078e00ff */
[C---:B------:R-:W-:Y:S02]  /*1160*/  ISETP.GT.U32.AND P6, PT, R4.reuse, R23, PT ;  /* 0x000000170400720c */ /* 0x040fe40003fc4070 */
[C---:B------:R-:W-:Y:S01]  /*1170*/  ISETP.GT.U32.AND P0, PT, R4.reuse, R25, PT ;  /* 0x000000190400720c */ /* 0x040fe20003f04070 */
[----:B------:R-:W-:Y:S01]  /*1180*/  @!P5 IMAD.IADD R21, R21, 0x1, -R4 ;  /* 0x000000011515d824 */ /* 0x000fe200078e0a04 */
[C---:B------:R-:W-:Y:S01]  /*1190*/  ISETP.GT.U32.AND P5, PT, R4.reuse, R13, PT ;  /* 0x0000000d0400720c */ /* 0x040fe20003fa4070 */
[----:B------:R-:W-:Y:S01]  /*11a0*/  IMAD R31, R4, R10, R31 ;  /* 0x0000000a041f7224 */ /* 0x000fe200078e021f */
[----:B------:R-:W-:Y:S01]  /*11b0*/  IADD3 R2, -R2, RZ, RZ ;  /* 0x000000ff02027210 */ /* 0x000fe20007ffe1ff */
[----:B------:R-:W-:Y:S01]  /*11c0*/  @!P1 IMAD.MOV R21, RZ, RZ, -R21 ;  /* 0x000000ffff159224 */ /* 0x000fe200078e0a15 */
[----:B------:R-:W-:-:S02]  /*11d0*/  ISETP.GT.U32.AND P4, PT, R4, R19, PT ;  /* 0x000000130400720c */ /* 0x000fc40003f84070 */
[----:B------:R-:W-:Y:S01]  /*11e0*/  IABS R18, R36 ;  /* 0x0000002400127213 */ /* 0x000fe20000000000 */
[C---:B------:R-:W-:Y:S01]  /*11f0*/  IMAD R27, R4.reuse, R2, R27 ;  /* 0x00000002041b7224 */ /* 0x040fe200078e021b */
[----:B------:R-:W-:Y:S01]  /*1200*/  IABS R51, R40 ;  /* 0x0000002800337213 */ /* 0x000fe20000000000 */
[----:B------:R-:W-:Y:S01]  /*1210*/  @!P6 IMAD.IADD R23, R23, 0x1, -R4 ;  /* 0x000000011717e824 */ /* 0x000fe200078e0a04 */
[C---:B------:R-:W-:Y:S01]  /*1220*/  ISETP.GT.U32.AND P6, PT, R4.reuse, R5, PT ;  /* 0x000000050400720c */ /* 0x040fe20003fc4070 */
[----:B------:R-:W-:Y:S01]  /*1230*/  IMAD.HI.U32 R2, R11, R29, RZ ;  /* 0x0000001d0b027227 */ /* 0x000fe200078e00ff */
[----:B------:R-:W-:Y:S02]  /*1240*/  LOP3.LUT R44, R9, 0x36, RZ, 0xfc, !PT ;  /* 0x00000036092c7812 */ /* 0x000fe400078efcff */
[----:B------:R-:W-:Y:S01]  /*1250*/  @!P5 IADD3 R13, R13, -R4, RZ ;  /* 0x800000040d0dd210 */ /* 0x000fe20007ffe0ff */
[----:B------:R-:W-:Y:S01]  /*1260*/  IMAD.MOV R2, RZ, RZ, -R2 ;  /* 0x000000ffff027224 */ /* 0x000fe200078e0a02 */
[----:B------:R-:W-:Y:S01]  /*1270*/  ISETP.GT.U32.AND P5, PT, R4, R27, PT ;  /* 0x0000001b0400720c */ /* 0x000fe20003fa4070 */
[----:B------:R-:W-:Y:S01]  /*1280*/  @!P0 IMAD.IADD R25, R25, 0x1, -R4 ;  /* 0x0000000119198824 */ /* 0x000fe200078e0a04 */
[----:B------:R-:W-:Y:S01]  /*1290*/  ISETP.GE.AND P0, PT, R26, RZ, PT ;  /* 0x000000ff1a00720c */ /* 0x000fe20003f06270 */
[----:B------:R-:W-:Y:S01]  /*12a0*/  IMAD R29, R4, R2, R29 ;  /* 0x00000002041d7224 */ /* 0x000fe200078e021d */
[----:B------:R-:W-:Y:S01]  /*12b0*/  LOP3.LUT R26, R9, 0x1e, RZ, 0xfc, !PT ;  /* 0x0000001e091a7812 */ /* 0x000fe200078efcff */
[----:B------:R-:W-:Y:S01]  /*12c0*/  IMAD.HI.U32 R2, R11, R33, RZ ;  /* 0x000000210b027227 */ /* 0x000fe200078e00ff */
[----:B------:R-:W-:-:S02]  /*12d0*/  LOP3.LUT R46, R9, 0x38, RZ, 0xfc, !PT ;  /* 0x00000038092e7812 */ /* 0x000fc400078efcff */
[----:B------:R-:W-:Y:S01]  /*12e0*/  IABS R35, R26 ;  /* 0x0000001a00237213 */ /* 0x000fe20000000000 */
[----:B------:R-:W-:Y:S01]  /*12f0*/  @!P6 IMAD.IADD R5, R5, 0x1, -R4 ;  /* 0x000000010505e824 */ /* 0x000fe200078e0a04 */
[C---:B------:R-:W-:Y:S01]  /*1300*/  ISETP.GT.U32.AND P6, PT, R4.reuse, R13, PT ;  /* 0x0000000d0400720c */ /* 0x040fe20003fc4070 */
[----:B------:R-:W-:Y:S01]  /*1310*/  IMAD.MOV R2, RZ, RZ, -R2 ;  /* 0x000000ffff027224 */ /* 0x000fe200078e0a02 */
[----:B------:R-:W-:Y:S01]  /*1320*/  LOP3.LUT R48, R9, 0x3a, RZ, 0xfc, !PT ;  /* 0x0000003a09307812 */ /* 0x000fe200078efcff */
[----:B------:R-:W-:Y:S01]  /*1330*/  @!P4 IMAD.IADD R19, R19, 0x1, -R4 ;  /* 0x000000011313c824 */ /* 0x000fe200078e0a04 */
[----:B------:R-:W-:Y:S01]  /*1340*/  @!P5 IADD3 R27, R27, -R4, RZ ;  /* 0x800000041b1bd210 */ /* 0x000fe20007ffe0ff */
[C---:B------:R-:W-:Y:S01]  /*1350*/  IMAD R33, R4.reuse, R2, R33 ;  /* 0x0000000204217224 */ /* 0x040fe200078e0221 */
[C---:B------:R-:W-:Y:S01]  /*1360*/  ISETP.GT.U32.AND P1, PT, R4.reuse, R5, PT ;  /* 0x000000050400720c */ /* 0x040fe20003f24070 */
[----:B------:R-:W-:Y:S01]  /*1370*/  IMAD.HI.U32 R2, R11, R35, RZ ;  /* 0x000000230b027227 */ /* 0x000fe200078e00ff */
[----:B------:R-:W-:-:S02]  /*1380*/  ISETP.GT.U32.AND P5, PT, R4, R27, PT ;  /* 0x0000001b0400720c */ /* 0x000fc40003fa4070 */
[----:B------:R-:W-:Y:S01]  /*1390*/  @!P2 IADD3 R19, -R19, RZ, RZ ;  /* 0x000000ff1313a210 */ /* 0x000fe20007ffe1ff */
[----:B------:R-:W-:Y:S01]  /*13a0*/  @!P3 IMAD.MOV R25, RZ, RZ, -R25 ;  /* 0x000000ffff19b224 */ /* 0x000fe200078e0a19 */
[----:B------:R-:W-:Y:S01]  /*13b0*/  ISETP.GE.AND P2, PT, R28, RZ, PT ;  /* 0x000000ff1c00720c */ /* 0x000fe20003f46270 */
[--C-:B------:R-:W-:Y:S01]  /*13c0*/  @!P6 IMAD.IADD R13, R13, 0x1, -R4.reuse ;  /* 0x000000010d0de824 */ /* 0x100fe200078e0a04 */
[----:B------:R-:W-:Y:S02]  /*13d0*/  ISETP.GT.U32.AND P6, PT, R4, R29, PT ;  /* 0x0000001d0400720c */ /* 0x000fe40003fc4070 */
[----:B------:R-:W-:Y:S02]  /*13e0*/  LOP3.LUT R28, R9, 0x20, RZ, 0xfc, !PT ;  /* 0x00000020091c7812 */ /* 0x000fe400078efcff */
[----:B------:R-:W-:Y:S02]  /*13f0*/  ISETP.GE.AND P4, PT, R22, RZ, PT ;  /* 0x000000ff1600720c */ /* 0x000fe40003f86270 */
[----:B------:R-:W-:Y:S01]  /*1400*/  IABS R22, R28 ;  /* 0x0000001c00167213 */ /* 0x000fe20000000000 */
[----:B------:R-:W-:Y:S01]  /*1410*/  @!P5 IMAD.IADD R27, R27, 0x1, -R4 ;  /* 0x000000011b1bd824 */ /* 0x000fe200078e0a04 */
[----:B------:R-:W-:-:S02]  /*1420*/  ISETP.GT.U32.AND P5, PT, R4, R33, PT ;  /* 0x000000210400720c */ /* 0x000fc40003fa4070 */
[----:B------:R-:W-:Y:S01]  /*1430*/  IADD3 R10, -R2, RZ, RZ ;  /* 0x000000ff020a7210 */ /* 0x000fe20007ffe1ff */
[----:B------:R-:W-:Y:S01]  /*1440*/  IMAD.HI.U32 R2, R11, R22, RZ ;  /* 0x000000160b027227 */ /* 0x000fe200078e00ff */
[----:B------:R-:W-:Y:S02]  /*1450*/  @!P1 IADD3 R5, R5, -R4, RZ ;  /* 0x8000000405059210 */ /* 0x000fe40007ffe0ff */
[----:B------:R-:W-:Y:S01]  /*1460*/  ISETP.GT.U32.AND P1, PT, R4, R31, PT ;  /* 0x0000001f0400720c */ /* 0x000fe20003f24070 */
[--C-:B------:R-:W-:Y:S01]  /*1470*/  @!P6 IMAD.IADD R29, R29, 0x1, -R4.reuse ;  /* 0x000000011d1de824 */ /* 0x100fe200078e0a04 */
[----:B------:R-:W-:Y:S01]  /*1480*/  IADD3 R37, -R2, RZ, RZ ;  /* 0x000000ff02257210 */ /* 0x000fe20007ffe1ff */
[----:B------:R-:W-:Y:S01]  /*1490*/  IMAD R35, R4, R10, R35 ;  /* 0x0000000a04237224 */ /* 0x000fe200078e0223 */
[----:B------:R-:W-:Y:S01]  /*14a0*/  ISETP.GE.AND P6, PT, R20, RZ, PT ;  /* 0x000000ff1400720c */ /* 0x000fe20003fc6270 */
[----:B------:R-:W-:Y:S01]  /*14b0*/  IMAD.MOV.U32 R20, RZ, RZ, R5 ;  /* 0x000000ffff147224 */ /* 0x000fe200078e0005 */
[----:B------:R-:W-:Y:S01]  /*14c0*/  IABS R55, R46 ;  /* 0x0000002e00377213 */ /* 0x000fe20000000000 */
[----:B------:R-:W-:Y:S01]  /*14d0*/  @!P5 IMAD.IADD R33, R33, 0x1, -R4 ;  /* 0x000000012121d824 */ /* 0x000fe200078e0a04 */
[C---:B------:R-:W-:Y:S01]  /*14e0*/  ISETP.GT.U32.AND P5, PT, R4.reuse, R29, PT ;  /* 0x0000001d0400720c */ /* 0x040fe20003fa4070 */
[----:B------:R-:W-:Y:S01]  /*14f0*/  IMAD R5, R4, R37, R22 ;  /* 0x0000002504057224 */ /* 0x000fe200078e0216 */
[----:B------:R-:W-:Y:S01]  /*1500*/  LOP3.LUT R22, R9, 0x24, RZ, 0xfc, !PT ;  /* 0x0000002409167812 */ /* 0x000fe200078efcff */
[----:B------:R-:W-:Y:S01]  /*1510*/  IMAD.MOV.U32 R10, RZ, RZ, R18 ;  /* 0x000000ffff0a7224 */ /* 0x000fe200078e0012 */
[----:B------:R-:W-:Y:S01]  /*1520*/  MOV R18, R13 ;  /* 0x0000000d00127202 */ /* 0x000fe20000000f00 */
[----:B------:R-:W-:Y:S01]  /*1530*/  @!P1 IMAD.IADD R31, R31, 0x1, -R4 ;  /* 0x000000011f1f9824 */ /* 0x000fe200078e0a04 */
[----:B------:R-:W-:Y:S01]  /*1540*/  ISETP.GE.AND P1, PT, R24, RZ, PT ;  /* 0x000000ff1800720c */ /* 0x000fe20003f26270 */
[----:B------:R-:W-:Y:S01]  /*1550*/  IMAD.HI.U32 R2, R11, R10, RZ ;  /* 0x0000000a0b027227 */ /* 0x000fe200078e00ff */
[----:B------:R-:W-:-:S02]  /*1560*/  @!P0 IADD3 R18, -R18, RZ, RZ ;  /* 0x000000ff12128210 */ /* 0x000fc40007ffe1ff */
[C---:B------:R-:W-:Y:S01]  /*1570*/  ISETP.GT.U32.AND P0, PT, R4.reuse, R33, PT ;  /* 0x000000210400720c */ /* 0x040fe20003f04070 */
[----:B------:R-:W-:Y:S01]  /*1580*/  IMAD.MOV R13, RZ, RZ, -R2 ;  /* 0x000000ffff0d7224 */ /* 0x000fe200078e0a02 */
[C---:B------:R-:W-:Y:S01]  /*1590*/  ISETP.GT.U32.AND P3, PT, R4.reuse, R35, PT ;  /* 0x000000230400720c */ /* 0x040fe20003f64070 */
[----:B------:R-:W-:Y:S01]  /*15a0*/  @!P4 IMAD.MOV R23, RZ, RZ, -R23 ;  /* 0x000000ffff17c224 */ /* 0x000fe200078e0a17 */
[----:B------:R-:W-:Y:S01]  /*15b0*/  @!P5 IADD3 R29, R29, -R4, RZ ;  /* 0x800000041d1dd210 */ /* 0x000fe20007ffe0ff */
[C---:B------:R-:W-:Y:S01]  /*15c0*/  IMAD R13, R4.reuse, R13, R10 ;  /* 0x0000000d040d7224 */ /* 0x040fe200078e020a */
[C---:B------:R-:W-:Y:S01]  /*15d0*/  ISETP.GT.U32.AND P5, PT, R4.reuse, R5, PT ;  /* 0x000000050400720c */ /* 0x040fe20003fa4070 */
[----:B------:R-:W-:Y:S01]  /*15e0*/  @!P2 IMAD.MOV R20, RZ, RZ, -R20 ;  /* 0x000000ffff14a224 */ /* 0x000fe200078e0a14 */
[----:B------:R-:W-:Y:S01]  /*15f0*/  ISETP.GT.U32.AND P4, PT, R4, R31, PT ;  /* 0x0000001f0400720c */ /* 0x000fe20003f84070 */
[----:B------:R-:W-:Y:S01]  /*1600*/  @!P1 IMAD.MOV R29, RZ, RZ, -R29 ;  /* 0x000000ffff1d9224 */ /* 0x000fe200078e0a1d */
[----:B------:R-:W-:Y:S01]  /*1610*/  ISETP.GE.AND P2, PT, R32, RZ, PT ;  /* 0x000000ff2000720c */ /* 0x000fe20003f46270 */
[----:B------:R-:W-:Y:S01]  /*1620*/  IMAD.SHL.U32 R2, R8, 0x10, RZ ;  /* 0x0000001008027824 */ /* 0x000fe200078e00ff */
[----:B------:R-:W-:Y:S01]  /*1630*/  IABS R32, R22 ;  /* 0x0000001600207213 */ /* 0x000fe20000000000 */
[----:B------:R-:W-:Y:S01]  /*1640*/  @!P6 IMAD.MOV R27, RZ, RZ, -R27 ;  /* 0x000000ffff1be224 */ /* 0x000fe200078e0a1b */
[----:B------:R-:W-:Y:S01]  /*1650*/  ISETP.GE.AND P6, PT, R34, RZ, PT ;  /* 0x000000ff2200720c */ /* 0x000fe20003fc6270 */
[----:B------:R-:W-:Y:S01]  /*1660*/  @!P3 IMAD.IADD R35, R35, 0x1, -R4 ;  /* 0x000000012323b824 */ /* 0x000fe200078e0a04 */
[----:B------:R-:W-:-:S02]  /*1670*/  LOP3.LUT R10, R8, 0x7f, RZ, 0xc0, !PT ;  /* 0x0000007f080a7812 */ /* 0x000fc400078ec0ff */
[----:B------:R-:W-:Y:S02]  /*1680*/  LOP3.LUT R37, R2, 0x70, RZ, 0xc0, !PT ;  /* 0x0000007002257812 */ /* 0x000fe400078ec0ff */
[----:B------:R-:W-:Y:S01]  /*1690*/  @!P5 IADD3 R5, R5, -R4, RZ ;  /* 0x800000040505d210 */ /* 0x000fe20007ffe0ff */
[----:B------:R-:W-:Y:S01]  /*16a0*/  @!P4 IMAD.IADD R31, R31, 0x1, -R4 ;  /* 0x000000011f1fc824 */ /* 0x000fe200078e0a04 */
[----:B------:R-:W-:Y:S02]  /*16b0*/  LOP3.LUT R24, R9, 0x26, RZ, 0xfc, !PT ;  /* 0x0000002609187812 */ /* 0x000fe400078efcff */
[----:B------:R-:W-:Y:S01]  /*16c0*/  ISETP.GT.U32.AND P1, PT, R4, R5, PT ;  /* 0x000000050400720c */ /* 0x000fe20003f24070 */
[----:B------:R-:W-:Y:S01]  /*16d0*/  @!P2 IMAD.MOV R31, RZ, RZ, -R31 ;  /* 0x000000ffff1fa224 */ /* 0x000fe200078e0a1f */
[----:B------:R-:W-:Y:S01]  /*16e0*/  ISETP.GE.AND P2, PT, R22, RZ, PT ;  /* 0x000000ff1600720c */ /* 0x000fe20003f46270 */
[----:B------:R-:W-:Y:S01]  /*16f0*/  IMAD.HI.U32 R22, R11, R32, RZ ;  /* 0x000000200b167227 */ /* 0x000fe200078e00ff */
[----:B------:R-:W-:-:S02]  /*1700*/  LEA R2, R10, R37, 0x7 ;  /* 0x000000250a027211 */ /* 0x000fc400078e38ff */
[----:B------:R-:W-:Y:S01]  /*1710*/  @!P0 IADD3 R33, R33, -R4, RZ ;  /* 0x8000000421218210 */ /* 0x000fe20007ffe0ff */
[----:B------:R-:W-:Y:S01]  /*1720*/  IMAD.MOV R37, RZ, RZ, -R22 ;  /* 0x000000ffff257224 */ /* 0x000fe200078e0a16 */
[----:B------:R-:W-:Y:S02]  /*1730*/  IABS R39, R24 ;  /* 0x0000001800277213 */ /* 0x000fe40000000000 */
[----:B------:R-:W-:Y:S01]  /*1740*/  @!P6 IADD3 R33, -R33, RZ, RZ ;  /* 0x000000ff2121e210 */ /* 0x000fe20007ffe1ff */
[----:B------:R-:W-:Y:S01]  /*1750*/  IMAD R37, R4, R37, R32 ;  /* 0x0000002504257224 */ /* 0x000fe200078e0220 */
[----:B------:R-:W-:Y:S01]  /*1760*/  ISETP.GE.AND P6, PT, R24, RZ, PT ;  /* 0x000000ff1800720c */ /* 0x000fe20003fc6270 */
[----:B------:R-:W-:Y:S01]  /*1770*/  @!P1 IMAD.IADD R5, R5, 0x1, -R4 ;  /* 0x0000000105059824 */ /* 0x000fe200078e0a04 */
[C---:B------:R-:W-:Y:S01]  /*1780*/  ISETP.GT.U32.AND P1, PT, R4.reuse, R13, PT ;  /* 0x0000000d0400720c */ /* 0x040fe20003f24070 */
[----:B------:R-:W-:Y:S01]  /*1790*/  IMAD.HI.U32 R24, R11, R39, RZ ;  /* 0x000000270b187227 */ /* 0x000fe200078e00ff */
[----:B------:R-:W-:-:S02]  /*17a0*/  ISETP.GT.U32.AND P5, PT, R4, R35, PT ;  /* 0x000000230400720c */ /* 0x000fc40003fa4070 */
[----:B------:R-:W-:Y:S02]  /*17b0*/  ISETP.GE.AND P4, PT, R26, RZ, PT ;  /* 0x000000ff1a00720c */ /* 0x000fe40003f86270 */
[----:B------:R-:W-:Y:S02]  /*17c0*/  IADD3 R24, -R24, RZ, RZ ;  /* 0x000000ff18187210 */ /* 0x000fe40007ffe1ff */
[----:B------:R-:W-:Y:S02]  /*17d0*/  LOP3.LUT R26, R9, 0x28, RZ, 0xfc, !PT ;  /* 0x00000028091a7812 */ /* 0x000fe400078efcff */
[----:B------:R-:W-:Y:S01]  /*17e0*/  ISETP.GE.AND P3, PT, R36, RZ, PT ;  /* 0x000000ff2400720c */ /* 0x000fe20003f66270 */
[----:B------:R-:W-:Y:S01]  /*17f0*/  IMAD R39, R4, R24, R39 ;  /* 0x0000001804277224 */ /* 0x000fe200078e0227 */
[----:B------:R-:W-:Y:S01]  /*1800*/  IABS R41, R26 ;  /* 0x0000001a00297213 */ /* 0x000fe20000000000 */
[--C-:B------:R-:W-:Y:S01]  /*1810*/  @!P1 IMAD.IADD R13, R13, 0x1, -R4.reuse ;  /* 0x000000010d0d9824 */ /* 0x100fe200078e0a04 */
[----:B------:R-:W-:Y:S01]  /*1820*/  LOP3.LUT R32, R9, 0x2c, RZ, 0xfc, !PT ;  /* 0x0000002c09207812 */ /* 0x000fe200078efcff */
[----:B------:R-:W-:Y:S01]  /*1830*/  @!P5 IMAD.IADD R35, R35, 0x1, -R4 ;  /* 0x000000012323d824 */ /* 0x000fe200078e0a04 */
[----:B------:R-:W-:Y:S01]  /*1840*/  ISETP.GE.AND P5, PT, R26, RZ, PT ;  /* 0x000000ff1a00720c */ /* 0x000fe20003fa6270 */
[----:B------:R-:W-:Y:S01]  /*1850*/  IMAD.HI.U32 R26, R11, R41, RZ ;  /* 0x000000290b1a7227 */ /* 0x000fe200078e00ff */
[----:B------:R-:W-:-:S02]  /*1860*/  ISETP.GT.U32.AND P1, PT, R4, R13, PT ;  /* 0x0000000d0400720c */ /* 0x000fc40003f24070 */
[C---:B------:R-:W-:Y:S01]  /*1870*/  LOP3.LUT R36, R9.reuse, 0x2e, RZ, 0xfc, !PT ;  /* 0x0000002e09247812 */ /* 0x040fe200078efcff */
[----:B------:R-:W-:Y:S01]  /*1880*/  IMAD.MOV R26, RZ, RZ, -R26 ;  /* 0x000000ffff1a7224 */ /* 0x000fe200078e0a1a */
[----:B------:R-:W-:Y:S01]  /*1890*/  LOP3.LUT R34, R9, 0x2a, RZ, 0xfc, !PT ;  /* 0x0000002a09227812 */ /* 0x000fe200078efcff */
[----:B------:R-:W-:Y:S01]  /*18a0*/  @!P4 IMAD.MOV R35, RZ, RZ, -R35 ;  /* 0x000000ffff23c224 */ /* 0x000fe200078e0a23 */
[----:B------:R-:W-:Y:S01]  /*18b0*/  IABS R45, R32 ;  /* 0x00000020002d7213 */ /* 0x000fe20000000000 */
[C---:B------:R-:W-:Y:S01]  /*18c0*/  IMAD R41, R4.reuse, R26, R41 ;  /* 0x0000001a04297224 */ /* 0x040fe200078e0229 */
[----:B------:R-:W-:Y:S01]  /*18d0*/  IABS R47, R36 ;  /* 0x00000024002f7213 */ /* 0x000fe20000000000 */
[----:B------:R-:W-:Y:S01]  /*18e0*/  IMAD.HI.U32 R24, R11, R49, RZ ;  /* 0x000000310b187227 */ /* 0x000fe200078e00ff */
[----:B------:R-:W-:Y:S02]  /*18f0*/  IABS R43, R34 ;  /* 0x00000022002b7213 */ /* 0x000fe40000000000 */
[----:B------:R-:W-:Y:S01]  /*1900*/  LEA R3, R3, R10, 0x8 ;  /* 0x0000000a03037211 */ /* 0x000fe200078e40ff */
[----:B------:R-:W-:Y:S01]  /*1910*/  @!P1 IMAD.IADD R13, R13, 0x1, -R4 ;  /* 0x000000010d0d9824 */ /* 0x000fe200078e0a04 */
[----:B------:R-:W-:Y:S01]  /*1920*/  ISETP.GT.U32.AND P1, PT, R4, R37, PT ;  /* 0x000000250400720c */ /* 0x000fe20003f24070 */
[----:B------:R-:W-:Y:S01]  /*1930*/  IMAD.HI.U32 R10, R11, R45, RZ ;  /* 0x0000002d0b0a7227 */ /* 0x000fe200078e00ff */
[----:B------:R-:W-:-:S02]  /*1940*/  ISETP.GE.AND P0, PT, R28, RZ, PT ;  /* 0x000000ff1c00720c */ /* 0x000fc40003f06270 */
[----:B------:R-:W-:Y:S01]  /*1950*/  IABS R57, R48 ;  /* 0x0000003000397213 */ /* 0x000fe20000000000 */
[C---:B------:R-:W-:Y:S01]  /*1960*/  IMAD.HI.U32 R22, R11.reuse, R47, RZ ;  /* 0x0000002f0b167227 */ /* 0x040fe200078e00ff */
[----:B------:R-:W-:Y:S02]  /*1970*/  IADD3 R10, -R10, RZ, RZ ;  /* 0x000000ff0a0a7210 */ /* 0x000fe40007ffe1ff */
[----:B----4-:R-:W-:Y:S01]  /*1980*/  LOP3.LUT R0, R2, 0x10, RZ, 0x3c, !PT ;  /* 0x0000001002007812 */ /* 0x010fe200078e3cff */
[----:B------:R-:W-:-:S04]  /*1990*/  IMAD.HI.U32 R28, R11, R43, RZ ;  /* 0x0000002b0b1c7227 */ /* 0x000fc800078e00ff */
[----:B------:R-:W-:Y:S01]  /*19a0*/  @!P1 IMAD.IADD R37, R37, 0x1, -R4 ;  /* 0x0000000125259824 */ /* 0x000fe200078e0a04 */
[C---:B------:R-:W-:Y:S01]  /*19b0*/  ISETP.GT.U32.AND P1, PT, R4.reuse, R39, PT ;  /* 0x000000270400720c */ /* 0x040fe20003f24070 */
[----:B------:R-:W-:Y:S02]  /*19c0*/  IMAD.MOV R22, RZ, RZ, -R22 ;  /* 0x000000ffff167224 */ /* 0x000fe400078e0a16 */
[----:B------:R-:W-:Y:S02]  /*19d0*/  IMAD.MOV R28, RZ, RZ, -R28 ;  /* 0x000000ffff1c7224 */ /* 0x000fe400078e0a1c */
[C---:B------:R-:W-:Y:S02]  /*19e0*/  IMAD R47, R4.reuse, R22, R47 ;  /* 0x00000016042f7224 */ /* 0x040fe400078e022f */
[C---:B------:R-:W-:Y:S02]  /*19f0*/  IMAD R43, R4.reuse, R28, R43 ;  /* 0x0000001c042b7224 */ /* 0x040fe400078e022b */
[----:B------:R-:W-:Y:S01]  /*1a00*/  IMAD R45, R4, R10, R45 ;  /* 0x0000000a042d7224 */ /* 0x000fe200078e022d */
[----:B------:R-:W-:Y:S01]  /*1a10*/  MOV R10, R5 ;  /* 0x00000005000a7202 */ /* 0x000fe20000000f00 */
[----:B------:R-:W-:-:S02]  /*1a20*/  IMAD.MOV.U32 R22, RZ, RZ, R13 ;  /* 0x000000ffff167224 */ /* 0x000fc400078e000d */
[----:B------:R-:W-:Y:S01]  /*1a30*/  @!P1 IMAD.IADD R39, R39, 0x1, -R4 ;  /* 0x0000000127279824 */ /* 0x000fe200078e0a04 */
[----:B------:R-:W-:Y:S01]  /*1a40*/  ISETP.GT.U32.AND P1, PT, R4, R41, PT ;  /* 0x000000290400720c */ /* 0x000fe20003f24070 */
[----:B------:R-:W-:Y:S01]  /*1a50*/  @!P3 IMAD.MOV R22, RZ, RZ, -R22 ;  /* 0x000000ffff16b224 */ /* 0x000fe200078e0a16 */
[----:B------:R-:W-:Y:S01]  /*1a60*/  @!P0 IADD3 R10, -R10, RZ, RZ ;  /* 0x000000ff0a0a8210 */ /* 0x000fe20007ffe1ff */
[----:B------:R-:W-:Y:S01]  /*1a70*/  IMAD.MOV R24, RZ, RZ, -R24 ;  /* 0x000000ffff187224 */ /* 0x000fe200078e0a18 */
[C---:B------:R-:W-:Y:S01]  /*1a80*/  ISETP.GT.U32.AND P3, PT, R4.reuse, R43, PT ;  /* 0x0000002b0400720c */ /* 0x040fe20003f64070 */
[----:B------:R-:W-:Y:S01]  /*1a90*/  IMAD.HI.U32 R28, R11, R53, RZ ;  /* 0x000000350b1c7227 */ /* 0x000fe200078e00ff */
[----:B------:R-:W-:-:S03]  /*1aa0*/  ISETP.GT.U32.AND P0, PT, R4, R39, PT ;  /* 0x000000270400720c */ /* 0x000fc60003f04070 */
[C---:B------:R-:W-:Y:S01]  /*1ab0*/  IMAD R49, R4.reuse, R24, R49 ;  /* 0x0000001804317224 */ /* 0x040fe200078e0231 */
[----:B------:R-:W-:Y:S01]  /*1ac0*/  IABS R24, R44 ;  /* 0x0000002c00187213 */ /* 0x000fe20000000000 */
[----:B------:R-:W-:Y:S02]  /*1ad0*/  IMAD.MOV R28, RZ, RZ, -R28 ;  /* 0x000000ffff1c7224 */ /* 0x000fe400078e0a1c */
[----:B------:R-:W-:Y:S01]  /*1ae0*/  @!P1 IMAD.IADD R41, R41, 0x1, -R4 ;  /* 0x0000000129299824 */ /* 0x000fe200078e0a04 */
[C---:B------:R-:W-:Y:S01]  /*1af0*/  ISETP.GT.U32.AND P1, PT, R4.reuse, R37, PT ;  /* 0x000000250400720c */ /* 0x040fe20003f24070 */
[C---:B------:R-:W-:Y:S01]  /*1b00*/  IMAD R53, R4.reuse, R28, R53 ;  /* 0x0000001c04357224 */ /* 0x040fe200078e0235 */
[----:B------:R-:W-:Y:S01]  /*1b10*/  LOP3.LUT R28, R9, 0x3c, RZ, 0xfc, !PT ;  /* 0x0000003c091c7812 */ /* 0x000fe200078efcff */
[----:B------:R-:W-:Y:S01]  /*1b20*/  IMAD.HI.U32 R26, R11, R51, RZ ;  /* 0x000000330b1a7227 */ /* 0x000fe200078e00ff */
[----:B------:R-:W-:Y:S02]  /*1b30*/  ISETP.GT.U32.AND P4, PT, R4, R41, PT ;  /* 0x000000290400720c */ /* 0x000fe40003f84070 */
[----:B------:R-:W-:Y:S01]  /*1b40*/  @!P3 IADD3 R43, R43, -R4, RZ ;  /* 0x800000042b2bb210 */ /* 0x000fe20007ffe0ff */
[----:B------:R-:W-:Y:S01]  /*1b50*/  IMAD.HI.U32 R5, R11, R24, RZ ;  /* 0x000000180b057227 */ /* 0x000fe200078e00ff */
[----:B------:R-:W-:-:S02]  /*1b60*/  @!P0 IADD3 R39, R39, -R4, RZ ;  /* 0x8000000427278210 */ /* 0x000fc40007ffe0ff */
[----:B------:R-:W-:Y:S01]  /*1b70*/  ISETP.GT.U32.AND P0, PT, R4, R47, PT ;  /* 0x0000002f0400720c */ /* 0x000fe20003f04070 */
[----:B------:R-:W-:Y:S01]  /*1b80*/  IMAD.HI.U32 R9, R11, R55, RZ ;  /* 0x000000370b097227 */ /* 0x000fe200078e00ff */
[----:B------:R-:W-:Y:S02]  /*1b90*/  IABS R59, R28 ;  /* 0x0000001c003b7213 */ /* 0x000fe40000000000 */
[----:B------:R-:W-:Y:S01]  /*1ba0*/  IADD3 R26, -R26, RZ, RZ ;  /* 0x000000ff1a1a7210 */ /* 0x000fe20007ffe1ff */
[--C-:B------:R-:W-:Y:S01]  /*1bb0*/  @!P1 IMAD.IADD R37, R37, 0x1, -R4.reuse ;  /* 0x0000000125259824 */ /* 0x100fe200078e0a04 */
[C---:B------:R-:W-:Y:S01]  /*1bc0*/  ISETP.GT.U32.AND P1, PT, R4.reuse, R45, PT ;  /* 0x0000002d0400720c */ /* 0x040fe20003f24070 */
[----:B------:R-:W-:Y:S01]  /*1bd0*/  @!P4 IMAD.IADD R41, R41, 0x1, -R4 ;  /* 0x000000012929c824 */ /* 0x000fe200078e0a04 */
[----:B------:R-:W-:Y:S01]  /*1be0*/  ISETP.GT.U32.AND P4, PT, R4, R49, PT ;  /* 0x000000310400720c */ /* 0x000fe20003f84070 */
[----:B------:R-:W-:Y:S01]  /*1bf0*/  IMAD.HI.U32 R13, R11, R57, RZ ;  /* 0x000000390b0d7227 */ /* 0x000fe200078e00ff */
[----:B------:R-:W-:-:S02]  /*1c00*/  @!P2 IADD3 R37, -R37, RZ, RZ ;  /* 0x000000ff2525a210 */ /* 0x000fc40007ffe1ff */
[----:B------:R-:W-:Y:S01]  /*1c10*/  IADD3 R5, -R5, RZ, RZ ;  /* 0x000000ff05057210 */ /* 0x000fe20007ffe1ff */
[----:B------:R-:W-:Y:S01]  /*1c20*/  IMAD.HI.U32 R11, R11, R59, RZ ;  /* 0x0000003b0b0b7227 */ /* 0x000fe200078e00ff */
[----:B------:R-:W-:Y:S02]  /*1c30*/  @!P0 IADD3 R47, R47, -R4, RZ ;  /* 0x800000042f2f8210 */ /* 0x000fe40007ffe0ff */
[----:B------:R-:W-:Y:S01]  /*1c40*/  @!P5 IADD3 R41, -R41, RZ, RZ ;  /* 0x000000ff2929d210 */ /* 0x000fe20007ffe1ff */
[C---:B------:R-:W-:Y:S02]  /*1c50*/  IMAD R51, R4.reuse, R26, R51 ;  /* 0x0000001a04337224 */ /* 0x040fe400078e0233 */
[--C-:B------:R-:W-:Y:S01]  /*1c60*/  @!P1 IMAD.IADD R45, R45, 0x1, -R4.reuse ;  /* 0x000000012d2d9824 */ /* 0x100fe200078e0a04 */
[C---:B------:R-:W-:Y:S01]  /*1c70*/  ISETP.GT.U32.AND P1, PT, R4.reuse, R43, PT ;  /* 0x0000002b0400720c */ /* 0x040fe20003f24070 */
[----:B------:R-:W-:Y:S01]  /*1c80*/  @!P4 IMAD.IADD R49, R49, 0x1, -R4 ;  /* 0x000000013131c824 */ /* 0x000fe200078e0a04 */
[C---:B------:R-:W-:Y:S01]  /*1c90*/  ISETP.GT.U32.AND P4, PT, R4.reuse, R47, PT ;  /* 0x0000002f0400720c */ /* 0x040fe20003f84070 */
[----:B------:R-:W-:Y:S01]  /*1ca0*/  IMAD.MOV R11, RZ, RZ, -R11 ;  /* 0x000000ffff0b7224 */ /* 0x000fe200078e0a0b */
[C---:B------:R-:W-:Y:S01]  /*1cb0*/  ISETP.GT.U32.AND P3, PT, R4.reuse, R51, PT ;  /* 0x000000330400720c */ /* 0x040fe20003f64070 */
[----:B------:R-:W-:Y:S01]  /*1cc0*/  IMAD.MOV R9, RZ, RZ, -R9 ;  /* 0x000000ffff097224 */ /* 0x000fe200078e0a09 */
[C---:B------:R-:W-:Y:S01]  /*1cd0*/  ISETP.GT.U32.AND P2, PT, R4.reuse, R49, PT ;  /* 0x000000310400720c */ /* 0x040fe20003f44070 */
[C---:B------:R-:W-:Y:S01]  /*1ce0*/  IMAD R59, R4.reuse, R11, R59 ;  /* 0x0000000b043b7224 */ /* 0x040fe200078e023b */
[----:B------:R-:W-:Y:S01]  /*1cf0*/  IABS R11, R3 ;  /* 0x00000003000b7213 */ /* 0x000fe20000000000 */
[C---:B------:R-:W-:Y:S01]  /*1d00*/  IMAD R55, R4.reuse, R9, R55 ;  /* 0x0000000904377224 */ /* 0x040fe200078e0237 */
[----:B------:R-:W-:Y:S01]  /*1d10*/  ISETP.GT.U32.AND P0, PT, R4, R45, PT ;  /* 0x0000002d0400720c */ /* 0x000fe20003f04070 */
[----:B------:R-:W-:-:S02]  /*1d20*/  IMAD.MOV R26, RZ, RZ, -R13 ;  /* 0x000000ffff1a7224 */ /* 0x000fc400078e0a0d */
[----:B------:R-:W-:Y:S01]  /*1d30*/  @!P1 IMAD.IADD R43, R43, 0x1, -R4 ;  /* 0x000000012b2b9824 */ /* 0x000fe200078e0a04 */
[----:B------:R-:W-:Y:S01]  /*1d40*/  ISETP.GT.U32.AND P1, PT, R4, R53, PT ;  /* 0x000000350400720c */ /* 0x000fe20003f24070 */
[----:B------:R-:W-:-:S04]  /*1d50*/  IMAD.HI.U32 R9, R7, R11, RZ ;  /* 0x0000000b07097227 */ /* 0x000fc800078e00ff */
[--C-:B------:R-:W-:Y:S01]  /*1d60*/  @!P4 IMAD.IADD R47, R47, 0x1, -R4.reuse ;  /* 0x000000012f2fc824 */ /* 0x100fe200078e0a04 */
[C---:B------:R-:W-:Y:S01]  /*1d70*/  ISETP.GT.U32.AND P4, PT, R4.reuse, R55, PT ;  /* 0x000000370400720c */ /* 0x040fe20003f84070 */
[C---:B------:R-:W-:Y:S01]  /*1d80*/  IMAD R57, R4.reuse, R26, R57 ;  /* 0x0000001a04397224 */ /* 0x040fe200078e0239 */
[----:B------:R-:W-:Y:S01]  /*1d90*/  IADD3 R9, -R9, RZ, RZ ;  /* 0x000000ff09097210 */ /* 0x000fe20007ffe1ff */
[----:B------:R-:W-:Y:S01]  /*1da0*/  @!P3 IMAD.IADD R51, R51, 0x1, -R4 ;  /* 0x000000013333b824 */ /* 0x000fe200078e0a04 */
[----:B------:R-:W-:Y:S01]  /*1db0*/  @!P0 IADD3 R45, R45, -R4, RZ ;  /* 0x800000042d2d8210 */ /* 0x000fe20007ffe0ff */
[C---:B------:R-:W-:Y:S02]  /*1dc0*/  IMAD R13, R4.reuse, R5, R24 ;  /* 0x00000005040d7224 */ /* 0x040fe400078e0218 */
[--C-:B------:R-:W-:Y:S01]  /*1dd0*/  @!P1 IMAD.IADD R53, R53, 0x1, -R4.reuse ;  /* 0x0000000135359824 */ /* 0x100fe200078e0a04 */
[C---:B------:R-:W-:Y:S01]  /*1de0*/  ISETP.GT.U32.AND P1, PT, R4.reuse, R59, PT ;  /* 0x0000003b0400720c */ /* 0x040fe20003f24070 */
[----:B------:R-:W-:Y:S01]  /*1df0*/  VIADD R5, R3, 0x80 ;  /* 0x0000008003057836 */ /* 0x000fe20000000000 */
[----:B------:R-:W-:Y:S01]  /*1e00*/  ISETP.GT.U32.AND P3, PT, R4, R51, PT ;  /* 0x000000330400720c */ /* 0x000fe20003f64070 */
[----:B------:R-:W-:Y:S01]  /*1e10*/  IMAD R9, R6, R9, R11 ;  /* 0x0000000906097224 */ /* 0x000fe200078e020b */
[C---:B------:R-:W-:Y:S01]  /*1e20*/  ISETP.GT.U32.AND P0, PT, R4.reuse, R13, PT ;  /* 0x0000000d0400720c */ /* 0x040fe20003f04070 */
[--C-:B------:R-:W-:Y:S01]  /*1e30*/  @!P2 IMAD.IADD R49, R49, 0x1, -R4.reuse ;  /* 0x000000013131a824 */ /* 0x100fe200078e0a04 */
[----:B------:R-:W-:Y:S01]  /*1e40*/  ISETP.GT.U32.AND P2, PT, R4, R57, PT ;  /* 0x000000390400720c */ /* 0x000fe20003f44070 */
[----:B------:R-:W-:Y:S01]  /*1e50*/  @!P4 IMAD.IADD R55, R55, 0x1, -R4 ;  /* 0x000000013737c824 */ /* 0x000fe200078e0a04 */
[----:B------:R-:W-:Y:S01]  /*1e60*/  IABS R24, R5 ;  /* 0x0000000500187213 */ /* 0x000fe20000000000 */
[----:B------:R-:W-:Y:S01]  /*1e70*/  @!P6 IMAD.MOV R39, RZ, RZ, -R39 ;  /* 0x000000ffff27e224 */ /* 0x000fe200078e0a27 */
[----:B------:R-:W-:-:S02]  /*1e80*/  ISETP.GE.AND P4, PT, R36, RZ, PT ;  /* 0x000000ff2400720c */ /* 0x000fc40003f86270 */
[----:B------:R-:W-:Y:S01]  /*1e90*/  ISETP.GT.U32.AND P6, PT, R4, R55, PT ;  /* 0x000000370400720c */ /* 0x000fe20003fc4070 */
[--C-:B------:R-:W-:Y:S01]  /*1ea0*/  @!P1 IMAD.IADD R59, R59, 0x1, -R4.reuse ;  /* 0x000000013b3b9824 */ /* 0x100fe200078e0a04 */
[----:B------:R-:W-:Y:S01]  /*1eb0*/  ISETP.GT.U32.AND P1, PT, R6, R9, PT ;  /* 0x000000090600720c */ /* 0x000fe20003f24070 */
[----:B------:R-:W-:Y:S01]  /*1ec0*/  IMAD.HI.U32 R7, R7, R24, RZ ;  /* 0x0000001807077227 */ /* 0x000fe200078e00ff */
[-C--:B------:R-:W-:Y:S02]  /*1ed0*/  @!P3 IADD3 R51, R51, -R4.reuse, RZ ;  /* 0x800000043333b210 */ /* 0x080fe40007ffe0ff */
[----:B------:R-:W-:Y:S01]  /*1ee0*/  ISETP.GE.AND P3, PT, R34, RZ, PT ;  /* 0x000000ff2200720c */ /* 0x000fe20003f66270 */
[----:B------:R-:W-:Y:S01]  /*1ef0*/  IMAD.MOV R7, RZ, RZ, -R7 ;  /* 0x000000ffff077224 */ /* 0x000fe200078e0a07 */
[----:B------:R-:W-:Y:S01]  /*1f00*/  @!P2 IADD3 R57, R57, -R4, RZ ;  /* 0x800000043939a210 */ /* 0x000fe20007ffe0ff */
[----:B------:R-:W-:Y:S01]  /*1f10*/  @!P0 IMAD.IADD R13, R13, 0x1, -R4 ;  /* 0x000000010d0d8824 */ /* 0x000fe200078e0a04 */
[----:B------:R-:W-:Y:S01]  /*1f20*/  ISETP.GE.AND P0, PT, R32, RZ, PT ;  /* 0x000000ff2000720c */ /* 0x000fe20003f06270 */
[----:B------:R-:W-:Y:S01]  /*1f30*/  IMAD R11, R6, R7, R24 ;  /* 0x00000007060b7224 */ /* 0x000fe200078e0218 */
[----:B------:R-:W-:Y:S01]  /*1f40*/  @!P4 IADD3 R47, -R47, RZ, RZ ;  /* 0x000000ff2f2fc210 */ /* 0x000fe20007ffe1ff */
[----:B------:R-:W-:Y:S01]  /*1f50*/  IMAD R24, R211, R185, RZ ;  /* 0x000000b9d3187224 */ /* 0x000fe200078e02ff */
[C---:B------:R-:W-:Y:S01]  /*1f60*/  ISETP.GT.U32.AND P4, PT, R4.reuse, R57, PT ;  /* 0x000000390400720c */ /* 0x040fe20003f84070 */
[----:B------:R-:W-:Y:S01]  /*1f70*/  @!P1 IMAD.IADD R9, R9, 0x1, -R6 ;  /* 0x0000000109099824 */ /* 0x000fe200078e0a06 */
[----:B------:R-:W-:-:S02]  /*1f80*/  ISETP.GT.U32.AND P1, PT, R4, R59, PT ;  /* 0x0000003b0400720c */ /* 0x000fc40003f24070 */
[----:B------:R-:W-:Y:S01]  /*1f90*/  ISETP.GT.U32.AND P5, PT, R6, R11, PT ;  /* 0x0000000b0600720c */ /* 0x000fe20003fa4070 */
[----:B------:R-:W-:Y:S01]  /*1fa0*/  @!P3 IMAD.MOV R43, RZ, RZ, -R43 ;  /* 0x000000ffff2bb224 */ /* 0x000fe200078e0a2b */
[----:B------:R-:W-:Y:S02]  /*1fb0*/  ISETP.GE.AND P2, PT, R38, RZ, PT ;  /* 0x000000ff2600720c */ /* 0x000fe40003f46270 */
[C---:B------:R-:W-:Y:S01]  /*1fc0*/  ISETP.GT.U32.AND P3, PT, R4.reuse, R53, PT ;  /* 0x000000350400720c */ /* 0x040fe20003f64070 */
[----:B------:R-:W-:Y:S01]  /*1fd0*/  @!P0 IMAD.MOV R45, RZ, RZ, -R45 ;  /* 0x000000ffff2d8224 */ /* 0x000fe200078e0a2d */
[----:B------:R-:W-:Y:S02]  /*1fe0*/  ISETP.GT.U32.AND P0, PT, R4, R13, PT ;  /* 0x0000000d0400720c */ /* 0x000fe40003f04070 */
[----:B------:R-:W-:Y:S01]  /*1ff0*/  @!P6 IADD3 R55, R55, -R4, RZ ;  /* 0x800000043737e210 */ /* 0x000fe20007ffe0ff */
[--C-:B------:R-:W-:Y:S01]  /*2000*/  @!P4 IMAD.IADD R57, R57, 0x1, -R4.reuse ;  /* 0x000000013939c824 */ /* 0x100fe200078e0a04 */
[----:B------:R-:W-:Y:S01]  /*2010*/  ISETP.GE.AND P4, PT, R46, RZ, PT ;  /* 0x000000ff2e00720c */ /* 0x000fe20003f86270 */
[----:B------:R-:W-:Y:S01]  /*2020*/  @!P1 IMAD.IADD R59, R59, 0x1, -R4 ;  /* 0x000000013b3b9824 */ /* 0x000fe200078e0a04 */
[----:B------:R-:W-:Y:S01]  /*2030*/  ISETP.GE.AND P1, PT, R48, RZ, PT ;  /* 0x000000ff3000720c */ /* 0x000fe20003f26270 */
[----:B------:R-:W-:Y:S01]  /*2040*/  @!P5 IMAD.IADD R11, R11, 0x1, -R6 ;  /* 0x000000010b0bd824 */ /* 0x000fe200078e0a06 */
[----:B------:R-:W-:-:S02]  /*2050*/  ISETP.GT.U32.AND P5, PT, R6, R9, PT ;  /* 0x000000090600720c */ /* 0x000fc40003fa4070 */
[----:B------:R-:W-:Y:S01]  /*2060*/  @!P2 IADD3 R49, -R49, RZ, RZ ;  /* 0x000000ff3131a210 */ /* 0x000fe20007ffe1ff */
[--C-:B------:R-:W-:Y:S01]  /*2070*/  @!P3 IMAD.IADD R53, R53, 0x1, -R4.reuse ;  /* 0x000000013535b824 */ /* 0x100fe200078e0a04 */
[----:B------:R-:W-:Y:S01]  /*2080*/  ISETP.GT.U32.AND P2, PT, R6, R11, PT ;  /* 0x0000000b0600720c */ /* 0x000fe20003f44070 */
[----:B------:R-:W-:Y:S01]  /*2090*/  @!P0 IMAD.IADD R13, R13, 0x1, -R4 ;  /* 0x000000010d0d8824 */ /* 0x000fe200078e0a04 */
[----:B------:R-:W-:Y:S02]  /*20a0*/  ISETP.GE.AND P3, PT, R40, RZ, PT ;  /* 0x000000ff2800720c */ /* 0x000fe40003f66270 */
[----:B------:R-:W-:Y:S01]  /*20b0*/  ISETP.GE.AND P0, PT, R42, RZ, PT ;  /* 0x000000ff2a00720c */ /* 0x000fe20003f06270 */
[----:B------:R-:W-:Y:S01]  /*20c0*/  IMAD.MOV.U32 R8, RZ, RZ, R13 ;  /* 0x000000ffff087224 */ /* 0x000fe200078e000d */
[----:B------:R-:W-:Y:S01]  /*20d0*/  @!P4 IADD3 R55, -R55, RZ, RZ ;  /* 0x000000ff3737c210 */ /* 0x000fe20007ffe1ff */
[----:B------:R-:W-:Y:S01]  /*20e0*/  @!P1 IMAD.MOV R57, RZ, RZ, -R57 ;  /* 0x000000ffff399224 */ /* 0x000fe200078e0a39 */
[----:B------:R-:W-:-:S02]  /*20f0*/  ISETP.GE.AND P1, PT, R5, RZ, PT ;  /* 0x000000ff0500720c */ /* 0x000fc40003f26270 */
[----:B------:R-:W-:Y:S02]  /*2100*/  ISETP.GE.AND P4, PT, R3, RZ, PT ;  /* 0x000000ff0300720c */ /* 0x000fe40003f86270 */
[----:B------:R-:W-:Y:S01]  /*2110*/  @!P5 IADD3 R9, R9, -R6, RZ ;  /* 0x800000060909d210 */ /* 0x000fe20007ffe0ff */
[----:B------:R-:W-:Y:S01]  /*2120*/  @!P2 IMAD.IADD R11, R11, 0x1, -R6 ;  /* 0x000000010b0ba824 */ /* 0x000fe200078e0a06 */
[----:B------:R-:W-:Y:S01]  /*2130*/  ISETP.GE.AND P6, PT, R44, RZ, PT ;  /* 0x000000ff2c00720c */ /* 0x000fe20003fc6270 */
[----:B------:R-:W-:Y:S01]  /*2140*/  @!P3 IMAD.MOV R51, RZ, RZ, -R51 ;  /* 0x000000ffff33b224 */ /* 0x000fe200078e0a33 */
[----:B------:R-:W-:Y:S01]  /*2150*/  ISETP.GE.AND P5, PT, R28, RZ, PT ;  /* 0x000000ff1c00720c */ /* 0x000fe20003fa6270 */
[----:B------:R-:W3:Y:S01]  /*2160*/  LDC.64 R6, c[0x0][0x230] ;  /* 0x00008c00ff067b82 */ /* 0x000ee20000000a00 */
[----:B------:R-:W-:Y:S02]  /*2170*/  ISETP.NE.AND P2, PT, R189, RZ, PT ;  /* 0x000000ffbd00720c */ /* 0x000fe40003f45270 */
[----:B------:R-:W-:Y:S01]  /*2180*/  LOP3.LUT R13, RZ, R189, RZ, 0x33, !PT ;  /* 0x000000bdff0d7212 */ /* 0x000fe200078e33ff */
[----:B------:R-:W-:Y:S01]  /*2190*/  @!P1 IMAD.MOV R11, RZ, RZ, -R11 ;  /* 0x000000ffff0b9224 */ /* 0x000fe200078e0a0b */
[----:B------:R-:W-:-:S02]  /*21a0*/  LEA R70, P3, R24, UR4, 0x2 ;  /* 0x0000000418467c11 */ /* 0x000fc4000f8610ff */
[----:B------:R-:W-:Y:S01]  /*21b0*/  @!P0 IADD3 R53, -R53, RZ, RZ ;  /* 0x000000ff35358210 */ /* 0x000fe20007ffe1ff */
[----:B------:R-:W4:Y:S01]  /*21c0*/  S2UR UR4, SR_CgaCtaId ;  /* 0x00000000000479c3 */ /* 0x000f220000008800 */
[----:B------:R-:W-:Y:S01]  /*21d0*/  ISETP.NE.AND P0, PT, R188, RZ, PT ;  /* 0x000000ffbc00720c */ /* 0x000fe20003f05270 */
[----:B------:R-:W-:Y:S01]  /*21e0*/  @!P6 IMAD.MOV R8, RZ, RZ, -R8 ;  /* 0x000000ffff08e224 */ /* 0x000fe200078e0a08 */
[----:B------:R-:W-:Y:S01]  /*21f0*/  LOP3.LUT R4, RZ, R188, RZ, 0x33, !PT ;  /* 0x000000bcff047212 */ /* 0x000fe200078e33ff */
[----:B------:R-:W-:Y:S01]  /*2200*/  @!P5 IMAD.MOV R59, RZ, RZ, -R59 ;  /* 0x000000ffff3bd224 */ /* 0x000fe200078e0a3b */
[----:B------:R-:W-:Y:S02]  /*2210*/  SEL R12, R13, R12, !P2 ;  /* 0x0000000c0d0c7207 */ /* 0x000fe40005000000 */
[----:B------:R-:W-:Y:S02]  /*2220*/  @!P4 IADD3 R9, -R9, RZ, RZ ;  /* 0x000000ff0909c210 */ /* 0x000fe40007ffe1ff */
[----:B------:R-:W-:-:S02]  /*2230*/  SEL R15, R13, R15, !P2 ;  /* 0x0000000f0d0f7207 */ /* 0x000fc40005000000 */
[C---:B------:R-:W-:Y:S02]  /*2240*/  SEL R14, R13.reuse, R14, !P2 ;  /* 0x0000000e0d0e7207 */ /* 0x040fe40005000000 */
[C---:B------:R-:W-:Y:S02]  /*2250*/  SEL R17, R13.reuse, R17, !P2 ;  /* 0x000000110d117207 */ /* 0x040fe40005000000 */
[----:B------:R-:W-:Y:S01]  /*2260*/  LEA.HI.X.SX32 R74, R24, UR5, 0x2, P3 ;  /* 0x00000005184a7c11 */ /* 0x000fe200098f16ff */
[----:B------:R-:W-:Y:S01]  /*2270*/  ULDC UR5, c[0x0][0x240] ;  /* 0x0000900000057ab9 */ /* 0x000fe20000000800 */
[----:B------:R-:W-:Y:S01]  /*2280*/  SEL R16, R13, R16, !P2 ;  /* 0x000000100d107207 */ /* 0x000fe20005000000 */
[----:B------:R-:W-:Y:S01]  /*2290*/  IMAD R15, R15, UR5, RZ ;  /* 0x000000050f0f7c24 */ /* 0x000fe2000f8e02ff */
[----:B------:R-:W-:Y:S01]  /*22a0*/  SEL R26, R13, R19, !P2 ;  /* 0x000000130d1a7207 */ /* 0x000fe20005000000 */
[----:B------:R-:W-:Y:S01]  /*22b0*/  IMAD R17, R17, UR5, RZ ;  /* 0x0000000511117c24 */ /* 0x000fe2000f8e02ff */
[----:B------:R-:W-:Y:S01]  /*22c0*/  SEL R76, R4, R9, !P0 ;  /* 0x00000009044c7207 */ /* 0x000fe20004000000 */
[----:B------:R-:W-:Y:S01]  /*22d0*/  IMAD R19, R16, UR5, RZ ;  /* 0x0000000510137c24 */ /* 0x000fe2000f8e02ff */
[----:B------:R-:W-:Y:S01]  /*22e0*/  SEL R78, R4, R11, !P0 ;  /* 0x0000000b044e7207 */ /* 0x000fe20004000000 */
[----:B------:R-:W-:Y:S01]  /*22f0*/  IMAD R4, R12, UR5, RZ ;  /* 0x000000050c047c24 */ /* 0x000fe2000f8e02ff */
[C---:B------:R-:W-:Y:S01]  /*2300*/  SEL R28, R13.reuse, R21, !P2 ;  /* 0x000000150d1c7207 */ /* 0x040fe20005000000 */
        /* <DEDUP_REMOVED lines=8> */
[----:B---3--:R-:W-:Y:S01]  /*2390*/  VIADD R73, R6, 0xffffffff ;  /* 0xffffffff06497836 */ /* 0x008fe20000000000 */
[C---:B------:R-:W-:Y:S01]  /*23a0*/  SEL R20, R13.reuse, R20, !P2 ;  /* 0x000000140d147207 */ /* 0x040fe20005000000 */
[----:B----4-:R-:W-:Y:S01]  /*23b0*/  ULEA UR8, UR4, UR8, 0x18 ;  /* 0x0000000804087291 */ /* 0x010fe2000f8ec03f */
        /* <DEDUP_REMOVED lines=11> */
[----:B------:R-:W-:Y:S01]  /*2470*/  VIADD R77, R6, 0xfffffffd ;  /* 0xfffffffd064d7836 */ /* 0x000fe20000000000 */
        /* <DEDUP_REMOVED lines=28> */
[CC--:B------:R-:W-:Y:S01]  /*2640*/  LEA R8, P0, R4.reuse, R70.reuse, 0x2 ;  /* 0x0000004604087211 */ /* 0x0c0fe200078010ff */
[----:B------:R-:W-:Y:S01]  /*2650*/  IMAD R65, R65, UR5, RZ ;  /* 0x0000000541417c24 */ /* 0x000fe2000f8e02ff */
[-C--:B------:R-:W-:Y:S01]  /*2660*/  LEA R12, P3, R15, R70.reuse, 0x2 ;  /* 0x000000460f0c7211 */ /* 0x080fe200078610ff */
[----:B------:R-:W-:Y:S01]  /*2670*/  IMAD R72, R13, UR5, RZ ;  /* 0x000000050d487c24 */ /* 0x000fe2000f8e02ff */
[-C--:B------:R-:W-:Y:S01]  /*2680*/  LEA R10, P2, R11, R70.reuse, 0x2 ;  /* 0x000000460b0a7211 */ /* 0x080fe200078410ff */
[----:B------:R-:W-:Y:S01]  /*2690*/  IMAD R67, R67, UR5, RZ ;  /* 0x0000000543437c24 */ /* 0x000fe2000f8e02ff */
[-C--:B------:R-:W-:Y:S01]  /*26a0*/  LEA R14, P4, R17, R70.reuse, 0x2 ;  /* 0x00000046110e7211 */ /* 0x080fe200078810ff */
[----:B------:R-:W-:Y:S01]  /*26b0*/  IMAD R69, R69, UR5, RZ ;  /* 0x0000000545457c24 */ /* 0x000fe2000f8e02ff */
[----:B------:R-:W-:Y:S01]  /*26c0*/  LEA R16, P5, R19, R70, 0x2 ;  /* 0x0000004613107211 */ /* 0x000fe200078a10ff */
[----:B------:R-:W-:Y:S01]  /*26d0*/  IMAD R71, R71, UR5, RZ ;  /* 0x0000000547477c24 */ /* 0x000fe2000f8e02ff */
[----:B------:R-:W-:Y:S01]  /*26e0*/  LEA.HI.X.SX32 R9, R4, R74, 0x2, P0 ;  /* 0x0000004a04097211 */ /* 0x000fe200000f16ff */
[-C--:B------:R-:W-:Y:S01]  /*26f0*/  IMAD R4, R76, R7.reuse, RZ ;  /* 0x000000074c047224 */ /* 0x080fe200078e02ff */
[-C--:B------:R-:W-:Y:S01]  /*2700*/  LEA R18, P6, R21, R70.reuse, 0x2 ;  /* 0x0000004615127211 */ /* 0x080fe200078c10ff */
[----:B------:R-:W-:Y:S01]  /*2710*/  IMAD R7, R78, R7, RZ ;  /* 0x000000074e077224 */ /* 0x000fe200078e02ff */
[----:B------:R-:W-:-:S02]  /*2720*/  LEA R20, P0, R23, R70, 0x2 ;  /* 0x0000004617147211 */ /* 0x000fc400078010ff */
[----:B------:R-:W-:Y:S02]  /*2730*/  LEA.HI.X.SX32 R13, R15, R74, 0x2, P3 ;  /* 0x0000004a0f0d7211 */ /* 0x000fe400018f16ff */
[----:B------:R-:W-:Y:S02]  /*2740*/  LEA R22, P1, R25, R70, 0x2 ;  /* 0x0000004619167211 */ /* 0x000fe400078210ff */
[-C--:B------:R-:W-:Y:S02]  /*2750*/  LEA.HI.X.SX32 R11, R11, R74.reuse, 0x2, P2 ;  /* 0x0000004a0b0b7211 */ /* 0x080fe400010f16ff */
[----:B------:R-:W-:Y:S02]  /*2760*/  LEA.HI.X.SX32 R15, R17, R74, 0x2, P4 ;  /* 0x0000004a110f7211 */ /* 0x000fe400020f16ff */
[----:B------:R-:W-:Y:S02]  /*2770*/  LEA R24, P2, R27, R70, 0x2 ;  /* 0x000000461b187211 */ /* 0x000fe400078410ff */
[----:B------:R-:W-:-:S02]  /*2780*/  LEA.HI.X.SX32 R17, R19, R74, 0x2, P5 ;  /* 0x0000004a13117211 */ /* 0x000fc400028f16ff */
[----:B------:R-:W-:Y:S02]  /*2790*/  LEA R26, P3, R29, R70, 0x2 ;  /* 0x000000461d1a7211 */ /* 0x000fe400078610ff */
[----:B------:R-:W-:Y:S02]  /*27a0*/  LEA.HI.X.SX32 R19, R21, R74, 0x2, P6 ;  /* 0x0000004a15137211 */ /* 0x000fe400030f16ff */
[----:B------:R-:W-:Y:S02]  /*27b0*/  LEA R28, P4, R31, R70, 0x2 ;  /* 0x000000461f1c7211 */ /* 0x000fe400078810ff */
        /* <DEDUP_REMOVED lines=42> */
[-C--:B------:R-:W-:Y:S02]  /*2a60*/  LEA.HI.X.SX32 R63, R65, R74.reuse, 0x2, P0 ;  /* 0x0000004a413f7211 */ /* 0x080fe400000f16ff */
[----:B------:R-:W-:Y:S02]  /*2a70*/  IADD3 R75, R6, -0x2, RZ ;  /* 0xfffffffe064b7810 */ /* 0x000fe40007ffe0ff */
[----:B------:R-:W-:-:S02]  /*2a80*/  LEA.HI.X.SX32 R65, R67, R74, 0x2, P1 ;  /* 0x0000004a43417211 */ /* 0x000fc400008f16ff */
[-C--:B------:R-:W-:Y:S02]  /*2a90*/  LEA.HI.X.SX32 R67, R69, R74.reuse, 0x2, P2 ;  /* 0x0000004a45437211 */ /* 0x080fe400010f16ff */
[-C--:B------:R-:W-:Y:S02]  /*2aa0*/  LEA.HI.X.SX32 R69, R71, R74.reuse, 0x2, P3 ;  /* 0x0000004a47457211 */ /* 0x080fe400018f16ff */
[----:B------:R-:W-:Y:S02]  /*2ab0*/  ISETP.GE.U32.AND P0, PT, R73, 0x7fffffc0, PT ;  /* 0x7fffffc04900780c */ /* 0x000fe40003f06070 */
[----:B------:R-:W-:Y:S01]  /*2ac0*/  LEA.HI.X.SX32 R71, R72, R74, 0x2, P4 ;  /* 0x0000004a48477211 */ /* 0x000fe200020f16ff */
[----:B------:R-:W-:Y:S01]  /*2ad0*/  VIADD R72, R6, 0xfffffffc ;  /* 0xfffffffc06487836 */ /* 0x000fe20000000000 */
[----:B------:R-:W-:Y:S01]  /*2ae0*/  LEA R88, P5, R4, UR6, 0x2 ;  /* 0x0000000604587c11 */ /* 0x000fe2000f8a10ff */
[----:B------:R-:W-:Y:S01]  /*2af0*/  IMAD R74, R184, 0x3b, RZ ;  /* 0x0000003bb84a7824 */ /* 0x000fe200078e02ff */
[----:B------:R-:W-:-:S02]  /*2b00*/  ISETP.GE.U32.AND P4, PT, R75, 0x7fffffbf, PT ;  /* 0x7fffffbf4b00780c */ /* 0x000fc40003f86070 */
[C---:B------:R-:W-:Y:S02]  /*2b10*/  LEA R78, P6, R7.reuse, UR6, 0x2 ;  /* 0x00000006074e7c11 */ /* 0x040fe4000f8c10ff */
[----:B------:R-:W-:Y:S01]  /*2b20*/  LEA.HI.X.SX32 R89, R4, UR7, 0x2, P5 ;  /* 0x0000000704597c11 */ /* 0x000fe2000a8f16ff */
[----:B------:R-:W-:Y:S01]  /*2b30*/  VIADD R4, R6, 0xffffffdd ;  /* 0xffffffdd06047836 */ /* 0x000fe20000000000 */
[----:B------:R-:W-:Y:S02]  /*2b40*/  LEA.HI.X.SX32 R79, R7, UR7, 0x2, P6 ;  /* 0x00000007074f7c11 */ /* 0x000fe4000b0f16ff */
[----:B------:R-:W-:Y:S01]  /*2b50*/  ISETP.GE.U32.AND P1, PT, R77, 0x7fffffbe, PT ;  /* 0x7fffffbe4d00780c */ /* 0x000fe20003f26070 */
[----:B--2---:R-:W-:Y:S01]  /*2b60*/  IMAD.WIDE R188, R184, 0x4, R88 ;  /* 0x00000004b8bc7825 */ /* 0x004fe200078e0258 */
[----:B------:R-:W-:Y:S02]  /*2b70*/  IADD3 R242, R2, UR8, RZ ;  /* 0x0000000802f27c10 */ /* 0x000fe4000fffe0ff */
[----:B------:R-:W-:Y:S01]  /*2b80*/  ISETP.GE.U32.AND P6, PT, R4, 0x7fffff9e, PT ;  /* 0x7fffff9e0400780c */ /* 0x000fe20003fc6070 */
[C---:B------:R-:W-:Y:S01]  /*2b90*/  IMAD.WIDE R178, R184.reuse, 0x4, R78 ;  /* 0x00000004b8b27825 */ /* 0x040fe200078e024e */
[----:B------:R-:W-:Y:S01]  /*2ba0*/  SHF.L.U32 R7, R184, 0x1, RZ ;  /* 0x00000001b8077819 */ /* 0x000fe200000006ff */
[----:B------:R-:W-:Y:S01]  /*2bb0*/  @!PT LDS RZ, [RZ] ;  /* 0x00000000fffff984 */ /* 0x000fe20000000800 */
[----:B------:R-:W-:Y:S01]  /*2bc0*/  @!PT LDS RZ, [RZ] ;  /* 0x00000000fffff984 */ /* 0x000fe20000000800 */
[----:B------:R-:W-:Y:S01]  /*2bd0*/  @!PT LDS RZ, [RZ] ;  /* 0x00000000fffff984 */ /* 0x000fe20000000800 */
[----:B------:R-:W-:Y:S01]  /*2be0*/  LDGSTS.E [R242], desc[UR16][R88.64], !P0 ;  /* 0x0000000058f27fae */ /* 0x000fe2000c121850 */
[----:B------:R-:W-:Y:S01]  /*2bf0*/  ISETP.GE.U32.AND P2, PT, R72, 0x7fffffbd, PT ;  /* 0x7fffffbd4800780c */ /* 0x000fe20003f46070 */
[C---:B------:R-:W-:Y:S01]  /*2c00*/  VIADD R4, R6.reuse, 0xfffffffb ;  /* 0xfffffffb06047836 */ /* 0x040fe20000000000 */
[----:B------:R-:W-:Y:S01]  /*2c10*/  IADD3 R73, R6, -0x21, RZ ;  /* 0xffffffdf06497810 */ /* 0x000fe20007ffe0ff */
[----:B------:R-:W-:Y:S01]  /*2c20*/  LDGSTS.E [R242+0x4000], desc[UR16][R78.64], !P0 ;  /* 0x040000004ef27fae */ /* 0x000fe2000c121850 */
[----:B------:R-:W-:Y:S01]  /*2c30*/  IMAD.WIDE R228, R7, 0x4, R88 ;  /* 0x0000000407e47825 */ /* 0x000fe200078e0258 */
[----:B------:R-:W-:-:S02]  /*2c40*/  IADD3 R243, R0, UR8, RZ ;  /* 0x0000000800f37c10 */ /* 0x000fc4000fffe0ff */
[----:B------:R-:W-:Y:S01]  /*2c50*/  LDGSTS.E [R242+0x4], desc[UR16][R188.64], !P4 ;  /* 0x00004000bcf27fae */ /* 0x000fe2000e121850 */
[----:B------:R-:W-:Y:S01]  /*2c60*/  IMAD.WIDE R226, R7, 0x4, R78 ;  /* 0x0000000407e27825 */ /* 0x000fe200078e024e */
[----:B------:R-:W-:Y:S02]  /*2c70*/  ISETP.GE.U32.AND P3, PT, R73, 0x7fffffa0, PT ;  /* 0x7fffffa04900780c */ /* 0x000fe40003f66070 */
[----:B------:R-:W-:Y:S01]  /*2c80*/  LDGSTS.E [R242+0x4004], desc[UR16][R178.64], !P4 ;  /* 0x04004000b2f27fae */ /* 0x000fe2000e121850 */
[----:B------:R-:W-:Y:S01]  /*2c90*/  ISETP.GE.U32.AND P4, PT, R4, 0x7fffffbc, PT ;  /* 0x7fffffbc0400780c */ /* 0x000fe20003f86070 */
[----:B------:R-:W-:Y:S02]  /*2ca0*/  IMAD R7, R184, 0x3, RZ ;  /* 0x00000003b8077824 */ /* 0x000fe400078e02ff */
[C---:B------:R-:W-:Y:S01]  /*2cb0*/  VIADD R72, R6.reuse, 0xffffffde ;  /* 0xffffffde06487836 */ /* 0x040fe20000000000 */
[----:B------:R-:W-:Y:S01]  /*2cc0*/  LDGSTS.E [R242+0x8], desc[UR16][R228.64], !P1 ;  /* 0x00008000e4f27fae */ /* 0x000fe2000c921850 */
[----:B------:R-:W-:-:S02]  /*2cd0*/  VIADD R4, R6, 0xfffffffa ;  /* 0xfffffffa06047836 */ /* 0x000fc40000000000 */
[C---:B------:R-:W-:Y:S01]  /*2ce0*/  IMAD.WIDE R216, R7.reuse, 0x4, R88 ;  /* 0x0000000407d87825 */ /* 0x040fe200078e0258 */
[----:B------:R-:W-:Y:S01]  /*2cf0*/  LDGSTS.E [R242+0x4008], desc[UR16][R226.64], !P1 ;  /* 0x04008000e2f27fae */ /* 0x000fe2000c921850 */
[----:B------:R-:W-:Y:S02]  /*2d00*/  ISETP.GE.U32.AND P5, PT, R72, 0x7fffff9f, PT ;  /* 0x7fffff9f4800780c */ /* 0x000fe40003fa6070 */
[----:B------:R-:W-:Y:S01]  /*2d10*/  IMAD.WIDE R152, R7, 0x4, R78 ;  /* 0x0000000407987825 */ /* 0x000fe200078e024e */
[----:B------:R-:W-:Y:S01]  /*2d20*/  ISETP.GE.U32.AND P1, PT, R4, 0x7fffffbb, PT ;  /* 0x7fffffbb0400780c */ /* 0x000fe20003f26070 */
[----:B------:R-:W-:Y:S01]  /*2d30*/  LDGSTS.E [R242+0xc], desc[UR16][R216.64], !P2 ;  /* 0x0000c000d8f27fae */ /* 0x000fe2000d121850 */
[C---:B------:R-:W-:Y:S01]  /*2d40*/  IADD3 R4, R6.reuse, -0x7, RZ ;  /* 0xfffffff906047810 */ /* 0x040fe20007ffe0ff */
[C---:B------:R-:W-:Y:S01]  /*2d50*/  VIADD R72, R6.reuse, 0xffffffdc ;  /* 0xffffffdc06487836 */ /* 0x040fe20000000000 */
[----:B------:R-:W-:Y:S01]  /*2d60*/  IADD3 R7, R6, -0x26, RZ ;  /* 0xffffffda06077810 */ /* 0x000fe20007ffe0ff */
[----:B------:R-:W-:Y:S01]  /*2d70*/  IMAD.WIDE R98, R81, 0x4, R88 ;  /* 0x0000000451627825 */ /* 0x000fe200078e0258 */
[----:B------:R2:W-:Y:S01]  /*2d80*/  LDGSTS.E [R242+0x400c], desc[UR16][R152.64], !P2 ;  /* 0x0400c00098f27fae */ /* 0x0005e2000d121850 */
[----:B------:R-:W-:-:S02]  /*2d90*/  ISETP.GE.U32.AND P2, PT, R4, 0x7fffffba, PT ;  /* 0x7fffffba0400780c */ /* 0x000fc40003f46070 */
[----:B------:R-:W-:Y:S01]  /*2da0*/  IMAD.WIDE R80, R81, 0x4, R78 ;  /* 0x0000000451507825 */ /* 0x000fe200078e024e */
[----:B------:R-:W-:Y:S01]  /*2db0*/  ISETP.GE.U32.AND P0, PT, R72, 0x7fffff9d, PT ;  /* 0x7fffff9d4800780c */ /* 0x000fe20003f06070 */
[----:B------:R-:W-:Y:S02]  /*2dc0*/  LDGSTS.E [R242+0x8000], desc[UR16][R98.64], !P3 ;  /* 0x0800000062f27fae */ /* 0x000fe4000d921850 */
[----:B------:R-:W-:Y:S02]  /*2dd0*/  VIADD R4, R6, 0xfffffff8 ;  /* 0xfffffff806047836 */ /* 0x000fe40000000000 */
[C---:B------:R-:W-:Y:S01]  /*2de0*/  IMAD.WIDE R100, R91.reuse, 0x4, R88 ;  /* 0x000000045b647825 */ /* 0x040fe200078e0258 */
[----:B------:R-:W-:Y:S02]  /*2df0*/  LDGSTS.E [R242+0xc000], desc[UR16][R80.64], !P3 ;  /* 0x0c00000050f27fae */ /* 0x000fe4000d921850 */
[----:B------:R-:W-:Y:S01]  /*2e00*/  ISETP.GE.U32.AND P3, PT, R4, 0x7fffffb9, PT ;  /* 0x7fffffb90400780c */ /* 0x000fe20003f66070 */
[----:B------:R-:W-:Y:S01]  /*2e10*/  IMAD.WIDE R90, R91, 0x4, R78 ;  /* 0x000000045b5a7825 */ /* 0x000fe200078e024e */
[----:B------:R-:W-:Y:S03]  /*2e20*/  LDGSTS.E [R242+0x8004], desc[UR16][R100.64], !P5 ;  /* 0x0800400064f27fae */ /* 0x000fe6000e921850 */
[C---:B------:R-:W-:Y:S01]  /*2e30*/  IMAD.WIDE R102, R85.reuse, 0x4, R88 ;  /* 0x0000000455667825 */ /* 0x040fe200078e0258 */
[----:B------:R-:W-:Y:S03]  /*2e40*/  LDGSTS.E [R242+0xc004], desc[UR16][R90.64], !P5 ;  /* 0x0c0040005af27fae */ /* 0x000fe6000e921850 */
[----:B------:R-:W-:Y:S01]  /*2e50*/  IMAD.WIDE R84, R85, 0x4, R78 ;  /* 0x0000000455547825 */ /* 0x000fe200078e024e */
[----:B------:R-:W-:Y:S03]  /*2e60*/  LDGSTS.E [R242+0x8008], desc[UR16][R102.64], !P6 ;  /* 0x0800800066f27fae */ /* 0x000fe6000f121850 */
[----:B------:R-:W-:Y:S01]  /*2e70*/  VIADD R4, R6, 0xffffffdb ;  /* 0xffffffdb06047836 */ /* 0x000fe20000000000 */
[----:B------:R-:W-:Y:S01]  /*2e80*/  LDGSTS.E [R242+0xc008], desc[UR16][R84.64], !P6 ;  /* 0x0c00800054f27fae */ /* 0x000fe2000f121850 */
[----:B------:R-:W-:Y:S01]  /*2e90*/  IMAD.WIDE R104, R95, 0x4, R88 ;  /* 0x000000045f687825 */ /* 0x000fe200078e0258 */
[----:B------:R-:W-:-:S02]  /*2ea0*/  ISETP.GE.U32.AND P6, PT, R7, 0x7fffff9b, PT ;  /* 0x7fffff9b0700780c */ /* 0x000fc40003fc6070 */
[----:B------:R-:W-:Y:S01]  /*2eb0*/  ISETP.GE.U32.AND P5, PT, R4, 0x7fffff9c, PT ;  /* 0x7fffff9c0400780c */ /* 0x000fe20003fa6070 */
[----:B------:R-:W-:Y:S01]  /*2ec0*/  IMAD.WIDE R94, R95, 0x4, R78 ;  /* 0x000000045f5e7825 */ /* 0x000fe200078e024e */
[----:B------:R-:W-:Y:S03]  /*2ed0*/  LDGSTS.E [R242+0x800c], desc[UR16][R104.64], !P0 ;  /* 0x0800c00068f27fae */ /* 0x000fe6000c121850 */
[----:B------:R-:W-:Y:S01]  /*2ee0*/  IMAD.SHL.U32 R7, R184, 0x4, RZ ;  /* 0x00000004b8077824 */ /* 0x000fe200078e00ff */
[----:B------:R2:W-:Y:S01]  /*2ef0*/  STL.64 [R1+0xf8], R152 ;  /* 0x0000f89801007387 */ /* 0x0005e20000100a00 */
[----:B------:R-:W-:Y:S02]  /*2f00*/  VIADD R4, R6, 0xffffffd9 ;  /* 0xffffffd906047836 */ /* 0x000fe40000000000 */
[----:B------:R-:W-:Y:S01]  /*2f10*/  IMAD.WIDE R154, R7, 0x4, R88 ;  /* 0x00000004079a7825 */ /* 0x000fe200078e0258 */
[----:B------:R-:W-:Y:S02]  /*2f20*/  LDGSTS.E [R242+0xc00c], desc[UR16][R94.64], !P0 ;  /* 0x0c00c0005ef27fae */ /* 0x000fe4000c121850 */
[----:B------:R-:W-:Y:S01]  /*2f30*/  ISETP.GE.U32.AND P0, PT, R4, 0x7fffff9a, PT ;  /* 0x7fffff9a0400780c */ /* 0x000fe20003f06070 */
[----:B------:R-:W-:Y:S01]  /*2f40*/  VIADD R4, R6, 0xffffffd8 ;  /* 0xffffffd806047836 */ /* 0x000fe20000000000 */
[----:B------:R3:W-:Y:S01]  /*2f50*/  LDGSTS.E [R243], desc[UR16][R154.64], !P4 ;  /* 0x000000009af37fae */ /* 0x0007e2000e121850 */
[----:B------:R-:W-:-:S02]  /*2f60*/  IMAD R73, R184, 0x6, RZ ;  /* 0x00000006b8497824 */ /* 0x000fc400078e02ff */
[----:B------:R-:W-:Y:S01]  /*2f70*/  IMAD.WIDE R114, R93, 0x4, R88 ;  /* 0x000000045d727825 */ /* 0x000fe200078e0258 */
[----:B------:R4:W-:Y:S03]  /*2f80*/  STL [R1+0x490], R0 ;  /* 0x0004900001007387 */ /* 0x0009e60000100800 */
[----:B--2---:R-:W-:Y:S01]  /*2f90*/  IMAD.WIDE R152, R7, 0x4, R78 ;  /* 0x0000000407987825 */ /* 0x004fe200078e024e */
[----:B------:R3:W-:Y:S03]  /*2fa0*/  STL.64 [R1+0xf0], R154 ;  /* 0x0000f09a01007387 */ /* 0x0007e60000100a00 */
[----:B------:R-:W-:Y:S01]  /*2fb0*/  IMAD R7, R184, 0x5, RZ ;  /* 0x00000005b8077824 */ /* 0x000fe200078e02ff */
[----:B------:R2:W-:Y:S01]  /*2fc0*/  LDGSTS.E [R243+0x4000], desc[UR16][R152.64], !P4 ;  /* 0x0400000098f37fae */ /* 0x0005e2000e121850 */
[----:B------:R-:W-:Y:S01]  /*2fd0*/  ISETP.GE.U32.AND P4, PT, R4, 0x7fffff99, PT ;  /* 0x7fffff990400780c */ /* 0x000fe20003f86070 */
[----:B------:R-:W-:Y:S01]  /*2fe0*/  VIADD R4, R6, 0xfffffff7 ;  /* 0xfffffff706047836 */ /* 0x000fe20000000000 */
[----:B----4-:R-:W-:Y:S01]  /*2ff0*/  LOP3.LUT R0, R2, 0x20, RZ, 0x3c, !PT ;  /* 0x0000002002007812 */ /* 0x010fe200078e3cff */
[C---:B------:R-:W-:Y:S01]  /*3000*/  IMAD.WIDE R158, R7.reuse, 0x4, R88 ;  /* 0x00000004079e7825 */ /* 0x040fe200078e0258 */
[----:B------:R2:W-:Y:S03]  /*3010*/  STL.64 [R1+0xe8], R152 ;  /* 0x0000e89801007387 */ /* 0x0005e60000100a00 */
[----:B------:R-:W-:Y:S01]  /*3020*/  IMAD.WIDE R156, R7, 0x4, R78 ;  /* 0x00000004079c7825 */ /* 0x000fe200078e024e */
[----:B------:R-:W-:Y:S03]  /*3030*/  LDGSTS.E [R243+0x4], desc[UR16][R158.64], !P1 ;  /* 0x000040009ef37fae */ /* 0x000fe6000c921850 */
[----:B---3--:R-:W-:Y:S01]  /*3040*/  IMAD.WIDE R154, R73, 0x4, R88 ;  /* 0x00000004499a7825 */ /* 0x008fe200078e0258 */
[----:B------:R-:W-:Y:S01]  /*3050*/  LDGSTS.E [R243+0x4004], desc[UR16][R156.64], !P1 ;  /* 0x040040009cf37fae */ /* 0x000fe2000c921850 */
[----:B------:R-:W-:-:S02]  /*3060*/  ISETP.GE.U32.AND P1, PT, R4, 0x7fffffb8, PT ;  /* 0x7fffffb80400780c */ /* 0x000fc40003f26070 */
[----:B------:R-:W-:Y:S01]  /*3070*/  IMAD R7, R184, 0x7, RZ ;  /* 0x00000007b8077824 */ /* 0x000fe200078e02ff */
[----:B------:R-:W-:Y:S01]  /*3080*/  STL.64 [R1+0xe0], R158 ;  /* 0x0000e09e01007387 */ /* 0x000fe20000100a00 */
[--C-:B--2---:R-:W-:Y:S01]  /*3090*/  IMAD.WIDE R152, R73, 0x4, R78.reuse ;  /* 0x0000000449987825 */ /* 0x104fe200078e024e */
[----:B------:R-:W-:Y:S02]  /*30a0*/  IADD3 R4, R6, -0xa, RZ ;  /* 0xfffffff606047810 */ /* 0x000fe40007ffe0ff */
[----:B------:R-:W-:Y:S01]  /*30b0*/  STL.64 [R1+0xd8], R156 ;  /* 0x0000d89c01007387 */ /* 0x000fe20000100a00 */
[----:B------:R-:W-:-:S03]  /*30c0*/  IMAD.WIDE R92, R93, 0x4, R78 ;  /* 0x000000045d5c7825 */ /* 0x000fc600078e024e */
[----:B------:R2:W-:Y:S01]  /*30d0*/  STL.64 [R1+0xd0], R154 ;  /* 0x0000d09a01007387 */ /* 0x0005e20000100a00 */
[----:B------:R-:W-:-:S03]  /*30e0*/  IMAD.WIDE R116, R107, 0x4, R88 ;  /* 0x000000046b747825 */ /* 0x000fc600078e0258 */
[----:B------:R2:W-:Y:S01]  /*30f0*/  LDGSTS.E [R243+0x8], desc[UR16][R154.64], !P2 ;  /* 0x000080009af37fae */ /* 0x0005e2000d121850 */
[----:B------:R-:W-:-:S03]  /*3100*/  IMAD.WIDE R106, R107, 0x4, R78 ;  /* 0x000000046b6a7825 */ /* 0x000fc600078e024e */
[----:B------:R3:W-:Y:S01]  /*3110*/  STL.64 [R1+0xc8], R152 ;  /* 0x0000c89801007387 */ /* 0x0007e20000100a00 */
[----:B------:R-:W-:-:S03]  /*3120*/  IMAD.WIDE R118, R97, 0x4, R88 ;  /* 0x0000000461767825 */ /* 0x000fc600078e0258 */
[----:B------:R3:W-:Y:S01]  /*3130*/  LDGSTS.E [R243+0x4008], desc[UR16][R152.64], !P2 ;  /* 0x0400800098f37fae */ /* 0x0007e2000d121850 */
[----:B------:R-:W-:Y:S01]  /*3140*/  ISETP.GE.U32.AND P2, PT, R4, 0x7fffffb7, PT ;  /* 0x7fffffb70400780c */ /* 0x000fe20003f46070 */
[----:B------:R-:W-:Y:S02]  /*3150*/  VIADD R4, R6, 0xfffffff5 ;  /* 0xfffffff506047836 */ /* 0x000fe40000000000 */
[----:B--2---:R-:W-:-:S04]  /*3160*/  IMAD.WIDE R154, R7, 0x4, R88 ;  /* 0x00000004079a7825 */ /* 0x004fc800078e0258 */
[--C-:B------:R-:W-:Y:S01]  /*3170*/  IMAD.WIDE R96, R97, 0x4, R78.reuse ;  /* 0x0000000461607825 */ /* 0x100fe200078e024e */
[----:B------:R2:W-:Y:S03]  /*3180*/  LDGSTS.E [R243+0xc], desc[UR16][R154.64], !P3 ;  /* 0x0000c0009af37fae */ /* 0x0005e6000d921850 */
[----:B---3--:R-:W-:Y:S01]  /*3190*/  IMAD.WIDE R152, R7, 0x4, R78 ;  /* 0x0000000407987825 */ /* 0x008fe200078e024e */
[----:B------:R2:W-:Y:S03]  /*31a0*/  STL.64 [R1+0xc0], R154 ;  /* 0x0000c09a01007387 */ /* 0x0005e60000100a00 */
[----:B------:R-:W-:Y:S01]  /*31b0*/  VIADD R7, R6, 0xffffffd6 ;  /* 0xffffffd606077836 */ /* 0x000fe20000000000 */
[----:B------:R3:W-:Y:S01]  /*31c0*/  LDGSTS.E [R243+0x400c], desc[UR16][R152.64], !P3 ;  /* 0x0400c00098f37fae */ /* 0x0007e2000d921850 */
[----:B------:R-:W-:Y:S01]  /*31d0*/  ISETP.GE.U32.AND P3, PT, R4, 0x7fffffb6, PT ;  /* 0x7fffffb60400780c */ /* 0x000fe20003f66070 */
[----:B------:R-:W-:-:S02]  /*31e0*/  VIADD R4, R6, 0xfffffff4 ;  /* 0xfffffff406047836 */ /* 0x000fc40000000000 */
[----:B------:R-:W-:Y:S01]  /*31f0*/  LDGSTS.E [R243+0x8000], desc[UR16][R114.64], !P5 ;  /* 0x0800000072f37fae */ /* 0x000fe2000e921850 */
[----:B------:R-:W-:-:S03]  /*3200*/  IMAD.WIDE R120, R111, 0x4, R88 ;  /* 0x000000046f787825 */ /* 0x000fc600078e0258 */
[----:B------:R-:W-:Y:S01]  /*3210*/  LDGSTS.E [R243+0xc000], desc[UR16][R92.64], !P5 ;  /* 0x0c0000005cf37fae */ /* 0x000fe2000e921850 */
[----:B------:R-:W-:Y:S01]  /*3220*/  ISETP.GE.U32.AND P5, PT, R4, 0x7fffffb5, PT ;  /* 0x7fffffb50400780c */ /* 0x000fe20003fa6070 */
[----:B------:R-:W-:Y:S01]  /*3230*/  IMAD.WIDE R110, R111, 0x4, R78 ;  /* 0x000000046f6e7825 */ /* 0x000fe200078e024e */
[----:B------:R-:W-:Y:S01]  /*3240*/  IADD3 R4, R6, -0x29, RZ ;  /* 0xffffffd706047810 */ /* 0x000fe20007ffe0ff */
[----:B------:R-:W-:Y:S02]  /*3250*/  LDGSTS.E [R243+0x8004], desc[UR16][R116.64], !P6 ;  /* 0x0800400074f37fae */ /* 0x000fe4000f121850 */
[----:B------:R-:W-:Y:S02]  /*3260*/  VIADD R244, R0, UR8 ;  /* 0x0000000800f47c36 */ /* 0x000fe40008000000 */
[----:B------:R-:W-:Y:S01]  /*3270*/  LDGSTS.E [R243+0xc004], desc[UR16][R106.64], !P6 ;  /* 0x0c0040006af37fae */ /* 0x000fe2000f121850 */
[----:B------:R-:W-:Y:S01]  /*3280*/  ISETP.GE.U32.AND P6, PT, R4, 0x7fffff98, PT ;  /* 0x7fffff980400780c */ /* 0x000fe20003fc6070 */
[----:B------:R-:W-:Y:S01]  /*3290*/  IMAD R73, R184, 0xa, RZ ;  /* 0x0000000ab8497824 */ /* 0x000fe200078e02ff */
[----:B------:R-:W-:Y:S01]  /*32a0*/  IADD3 R4, R6, -0x2b, RZ ;  /* 0xffffffd506047810 */ /* 0x000fe20007ffe0ff */
[----:B------:R-:W-:Y:S01]  /*32b0*/  LDGSTS.E [R243+0x8008], desc[UR16][R118.64], !P0 ;  /* 0x0800800076f37fae */ /* 0x000fe2000c121850 */
[----:B------:R-:W-:-:S03]  /*32c0*/  IMAD.WIDE R130, R109, 0x4, R88 ;  /* 0x000000046d827825 */ /* 0x000fc600078e0258 */
[----:B------:R-:W-:Y:S01]  /*32d0*/  LDGSTS.E [R243+0xc008], desc[UR16][R96.64], !P0 ;  /* 0x0c00800060f37fae */ /* 0x000fe2000c121850 */
[----:B------:R-:W-:Y:S01]  /*32e0*/  ISETP.GE.U32.AND P0, PT, R7, 0x7fffff97, PT ;  /* 0x7fffff970700780c */ /* 0x000fe20003f06070 */
[----:B------:R-:W-:Y:S02]  /*32f0*/  IMAD.SHL.U32 R7, R184, 0x8, RZ ;  /* 0x00000008b8077824 */ /* 0x000fe400078e00ff */
[----:B------:R3:W-:Y:S01]  /*3300*/  STL.64 [R1+0xb8], R152 ;  /* 0x0000b89801007387 */ /* 0x0007e20000100a00 */
[----:B------:R-:W-:-:S03]  /*3310*/  IMAD.WIDE R108, R109, 0x4, R78 ;  /* 0x000000046d6c7825 */ /* 0x000fc600078e024e */
[----:B------:R-:W-:Y:S01]  /*3320*/  LDGSTS.E [R243+0x800c], desc[UR16][R120.64], !P4 ;  /* 0x0800c00078f37fae */ /* 0x000fe2000e121850 */
[----:B--2---:R-:W-:-:S03]  /*3330*/  IMAD.WIDE R154, R7, 0x4, R88 ;  /* 0x00000004079a7825 */ /* 0x004fc600078e0258 */
[----:B------:R-:W-:Y:S01]  /*3340*/  LDGSTS.E [R243+0xc00c], desc[UR16][R110.64], !P4 ;  /* 0x0c00c0006ef37fae */ /* 0x000fe2000e121850 */
[----:B------:R-:W-:Y:S01]  /*3350*/  ISETP.GE.U32.AND P4, PT, R4, 0x7fffff96, PT ;  /* 0x7fffff960400780c */ /* 0x000fe20003f86070 */
[----:B------:R-:W-:Y:S02]  /*3360*/  VIADD R4, R6, 0xffffffd4 ;  /* 0xffffffd406047836 */ /* 0x000fe40000000000 */
[----:B---3--:R-:W-:Y:S01]  /*3370*/  IMAD.WIDE R152, R7, 0x4, R78 ;  /* 0x0000000407987825 */ /* 0x008fe200078e024e */
[----:B------:R2:W-:Y:S03]  /*3380*/  LDGSTS.E [R244], desc[UR16][R154.64], !P1 ;  /* 0x000000009af47fae */ /* 0x0005e6000c921850 */
[----:B------:R-:W-:Y:S01]  /*3390*/  IMAD R7, R184, 0x9, RZ ;  /* 0x00000009b8077824 */ /* 0x000fe200078e02ff */
[----:B------:R3:W-:Y:S01]  /*33a0*/  LDGSTS.E [R244+0x4000], desc[UR16][R152.64], !P1 ;  /* 0x0400000098f47fae */ /* 0x0007e2000c921850 */
[----:B------:R-:W-:Y:S01]  /*33b0*/  ISETP.GE.U32.AND P1, PT, R4, 0x7fffff95, PT ;  /* 0x7fffff950400780c */ /* 0x000fe20003f26070 */
[--C-:B------:R-:W-:Y:S01]  /*33c0*/  IMAD.WIDE R132, R123, 0x4, R88.reuse ;  /* 0x000000047b847825 */ /* 0x100fe200078e0258 */
[----:B------:R-:W-:Y:S01]  /*33d0*/  IADD3 R4, R6, -0xd, RZ ;  /* 0xfffffff306047810 */ /* 0x000fe20007ffe0ff */
[----:B------:R4:W-:Y:S02]  /*33e0*/  STL [R1+0x48c], R0 ;  /* 0x00048c0001007387 */ /* 0x0009e40000100800 */
[----:B------:R-:W-:-:S02]  /*33f0*/  IMAD.WIDE R158, R7, 0x4, R88 ;  /* 0x00000004079e7825 */ /* 0x000fc400078e0258 */
[----:B------:R2:W-:Y:S02]  /*3400*/  STL.64 [R1+0xb0], R154 ;  /* 0x0000b09a01007387 */ /* 0x0005e40000100a00 */
[--C-:B------:R-:W-:Y:S02]  /*3410*/  IMAD.WIDE R156, R7, 0x4, R78.reuse ;  /* 0x00000004079c7825 */ /* 0x100fe400078e024e */
[----:B------:R-:W-:Y:S02]  /*3420*/  LDGSTS.E [R244+0x4], desc[UR16][R158.64], !P2 ;  /* 0x000040009ef47fae */ /* 0x000fe4000d121850 */
[----:B------:R-:W-:Y:S01]  /*3430*/  IMAD R7, R184, 0xb, RZ ;  /* 0x0000000bb8077824 */ /* 0x000fe200078e02ff */
[----:B----4-:R-:W-:Y:S01]  /*3440*/  LOP3.LUT R0, R2, 0x30, RZ, 0x3c, !PT ;  /* 0x0000003002007812 */ /* 0x010fe200078e3cff */
[----:B------:R3:W-:Y:S01]  /*3450*/  STL.64 [R1+0xa8], R152 ;  /* 0x0000a89801007387 */ /* 0x0007e20000100a00 */
[----:B------:R-:W-:-:S03]  /*3460*/  IMAD.WIDE R122, R123, 0x4, R78 ;  /* 0x000000047b7a7825 */ /* 0x000fc600078e024e */
[----:B------:R-:W-:Y:S01]  /*3470*/  LDGSTS.E [R244+0x4004], desc[UR16][R156.64], !P2 ;  /* 0x040040009cf47fae */ /* 0x000fe2000d121850 */
[--C-:B--2---:R-:W-:Y:S01]  /*3480*/  IMAD.WIDE R154, R73, 0x4, R88.reuse ;  /* 0x00000004499a7825 */ /* 0x104fe200078e0258 */
[----:B------:R-:W-:Y:S02]  /*3490*/  ISETP.GE.U32.AND P2, PT, R4, 0x7fffffb4, PT ;  /* 0x7fffffb40400780c */ /* 0x000fe40003f46070 */
[----:B------:R-:W-:Y:S01]  /*34a0*/  STL.64 [R1+0xa0], R158 ;  /* 0x0000a09e01007387 */ /* 0x000fe20000100a00 */
[----:B------:R-:W-:Y:S02]  /*34b0*/  VIADD R4, R6, 0xfffffff2 ;  /* 0xfffffff206047836 */ /* 0x000fe40000000000 */
[----:B------:R-:W-:Y:S01]  /*34c0*/  IMAD.WIDE R134, R113, 0x4, R88 ;  /* 0x0000000471867825 */ /* 0x000fe200078e0258 */
[----:B------:R-:W-:Y:S03]  /*34d0*/  STL.64 [R1+0x98], R156 ;  /* 0x0000989c01007387 */ /* 0x000fe60000100a00 */
[--C-:B---3--:R-:W-:Y:S01]  /*34e0*/  IMAD.WIDE R152, R73, 0x4, R78.reuse ;  /* 0x0000000449987825 */ /* 0x108fe200078e024e */
[----:B------:R2:W-:Y:S03]  /*34f0*/  STL.64 [R1+0x90], R154 ;  /* 0x0000909a01007387 */ /* 0x0005e60000100a00 */
[----:B------:R-:W-:Y:S01]  /*3500*/  IMAD.WIDE R112, R113, 0x4, R78 ;  /* 0x0000000471707825 */ /* 0x000fe200078e024e */
[----:B------:R2:W-:Y:S03]  /*3510*/  LDGSTS.E [R244+0x8], desc[UR16][R154.64], !P3 ;  /* 0x000080009af47fae */ /* 0x0005e6000d921850 */
[C---:B------:R-:W-:Y:S01]  /*3520*/  IMAD.WIDE R136, R127.reuse, 0x4, R88 ;  /* 0x000000047f887825 */ /* 0x040fe200078e0258 */
[----:B------:R3:W-:Y:S03]  /*3530*/  STL.64 [R1+0x88], R152 ;  /* 0x0000889801007387 */ /* 0x0007e60000100a00 */
[----:B------:R-:W-:Y:S01]  /*3540*/  IMAD.WIDE R126, R127, 0x4, R78 ;  /* 0x000000047f7e7825 */ /* 0x000fe200078e024e */
[----:B------:R3:W-:Y:S01]  /*3550*/  LDGSTS.E [R244+0x4008], desc[UR16][R152.64], !P3 ;  /* 0x0400800098f47fae */ /* 0x0007e2000d921850 */
[----:B------:R-:W-:-:S02]  /*3560*/  ISETP.GE.U32.AND P3, PT, R4, 0x7fffffb3, PT ;  /* 0x7fffffb30400780c */ /* 0x000fc40003f66070 */
[----:B------:R-:W-:Y:S02]  /*3570*/  VIADD R4, R6, 0xfffffff1 ;  /* 0xfffffff106047836 */ /* 0x000fe40000000000 */
[----:B--2---:R-:W-:-:S04]  /*3580*/  IMAD.WIDE R154, R7, 0x4, R88 ;  /* 0x00000004079a7825 */ /* 0x004fc800078e0258 */
[----:B------:R-:W-:Y:S01]  /*3590*/  VIADD R245, R0, UR8 ;  /* 0x0000000800f57c36 */ /* 0x000fe20008000000 */
[----:B------:R2:W-:Y:S01]  /*35a0*/  LDGSTS.E [R244+0xc], desc[UR16][R154.64], !P5 ;  /* 0x0000c0009af47fae */ /* 0x0005e2000e921850 */
[----:B------:R-:W-:Y:S02]  /*35b0*/  IMAD R73, R184, 0xe, RZ ;  /* 0x0000000eb8497824 */ /* 0x000fe400078e02ff */
[----:B---3--:R-:W-:Y:S01]  /*35c0*/  IMAD.WIDE R152, R7, 0x4, R78 ;  /* 0x0000000407987825 */ /* 0x008fe200078e024e */
[----:B------:R2:W-:Y:S03]  /*35d0*/  STL.64 [R1+0x80], R154 ;  /* 0x0000809a01007387 */ /* 0x0005e60000100a00 */
[----:B------:R-:W-:Y:S01]  /*35e0*/  VIADD R7, R6, 0xffffffd2 ;  /* 0xffffffd206077836 */ /* 0x000fe20000000000 */
[----:B------:R3:W-:Y:S01]  /*35f0*/  LDGSTS.E [R244+0x400c], desc[UR16][R152.64], !P5 ;  /* 0x0400c00098f47fae */ /* 0x0007e2000e921850 */
[----:B------:R-:W-:Y:S01]  /*3600*/  ISETP.GE.U32.AND P5, PT, R4, 0x7fffffb2, PT ;  /* 0x7fffffb20400780c */ /* 0x000fe20003fa6070 */
[C---:B------:R-:W-:Y:S01]  /*3610*/  IMAD.WIDE R146, R125.reuse, 0x4, R88 ;  /* 0x000000047d927825 */ /* 0x040fe200078e0258 */
[----:B------:R-:W-:Y:S01]  /*3620*/  IADD3 R4, R6, -0x10, RZ ;  /* 0xfffffff006047810 */ /* 0x000fe20007ffe0ff */
[----:B------:R-:W-:Y:S02]  /*3630*/  LDGSTS.E [R244+0x8000], desc[UR16][R130.64], !P6 ;  /* 0x0800000082f47fae */ /* 0x000fe4000f121850 */
[----:B------:R-:W-:-:S02]  /*3640*/  IMAD.WIDE R124, R125, 0x4, R78 ;  /* 0x000000047d7c7825 */ /* 0x000fc400078e024e */
[----:B------:R-:W-:Y:S01]  /*3650*/  LDGSTS.E [R244+0xc000], desc[UR16][R108.64], !P6 ;  /* 0x0c0000006cf47fae */ /* 0x000fe2000f121850 */
[----:B------:R-:W-:Y:S01]  /*3660*/  ISETP.GE.U32.AND P6, PT, R4, 0x7fffffb1, PT ;  /* 0x7fffffb10400780c */ /* 0x000fe20003fc6070 */
[----:B------:R-:W-:Y:S02]  /*3670*/  VIADD R4, R6, 0xffffffd3 ;  /* 0xffffffd306047836 */ /* 0x000fe40000000000 */
[----:B------:R-:W-:Y:S01]  /*3680*/  LDGSTS.E [R244+0x8004], desc[UR16][R132.64], !P0 ;  /* 0x0800400084f47fae */ /* 0x000fe2000c121850 */
[----:B------:R-:W-:-:S03]  /*3690*/  IMAD.WIDE R148, R139, 0x4, R88 ;  /* 0x000000048b947825 */ /* 0x000fc600078e0258 */
[----:B------:R-:W-:Y:S01]  /*36a0*/  LDGSTS.E [R244+0xc004], desc[UR16][R122.64], !P0 ;  /* 0x0c0040007af47fae */ /* 0x000fe2000c121850 */
[----:B------:R-:W-:Y:S01]  /*36b0*/  ISETP.GE.U32.AND P0, PT, R4, 0x7fffff94, PT ;  /* 0x7fffff940400780c */ /* 0x000fe20003f06070 */
[----:B------:R-:W-:Y:S01]  /*36c0*/  IMAD.WIDE R138, R139, 0x4, R78 ;  /* 0x000000048b8a7825 */ /* 0x000fe200078e024e */
[----:B------:R-:W-:Y:S01]  /*36d0*/  IADD3 R4, R6, -0x2f, RZ ;  /* 0xffffffd106047810 */ /* 0x000fe20007ffe0ff */
[----:B------:R-:W-:Y:S02]  /*36e0*/  LDGSTS.E [R244+0x8008], desc[UR16][R134.64], !P4 ;  /* 0x0800800086f47fae */ /* 0x000fe4000e121850 */
[----:B------:R-:W-:Y:S02]  /*36f0*/  IMAD.WIDE R150, R129, 0x4, R88 ;  /* 0x0000000481967825 */ /* 0x000fe400078e0258 */
[----:B------:R-:W-:Y:S01]  /*3700*/  LDGSTS.E [R244+0xc008], desc[UR16][R112.64], !P4 ;  /* 0x0c00800070f47fae */ /* 0x000fe2000e121850 */
[----:B------:R-:W-:Y:S01]  /*3710*/  ISETP.GE.U32.AND P4, PT, R7, 0x7fffff93, PT ;  /* 0x7fffff930700780c */ /* 0x000fe20003f86070 */
[----:B------:R-:W-:-:S02]  /*3720*/  IMAD R7, R184, 0xc, RZ ;  /* 0x0000000cb8077824 */ /* 0x000fc400078e02ff */
        /* <DEDUP_REMOVED lines=24> */
[C---:B--2---:R-:W-:Y:S01]  /*38b0*/  IMAD.WIDE R154, R73.reuse, 0x4, R88 ;  /* 0x00000004499a7825 */ /* 0x044fe200078e0258 */
[----:B------:R-:W-:Y:S02]  /*38c0*/  ISETP.GE.U32.AND P3, PT, R4, 0x7fffffb0, PT ;  /* 0x7fffffb00400780c */ /* 0x000fe40003f66070 */
[----:B------:R-:W-:Y:S01]  /*38d0*/  STL.64 [R1+0x60], R158 ;  /* 0x0000609e01007387 */ /* 0x000fe20000100a00 */
[----:B------:R-:W-:Y:S02]  /*38e0*/  VIADD R4, R6, 0xffffffee ;  /* 0xffffffee06047836 */ /* 0x000fe40000000000 */
[----:B------:R-:W-:Y:S01]  /*38f0*/  VIADD R246, R0, UR8 ;  /* 0x0000000800f67c36 */ /* 0x000fe20008000000 */
[----:B------:R-:W-:Y:S01]  /*3900*/  STL.64 [R1+0x58], R156 ;  /* 0x0000589c01007387 */ /* 0x000fe20000100a00 */
[----:B---3--:R-:W-:-:S03]  /*3910*/  IMAD.WIDE R152, R73, 0x4, R78 ;  /* 0x0000000449987825 */ /* 0x008fc600078e024e */
[----:B------:R2:W-:Y:S01]  /*3920*/  STL.64 [R1+0x50], R154 ;  /* 0x0000509a01007387 */ /* 0x0005e20000100a00 */
[----:B------:R-:W-:Y:S02]  /*3930*/  IMAD R73, R184, 0x12, RZ ;  /* 0x00000012b8497824 */ /* 0x000fe400078e02ff */
[C---:B------:R-:W-:Y:S01]  /*3940*/  IMAD.WIDE R168, R145.reuse, 0x4, R88 ;  /* 0x0000000491a87825 */ /* 0x040fe200078e0258 */
[----:B------:R2:W-:Y:S03]  /*3950*/  LDGSTS.E [R245+0x8], desc[UR16][R154.64], !P5 ;  /* 0x000080009af57fae */ /* 0x0005e6000e921850 */
[----:B------:R-:W-:Y:S01]  /*3960*/  IMAD.WIDE R144, R145, 0x4, R78 ;  /* 0x0000000491907825 */ /* 0x000fe200078e024e */
[----:B------:R3:W-:Y:S03]  /*3970*/  STL.64 [R1+0x48], R152 ;  /* 0x0000489801007387 */ /* 0x0007e60000100a00 */
[----:B------:R-:W-:Y:S01]  /*3980*/  IMAD.WIDE R172, R237, 0x4, R88 ;  /* 0x00000004edac7825 */ /* 0x000fe200078e0258 */
[----:B------:R3:W-:Y:S01]  /*3990*/  LDGSTS.E [R245+0x4008], desc[UR16][R152.64], !P5 ;  /* 0x0400800098f57fae */ /* 0x0007e2000e921850 */
[----:B------:R-:W-:-:S02]  /*39a0*/  ISETP.GE.U32.AND P5, PT, R4, 0x7fffffaf, PT ;  /* 0x7fffffaf0400780c */ /* 0x000fc40003fa6070 */
        /* <DEDUP_REMOVED lines=9> */
[----:B------:R-:W-:Y:S01]  /*3a40*/  IMAD.WIDE R174, R176, 0x4, R88 ;  /* 0x00000004b0ae7825 */ /* 0x000fe200078e0258 */
        /* <DEDUP_REMOVED lines=16> */
[----:B------:R-:W-:Y:S01]  /*3b50*/  SHF.L.U32 R7, R184, 0x4, RZ ;  /* 0x00000004b8077819 */ /* 0x000fe200000006ff */
[----:B------:R3:W-:Y:S02]  /*3b60*/  STL.64 [R1+0x38], R152 ;  /* 0x0000389801007387 */ /* 0x0007e40000100a00 */
[----:B------:R-:W-:Y:S02]  /*3b70*/  IMAD.WIDE R180, R180, 0x4, R78 ;  /* 0x00000004b4b47825 */ /* 0x000fe400078e024e */
[----:B------:R4:W-:Y:S02]  /*3b80*/  STL [R1+0x484], R0 ;  /* 0x0004840001007387 */ /* 0x0009e40000100800 */
[----:B------:R-:W-:-:S04]  /*3b90*/  IMAD.WIDE R156, R7, 0x4, R88 ;  /* 0x00000004079c7825 */ /* 0x000fc800078e0258 */
[----:B--2---:R-:W-:Y:S01]  /*3ba0*/  IMAD.WIDE R154, R7, 0x4, R78 ;  /* 0x00000004079a7825 */ /* 0x004fe200078e024e */
[----:B------:R2:W-:Y:S03]  /*3bb0*/  STL.64 [R1+0x30], R156 ;  /* 0x0000309c01007387 */ /* 0x0005e60000100a00 */
[C---:B---3--:R-:W-:Y:S01]  /*3bc0*/  IMAD.WIDE R152, R143.reuse, 0x4, R88 ;  /* 0x000000048f987825 */ /* 0x048fe200078e0258 */
[----:B------:R3:W-:Y:S01]  /*3bd0*/  STL.64 [R1+0x28], R154 ;  /* 0x0000289a01007387 */ /* 0x0007e20000100a00 */
[----:B----4-:R-:W-:Y:S02]  /*3be0*/  LOP3.LUT R0, R2, 0x50, RZ, 0x3c, !PT ;  /* 0x0000005002007812 */ /* 0x010fe400078e3cff */
[----:B------:R-:W-:Y:S01]  /*3bf0*/  IMAD.WIDE R142, R143, 0x4, R78 ;  /* 0x000000048f8e7825 */ /* 0x000fe200078e024e */
[----:B------:R-:W-:Y:S03]  /*3c00*/  LDGSTS.E [R245+0x800c], desc[UR16][R152.64], !P2 ;  /* 0x0800c00098f57fae */ /* 0x000fe6000d121850 */
[----:B------:R-:W-:Y:S01]  /*3c10*/  IMAD R7, R184, 0x11, RZ ;  /* 0x00000011b8077824 */ /* 0x000fe200078e02ff */
[----:B------:R-:W-:Y:S01]  /*3c20*/  LDGSTS.E [R245+0xc00c], desc[UR16][R142.64], !P2 ;  /* 0x0c00c0008ef57fae */ /* 0x000fe2000d121850 */
[----:B------:R-:W-:Y:S01]  /*3c30*/  ISETP.GE.U32.AND P2, PT, R4, 0x7fffff8e, PT ;  /* 0x7fffff8e0400780c */ /* 0x000fe20003f46070 */
[----:B------:R-:W-:Y:S01]  /*3c40*/  VIADD R247, R0, UR8 ;  /* 0x0000000800f77c36 */ /* 0x000fe20008000000 */
[----:B------:R-:W-:Y:S01]  /*3c50*/  IADD3 R4, R6, -0x34, RZ ;  /* 0xffffffcc06047810 */ /* 0x000fe20007ffe0ff */
[----:B------:R2:W-:Y:S01]  /*3c60*/  LDGSTS.E [R246], desc[UR16][R156.64], !P3 ;  /* 0x000000009cf67fae */ /* 0x0005e2000d921850 */
[----:B------:R-:W-:-:S03]  /*3c70*/  IMAD.WIDE R160, R7, 0x4, R88 ;  /* 0x0000000407a07825 */ /* 0x000fc600078e0258 */
[----:B------:R3:W-:Y:S01]  /*3c80*/  LDGSTS.E [R246+0x4000], desc[UR16][R154.64], !P3 ;  /* 0x040000009af67fae */ /* 0x0007e2000d921850 */
[----:B------:R-:W-:Y:S01]  /*3c90*/  ISETP.GE.U32.AND P3, PT, R4, 0x7fffff8d, PT ;  /* 0x7fffff8d0400780c */ /* 0x000fe20003f66070 */
[----:B------:R-:W-:Y:S01]  /*3ca0*/  IMAD.WIDE R158, R7, 0x4, R78 ;  /* 0x00000004079e7825 */ /* 0x000fe200078e024e */
[C---:B------:R-:W-:Y:S01]  /*3cb0*/  IADD3 R7, R6.reuse, -0x36, RZ ;  /* 0xffffffca06077810 */ /* 0x040fe20007ffe0ff */
[----:B------:R4:W-:Y:S02]  /*3cc0*/  LDGSTS.E [R246+0x4], desc[UR16][R160.64], !P5 ;  /* 0x00004000a0f67fae */ /* 0x0009e4000e921850 */
[----:B------:R-:W-:Y:S02]  /*3cd0*/  VIADD R4, R6, 0xffffffeb ;  /* 0xffffffeb06047836 */ /* 0x000fe40000000000 */
[C---:B--2---:R-:W-:Y:S01]  /*3ce0*/  IMAD.WIDE R156, R73.reuse, 0x4, R88 ;  /* 0x00000004499c7825 */ /* 0x044fe200078e0258 */
[----:B------:R-:W-:Y:S02]  /*3cf0*/  LDGSTS.E [R246+0x4004], desc[UR16][R158.64], !P5 ;  /* 0x040040009ef67fae */ /* 0x000fe4000e921850 */
[----:B------:R-:W-:Y:S01]  /*3d00*/  ISETP.GE.U32.AND P5, PT, R4, 0x7fffffac, PT ;  /* 0x7fffffac0400780c */ /* 0x000fe20003fa6070 */
[----:B---3--:R-:W-:Y:S01]  /*3d10*/  IMAD.WIDE R154, R73, 0x4, R78 ;  /* 0x00000004499a7825 */ /* 0x008fe200078e024e */
[----:B------:R4:W-:Y:S03]  /*3d20*/  STL.64 [R1+0x20], R160 ;  /* 0x000020a001007387 */ /* 0x0009e60000100a00 */
[----:B------:R-:W-:Y:S01]  /*3d30*/  VIADD R4, R6, 0xffffffea ;  /* 0xffffffea06047836 */ /* 0x000fe20000000000 */
[----:B------:R-:W-:Y:S01]  /*3d40*/  STL.64 [R1+0x18], R158 ;  /* 0x0000189e01007387 */ /* 0x000fe20000100a00 */
[----:B------:R-:W-:-:S03]  /*3d50*/  IMAD.WIDE R200, R162, 0x4, R88 ;  /* 0x00000004a2c87825 */ /* 0x000fc600078e0258 */
[----:B------:R2:W-:Y:S01]  /*3d60*/  STL.64 [R1+0x10], R156 ;  /* 0x0000109c01007387 */ /* 0x0005e20000100a00 */
[----:B------:R-:W-:-:S03]  /*3d70*/  IMAD.WIDE R162, R162, 0x4, R78 ;  /* 0x00000004a2a27825 */ /* 0x000fc600078e024e */
[----:B------:R2:W-:Y:S01]  /*3d80*/  LDGSTS.E [R246+0x8], desc[UR16][R156.64], !P6 ;  /* 0x000080009cf67fae */ /* 0x0005e2000f121850 */
[----:B----4-:R-:W-:Y:S02]  /*3d90*/  IMAD R161, R184, 0x33, RZ ;  /* 0x00000033b8a17824 */ /* 0x010fe400078e02ff */
[--C-:B------:R-:W-:Y:S01]  /*3da0*/  IMAD.WIDE R202, R186, 0x4, R88.reuse ;  /* 0x00000004baca7825 */ /* 0x100fe200078e0258 */
[----:B------:R3:W-:Y:S03]  /*3db0*/  STL.64 [R1+0x8], R154 ;  /* 0x0000089a01007387 */ /* 0x0007e60000100a00 */
[----:B------:R-:W-:Y:S01]  /*3dc0*/  IMAD.WIDE R170, R161, 0x4, R88 ;  /* 0x00000004a1aa7825 */ /* 0x000fe200078e0258 */
[----:B------:R3:W-:Y:S01]  /*3dd0*/  LDGSTS.E [R246+0x4008], desc[UR16][R154.64], !P6 ;  /* 0x040080009af67fae */ /* 0x0007e2000f121850 */
[----:B------:R-:W-:Y:S02]  /*3de0*/  ISETP.GE.U32.AND P6, PT, R4, 0x7fffffab, PT ;  /* 0x7fffffab0400780c */ /* 0x000fe40003fc6070 */
[----:B------:R-:W-:Y:S01]  /*3df0*/  IADD3 R4, R6, -0x17, RZ ;  /* 0xffffffe906047810 */ /* 0x000fe20007ffe0ff */
[----:B--2---:R-:W-:-:S02]  /*3e00*/  IMAD R157, R184, 0x31, RZ ;  /* 0x00000031b89d7824 */ /* 0x004fc400078e02ff */
[----:B------:R-:W-:-:S04]  /*3e10*/  IMAD.WIDE R160, R161, 0x4, R78 ;  /* 0x00000004a1a07825 */ /* 0x000fc800078e024e */
[----:B------:R-:W-:-:S04]  /*3e20*/  IMAD.WIDE R166, R157, 0x4, R88 ;  /* 0x000000049da67825 */ /* 0x000fc800078e0258 */
[----:B---3--:R-:W-:-:S04]  /*3e30*/  IMAD.WIDE R154, R251, 0x4, R88 ;  /* 0x00000004fb9a7825 */ /* 0x008fc800078e0258 */
[--C-:B------:R-:W-:Y:S01]  /*3e40*/  IMAD.WIDE R250, R251, 0x4, R78.reuse ;  /* 0x00000004fbfa7825 */ /* 0x100fe200078e024e */
[----:B------:R2:W-:Y:S03]  /*3e50*/  LDGSTS.E [R246+0xc], desc[UR16][R154.64], !P0 ;  /* 0x0000c0009af67fae */ /* 0x0005e6000c121850 */
[----:B------:R-:W-:Y:S01]  /*3e60*/  IMAD.WIDE R156, R157, 0x4, R78 ;  /* 0x000000049d9c7825 */ /* 0x000fe200078e024e */
[----:B------:R3:W-:Y:S01]  /*3e70*/  LDGSTS.E [R246+0x400c], desc[UR16][R250.64], !P0 ;  /* 0x0400c000faf67fae */ /* 0x0007e2000c121850 */
[----:B------:R-:W-:Y:S02]  /*3e80*/  ISETP.GE.U32.AND P0, PT, R4, 0x7fffffaa, PT ;  /* 0x7fffffaa0400780c */ /* 0x000fe40003f06070 */
[----:B------:R-:W-:Y:S01]  /*3e90*/  VIADD R4, R6, 0xffffffe8 ;  /* 0xffffffe806047836 */ /* 0x000fe20000000000 */
[----:B------:R4:W-:Y:S01]  /*3ea0*/  LDGSTS.E [R246+0x8000], desc[UR16][R164.64], !P4 ;  /* 0x08000000a4f67fae */ /* 0x0009e2000e121850 */
[----:B------:R-:W-:-:S02]  /*3eb0*/  IMAD R158, R184, 0x34, RZ ;  /* 0x00000034b89e7824 */ /* 0x000fc400078e02ff */
[----:B------:R-:W-:Y:S01]  /*3ec0*/  IMAD.WIDE R186, R186, 0x4, R78 ;  /* 0x00000004baba7825 */ /* 0x000fe200078e024e */
[----:B------:R-:W-:Y:S01]  /*3ed0*/  LDGSTS.E [R246+0xc000], desc[UR16][R140.64], !P4 ;  /* 0x0c0000008cf67fae */ /* 0x000fe2000e121850 */
[----:B------:R-:W-:Y:S02]  /*3ee0*/  ISETP.GE.U32.AND P4, PT, R4, 0x7fffffa9, PT ;  /* 0x7fffffa90400780c */ /* 0x000fe40003f86070 */
[----:B------:R-:W-:Y:S01]  /*3ef0*/  VIADD R4, R6, 0xffffffcb ;  /* 0xffffffcb06047836 */ /* 0x000fe20000000000 */
[----:B------:R1:W-:Y:S01]  /*3f00*/  LDGSTS.E [R246+0x8004], desc[UR16][R166.64], !P1 ;  /* 0x08004000a6f67fae */ /* 0x0003e2000c921850 */
[----:B------:R-:W-:-:S03]  /*3f10*/  IMAD.WIDE R196, R158, 0x4, R88 ;  /* 0x000000049ec47825 */ /* 0x000fc600078e0258 */
[----:B------:R1:W-:Y:S01]  /*3f20*/  LDGSTS.E [R246+0xc004], desc[UR16][R156.64], !P1 ;  /* 0x0c0040009cf67fae */ /* 0x0003e2000c921850 */
[----:B------:R-:W-:Y:S01]  /*3f30*/  ISETP.GE.U32.AND P1, PT, R4, 0x7fffff8c, PT ;  /* 0x7fffff8c0400780c */ /* 0x000fe20003f26070 */
[----:B------:R-:W-:Y:S02]  /*3f40*/  VIADD R4, R6, 0xffffffc9 ;  /* 0xffffffc906047836 */ /* 0x000fe40000000000 */
[----:B------:R-:W-:Y:S01]  /*3f50*/  LDGSTS.E [R246+0x8008], desc[UR16][R168.64], !P2 ;  /* 0x08008000a8f67fae */ /* 0x000fe2000d121850 */
[----:B------:R-:W-:-:S03]  /*3f60*/  IMAD.WIDE R158, R158, 0x4, R78 ;  /* 0x000000049e9e7825 */ /* 0x000fc600078e024e */
[----:B------:R-:W-:Y:S01]  /*3f70*/  LDGSTS.E [R246+0xc008], desc[UR16][R144.64], !P2 ;  /* 0x0c00800090f67fae */ /* 0x000fe2000d121850 */
[----:B------:R-:W-:Y:S01]  /*3f80*/  ISETP.GE.U32.AND P2, PT, R7, 0x7fffff8b, PT ;  /* 0x7fffff8b0700780c */ /* 0x000fe20003f46070 */
[C---:B------:R-:W-:Y:S02]  /*3f90*/  IMAD.WIDE R204, R234.reuse, 0x4, R88 ;  /* 0x00000004eacc7825 */ /* 0x040fe400078e0258 */
[----:B------:R-:W-:Y:S02]  /*3fa0*/  LDGSTS.E [R246+0x800c], desc[UR16][R170.64], !P3 ;  /* 0x0800c000aaf67fae */ /* 0x000fe4000d921850 */
[----:B------:R-:W-:Y:S02]  /*3fb0*/  IMAD.WIDE R234, R234, 0x4, R78 ;  /* 0x00000004eaea7825 */ /* 0x000fe400078e024e */
[----:B------:R-:W-:Y:S01]  /*3fc0*/  LDGSTS.E [R246+0xc00c], desc[UR16][R160.64], !P3 ;  /* 0x0c00c000a0f67fae */ /* 0x000fe2000d921850 */
[----:B------:R-:W-:Y:S01]  /*3fd0*/  ISETP.GE.U32.AND P3, PT, R4, 0x7fffff8a, PT ;  /* 0x7fffff8a0400780c */ /* 0x000fe20003f66070 */
[----:B------:R-:W-:Y:S01]  /*3fe0*/  IMAD.WIDE R206, R230, 0x4, R88 ;  /* 0x00000004e6ce7825 */ /* 0x000fe200078e0258 */
[----:B------:R-:W-:Y:S01]  /*3ff0*/  IADD3 R4, R6, -0x38, RZ ;  /* 0xffffffc806047810 */ /* 0x000fe20007ffe0ff */
[----:B------:R1:W-:Y:S02]  /*4000*/  LDGSTS.E [R247], desc[UR16][R172.64], !P5 ;  /* 0x00000000acf77fae */ /* 0x0003e4000e921850 */
[----:B------:R-:W-:-:S02]  /*4010*/  IMAD.WIDE R230, R230, 0x4, R78 ;  /* 0x00000004e6e67825 */ /* 0x000fc400078e024e */
[----:B------:R-:W-:Y:S01]  /*4020*/  LDGSTS.E [R247+0x4000], desc[UR16][R236.64], !P5 ;  /* 0x04000000ecf77fae */ /* 0x000fe2000e921850 */
[----:B------:R-:W-:Y:S01]  /*4030*/  ISETP.GE.U32.AND P5, PT, R4, 0x7fffff89, PT ;  /* 0x7fffff890400780c */ /* 0x000fe20003fa6070 */
[C---:B------:R-:W-:Y:S02]  /*4040*/  VIADD R4, R6.reuse, 0xffffffe7 ;  /* 0xffffffe706047836 */ /* 0x040fe40000000000 */
[----:B------:R2:W-:Y:S01]  /*4050*/  STL.64 [R1], R154 ;  /* 0x0000009a01007387 */ /* 0x0005e20000100a00 */
[----:B------:R-:W-:Y:S02]  /*4060*/  VIADD R7, R6, 0xffffffc7 ;  /* 0xffffffc706077836 */ /* 0x000fe40000000000 */
[C---:B------:R-:W-:Y:S01]  /*4070*/  IMAD.WIDE R72, R82.reuse, 0x4, R88 ;  /* 0x0000000452487825 */ /* 0x040fe200078e0258 */
[----:B------:R1:W-:Y:S03]  /*4080*/  LDGSTS.E [R247+0x4], desc[UR16][R174.64], !P6 ;  /* 0x00004000aef77fae */ /* 0x0003e6000f121850 */
[----:B------:R-:W-:Y:S01]  /*4090*/  IMAD.WIDE R82, R82, 0x4, R78 ;  /* 0x0000000452527825 */ /* 0x000fe200078e024e */
[----:B------:R-:W-:Y:S01]  /*40a0*/  LDGSTS.E [R247+0x4004], desc[UR16][R176.64], !P6 ;  /* 0x04004000b0f77fae */ /* 0x000fe2000f121850 */
[----:B------:R-:W-:-:S02]  /*40b0*/  ISETP.GE.U32.AND P6, PT, R4, 0x7fffffa8, PT ;  /* 0x7fffffa80400780c */ /* 0x000fc40003fc6070 */
[----:B------:R-:W-:Y:S01]  /*40c0*/  VIADD R4, R6, 0xffffffe6 ;  /* 0xffffffe606047836 */ /* 0x000fe20000000000 */
[----:B------:R3:W-:Y:S01]  /*40d0*/  STL.64 [R1+0x608], R250 ;  /* 0x000608fa01007387 */ /* 0x0007e20000100a00 */
[----:B--2---:R-:W-:Y:S02]  /*40e0*/  IMAD R154, R184, 0x16, RZ ;  /* 0x00000016b89a7824 */ /* 0x004fe400078e02ff */
[--C-:B------:R-:W-:Y:S01]  /*40f0*/  IMAD.WIDE R222, R182, 0x4, R88.reuse ;  /* 0x00000004b6de7825 */ /* 0x100fe200078e0258 */
[----:B------:R4:W-:Y:S03]  /*4100*/  STL.64 [R1+0x5f8], R164 ;  /* 0x0005f8a401007387 */ /* 0x0009e60000100a00 */
[C---:B------:R-:W-:Y:S01]  /*4110*/  IMAD.WIDE R192, R154.reuse, 0x4, R88 ;  /* 0x000000049ac07825 */ /* 0x040fe200078e0258 */
[----:B------:R1:W-:Y:S03]  /*4120*/  STL.64 [R1+0x600], R166 ;  /* 0x000600a601007387 */ /* 0x0003e60000100a00 */
[----:B------:R-:W-:Y:S01]  /*4130*/  IMAD.WIDE R154, R154, 0x4, R78 ;  /* 0x000000049a9a7825 */ /* 0x000fe200078e024e */
[----:B------:R-:W-:Y:S01]  /*4140*/  LDGSTS.E [R247+0x8], desc[UR16][R192.64], !P0 ;  /* 0x00008000c0f77fae */ /* 0x000fe2000c121850 */
[----:B---3--:R-:W-:-:S02]  /*4150*/  MOV R250, R178 ;  /* 0x000000b200fa7202 */ /* 0x008fc40000000f00 */
[----:B------:R-:W-:Y:S01]  /*4160*/  IMAD R178, R184, 0x1a, RZ ;  /* 0x0000001ab8b27824 */ /* 0x000fe200078e02ff */
[----:B------:R-:W-:Y:S01]  /*4170*/  LDGSTS.E [R247+0x4008], desc[UR16][R154.64], !P0 ;  /* 0x040080009af77fae */ /* 0x000fe2000c121850 */
[----:B------:R-:W-:Y:S01]  /*4180*/  ISETP.GE.U32.AND P0, PT, R4, 0x7fffffa7, PT ;  /* 0x7fffffa70400780c */ /* 0x000fe20003f06070 */
[----:B------:R-:W-:Y:S01]  /*4190*/  IMAD.MOV.U32 R251, RZ, RZ, R179 ;  /* 0x000000fffffb7224 */ /* 0x000fe200078e00b3 */
[----:B------:R-:W-:Y:S01]  /*41a0*/  IADD3 R4, R6, -0x1b, RZ ;  /* 0xffffffe506047810 */ /* 0x000fe20007ffe0ff */
[----:B------:R-:W-:Y:S01]  /*41b0*/  LDGSTS.E [R247+0xc], desc[UR16][R194.64], !P4 ;  /* 0x0000c000c2f77fae */ /* 0x000fe2000e121850 */
[----:B------:R-:W-:Y:S01]  /*41c0*/  IMAD.WIDE R86, R178, 0x4, R88 ;  /* 0x00000004b2567825 */ /* 0x000fe200078e0258 */
[----:B----4-:R-:W-:Y:S02]  /*41d0*/  MOV R165, R217 ;  /* 0x000000d900a57202 */ /* 0x010fe40000000f00 */
[----:B------:R-:W-:Y:S01]  /*41e0*/  LDGSTS.E [R247+0x400c], desc[UR16][R232.64], !P4 ;  /* 0x0400c000e8f77fae */ /* 0x000fe2000e121850 */
[----:B------:R-:W-:Y:S01]  /*41f0*/  ISETP.GE.U32.AND P4, PT, R4, 0x7fffffa6, PT ;  /* 0x7fffffa60400780c */ /* 0x000fe20003f86070 */
[----:B------:R-:W-:Y:S01]  /*4200*/  VIADD R4, R6, 0xffffffe4 ;  /* 0xffffffe406047836 */ /* 0x000fe20000000000 */
[----:B-1----:R-:W-:Y:S01]  /*4210*/  MOV R166, R226 ;  /* 0x000000e200a67202 */ /* 0x002fe20000000f00 */
[----:B------:R-:W-:Y:S01]  /*4220*/  LDGSTS.E [R247+0x8000], desc[UR16][R196.64], !P1 ;  /* 0x08000000c4f77fae */ /* 0x000fe2000c921850 */
[----:B------:R-:W-:-:S03]  /*4230*/  IMAD.WIDE R178, R178, 0x4, R78 ;  /* 0x00000004b2b27825 */ /* 0x000fc600078e024e */
[----:B------:R-:W-:Y:S01]  /*4240*/  LDGSTS.E [R247+0xc000], desc[UR16][R158.64], !P1 ;  /* 0x0c0000009ef77fae */ /* 0x000fe2000c921850 */
[----:B------:R-:W-:Y:S01]  /*4250*/  ISETP.GE.U32.AND P1, PT, R4, 0x7fffffa5, PT ;  /* 0x7fffffa50400780c */ /* 0x000fe20003f26070 */
[----:B------:R-:W-:Y:S01]  /*4260*/  IMAD.WIDE R182, R182, 0x4, R78 ;  /* 0x00000004b6b67825 */ /* 0x000fe200078e024e */
[----:B------:R-:W-:Y:S01]  /*4270*/  IADD3 R4, R6, -0x3a, RZ ;  /* 0xffffffc606047810 */ /* 0x000fe20007ffe0ff */
[----:B------:R-:W-:Y:S02]  /*4280*/  LDGSTS.E [R247+0x8004], desc[UR16][R198.64], !P2 ;  /* 0x08004000c6f77fae */ /* 0x000fe4000d121850 */
[C---:B------:R-:W-:Y:S02]  /*4290*/  IMAD.WIDE R224, R214.reuse, 0x4, R88 ;  /* 0x00000004d6e07825 */ /* 0x040fe400078e0258 */
[----:B------:R1:W-:Y:S02]  /*42a0*/  STL.64 [R1+0x5f0], R156 ;  /* 0x0005f09c01007387 */ /* 0x0003e40000100a00 */
[----:B------:R-:W-:-:S02]  /*42b0*/  IMAD.WIDE R214, R214, 0x4, R78 ;  /* 0x00000004d6d67825 */ /* 0x000fc400078e024e */
[----:B------:R-:W-:Y:S01]  /*42c0*/  LDGSTS.E [R247+0xc004], desc[UR16][R180.64], !P2 ;  /* 0x0c004000b4f77fae */ /* 0x000fe2000d121850 */
[----:B------:R-:W-:Y:S01]  /*42d0*/  ISETP.GE.U32.AND P2, PT, R7, 0x7fffff88, PT ;  /* 0x7fffff880700780c */ /* 0x000fe20003f46070 */
[C---:B------:R-:W-:Y:S02]  /*42e0*/  IMAD.WIDE R76, R190.reuse, 0x4, R88 ;  /* 0x00000004be4c7825 */ /* 0x040fe400078e0258 */
[----:B------:R-:W-:Y:S02]  /*42f0*/  STL.64 [R1+0x610], R168 ;  /* 0x000610a801007387 */ /* 0x000fe40000100a00 */
[----:B------:R-:W-:Y:S02]  /*4300*/  IMAD.WIDE R190, R190, 0x4, R78 ;  /* 0x00000004bebe7825 */ /* 0x000fe400078e024e */
[----:B------:R-:W-:Y:S01]  /*4310*/  LDGSTS.E [R247+0x8008], desc[UR16][R200.64], !P3 ;  /* 0x08008000c8f77fae */ /* 0x000fe2000d921850 */
[----:B-1----:R-:W-:Y:S01]  /*4320*/  LOP3.LUT R156, R2, 0x70, RZ, 0x3c, !PT ;  /* 0x00000070029c7812 */ /* 0x002fe200078e3cff */
[----:B------:R-:W-:-:S02]  /*4330*/  IMAD.WIDE R238, R74, 0x4, R88 ;  /* 0x000000044aee7825 */ /* 0x000fc400078e0258 */
[----:B------:R1:W-:Y:S01]  /*4340*/  STL [R1+0x480], R0 ;  /* 0x0004800001007387 */ /* 0x0003e20000100800 */
[----:B------:R-:W-:Y:S01]  /*4350*/  IADD3 R241, R156, UR8, RZ ;  /* 0x000000089cf17c10 */ /* 0x000fe2000fffe0ff */
[----:B------:R-:W-:Y:S02]  /*4360*/  VIADD R7, R6, 0xffffffc3 ;  /* 0xffffffc306077836 */ /* 0x000fe40000000000 */
[----:B------:R-:W-:Y:S01]  /*4370*/  LDGSTS.E [R247+0xc008], desc[UR16][R162.64], !P3 ;  /* 0x0c008000a2f77fae */ /* 0x000fe2000d921850 */
[----:B------:R-:W-:Y:S01]  /*4380*/  ISETP.GE.U32.AND P3, PT, R4, 0x7fffff87, PT ;  /* 0x7fffff870400780c */ /* 0x000fe20003f66070 */
[----:B------:R-:W-:Y:S02]  /*4390*/  VIADD R4, R6, 0xffffffc5 ;  /* 0xffffffc506047836 */ /* 0x000fe40000000000 */
[----:B------:R-:W-:Y:S01]  /*43a0*/  LDGSTS.E [R247+0x800c], desc[UR16][R202.64], !P5 ;  /* 0x0800c000caf77fae */ /* 0x000fe2000e921850 */
[----:B------:R-:W-:Y:S01]  /*43b0*/  IMAD.WIDE R74, R74, 0x4, R78 ;  /* 0x000000044a4a7825 */ /* 0x000fe200078e024e */
[----:B-1----:R-:W-:-:S02]  /*43c0*/  LOP3.LUT R0, R2, 0x60, RZ, 0x3c, !PT ;  /* 0x0000006002007812 */ /* 0x002fc400078e3cff */
[----:B------:R-:W-:Y:S01]  /*43d0*/  LDGSTS.E [R247+0xc00c], desc[UR16][R186.64], !P5 ;  /* 0x0c00c000baf77fae */ /* 0x000fe2000e921850 */
[----:B------:R-:W-:Y:S01]  /*43e0*/  ISETP.GE.U32.AND P5, PT, R4, 0x7fffff86, PT ;  /* 0x7fffff860400780c */ /* 0x000fe20003fa6070 */
[----:B------:R-:W-:Y:S02]  /*43f0*/  VIADD R4, R6, 0xffffffc4 ;  /* 0xffffffc406047836 */ /* 0x000fe40000000000 */
[----:B------:R-:W-:Y:S01]  /*4400*/  VIADD R248, R0, UR8 ;  /* 0x0000000800f87c36 */ /* 0x000fe20008000000 */
[----:B------:R-:W-:Y:S01]  /*4410*/  STL.64 [R1+0x618], R170 ;  /* 0x000618aa01007387 */ /* 0x000fe20000100a00 */
[----:B------:R-:W-:-:S03]  /*4420*/  IMAD.WIDE R220, R208, 0x4, R88 ;  /* 0x00000004d0dc7825 */ /* 0x000fc600078e0258 */
[----:B------:R-:W-:Y:S01]  /*4430*/  LDGSTS.E [R248], desc[UR16][R204.64], !P6 ;  /* 0x00000000ccf87fae */ /* 0x000fe2000f121850 */
        /* <DEDUP_REMOVED lines=9> */
[----:B------:R-:W-:-:S02]  /*44d0*/  VIADD R4, R6, 0xffffffe2 ;  /* 0xffffffe206047836 */ /* 0x000fc40000000000 */
[----:B------:R-:W-:Y:S01]  /*44e0*/  LDGSTS.E [R248+0x8], desc[UR16][R86.64], !P4 ;  /* 0x0000800056f87fae */ /* 0x000fe2000e121850 */
[----:B------:R-:W-:Y:S02]  /*44f0*/  IMAD.MOV.U32 R164, RZ, RZ, R216 ;  /* 0x000000ffffa47224 */ /* 0x000fe400078e00d8 */
[----:B------:R-:W-:Y:S01]  /*4500*/  IMAD R216, R184, 0x1e, RZ ;  /* 0x0000001eb8d87824 */ /* 0x000fe200078e02ff */
[----:B------:R-:W-:Y:S01]  /*4510*/  LDGSTS.E [R248+0x4008], desc[UR16][R178.64], !P4 ;  /* 0x04008000b2f87fae */ /* 0x000fe2000e121850 */
[----:B------:R-:W-:Y:S01]  /*4520*/  ISETP.GE.U32.AND P4, PT, R4, 0x7fffffa3, PT ;  /* 0x7fffffa30400780c */ /* 0x000fe20003f86070 */
[----:B------:R-:W-:Y:S02]  /*4530*/  VIADD R4, R6, 0xffffffe1 ;  /* 0xffffffe106047836 */ /* 0x000fe40000000000 */
[----:B------:R-:W-:Y:S01]  /*4540*/  LDGSTS.E [R248+0xc], desc[UR16][R72.64], !P1 ;  /* 0x0000c00048f87fae */ /* 0x000fe2000c921850 */
[----:B------:R-:W-:Y:S02]  /*4550*/  IMAD.MOV.U32 R157, RZ, RZ, R229 ;  /* 0x000000ffff9d7224 */ /* 0x000fe400078e00e5 */
[----:B------:R-:W-:Y:S01]  /*4560*/  IMAD.MOV.U32 R167, RZ, RZ, R227 ;  /* 0x000000ffffa77224 */ /* 0x000fe200078e00e3 */
[----:B------:R-:W-:Y:S01]  /*4570*/  LDGSTS.E [R248+0x400c], desc[UR16][R82.64], !P1 ;  /* 0x0400c00052f87fae */ /* 0x000fe2000c921850 */
[----:B------:R-:W-:-:S02]  /*4580*/  ISETP.GE.U32.AND P1, PT, R4, 0x7fffffa2, PT ;  /* 0x7fffffa20400780c */ /* 0x000fc40003f26070 */
[----:B------:R-:W-:Y:S01]  /*4590*/  IADD3 R4, R6, -0x20, RZ ;  /* 0xffffffe006047810 */ /* 0x000fe20007ffe0ff */
[----:B------:R-:W-:Y:S04]  /*45a0*/  LDGSTS.E [R248+0x8000], desc[UR16][R222.64], !P2 ;  /* 0x08000000def87fae */ /* 0x000fe8000d121850 */
[----:B------:R-:W-:Y:S01]  /*45b0*/  LDGSTS.E [R248+0xc000], desc[UR16][R182.64], !P2 ;  /* 0x0c000000b6f87fae */ /* 0x000fe2000d121850 */
[----:B------:R-:W-:Y:S01]  /*45c0*/  ISETP.GE.U32.AND P2, PT, R4, 0x7fffffa1, PT ;  /* 0x7fffffa10400780c */ /* 0x000fe20003f46070 */
[----:B------:R-:W-:Y:S02]  /*45d0*/  VIADD R4, R6, 0xffffffc2 ;  /* 0xffffffc206047836 */ /* 0x000fe40000000000 */
[----:B------:R-:W-:Y:S04]  /*45e0*/  LDGSTS.E [R248+0x8004], desc[UR16][R224.64], !P3 ;  /* 0x08004000e0f87fae */ /* 0x000fe8000d921850 */
[----:B------:R-:W-:Y:S01]  /*45f0*/  LDGSTS.E [R248+0xc004], desc[UR16][R214.64], !P3 ;  /* 0x0c004000d6f87fae */ /* 0x000fe2000d921850 */
[----:B------:R-:W-:-:S02]  /*4600*/  ISETP.GE.U32.AND P3, PT, R7, 0x7fffff84, PT ;  /* 0x7fffff840700780c */ /* 0x000fc40003f66070 */
[----:B------:R-:W-:Y:S01]  /*4610*/  IADD3 R7, R6, -0x3f, RZ ;  /* 0xffffffc106077810 */ /* 0x000fe20007ffe0ff */
[----:B------:R-:W-:Y:S04]  /*4620*/  STL.64 [R1+0x620], R160 ;  /* 0x000620a001007387 */ /* 0x000fe80000100a00 */
[----:B------:R-:W-:Y:S04]  /*4630*/  LDGSTS.E [R248+0x8008], desc[UR16][R76.64], !P5 ;  /* 0x080080004cf87fae */ /* 0x000fe8000e921850 */
[----:B------:R1:W-:Y:S04]  /*4640*/  STL.64 [R1+0x628], R172 ;  /* 0x000628ac01007387 */ /* 0x0003e80000100a00 */
[----:B------:R-:W-:Y:S01]  /*4650*/  LDGSTS.E [R248+0xc008], desc[UR16][R190.64], !P5 ;  /* 0x0c008000bef87fae */ /* 0x000fe2000e921850 */
[----:B------:R-:W-:Y:S01]  /*4660*/  ISETP.GE.U32.AND P5, PT, R4, 0x7fffff83, PT ;  /* 0x7fffff830400780c */ /* 0x000fe20003fa6070 */
[----:B------:R-:W-:-:S02]  /*4670*/  VIADD R4, R6, 0xffffffc0 ;  /* 0xffffffc006047836 */ /* 0x000fc40000000000 */
[----:B------:R-:W-:Y:S04]  /*4680*/  STL.64 [R1+0x630], R236 ;  /* 0x000630ec01007387 */ /* 0x000fe80000100a00 */
[----:B------:R-:W-:Y:S01]  /*4690*/  STL.64 [R1+0x638], R174 ;  /* 0x000638ae01007387 */ /* 0x000fe20000100a00 */
[----:B-1----:R-:W-:Y:S02]  /*46a0*/  IMAD.MOV.U32 R173, RZ, RZ, R210 ;  /* 0x000000ffffad7224 */ /* 0x002fe400078e00d2 */
[----:B------:R-:W-:Y:S01]  /*46b0*/  IMAD R210, R184, 0x1f, RZ ;  /* 0x0000001fb8d27824 */ /* 0x000fe200078e02ff */
[----:B------:R1:W-:Y:S03]  /*46c0*/  STL [R1+0x47c], R0 ;  /* 0x00047c0001007387 */ /* 0x0003e60000100800 */
[----:B------:R-:W-:Y:S01]  /*46d0*/  IMAD.WIDE R226, R210, 0x4, R88 ;  /* 0x00000004d2e27825 */ /* 0x000fe200078e0258 */
[----:B------:R-:W-:Y:S04]  /*46e0*/  LDGSTS.E [R248+0x800c], desc[UR16][R238.64], !P6 ;  /* 0x0800c000eef87fae */ /* 0x000fe8000f121850 */
[----:B------:R-:W-:Y:S01]  /*46f0*/  LDGSTS.E [R248+0xc00c], desc[UR16][R74.64], !P6 ;  /* 0x0c00c0004af87fae */ /* 0x000fe2000f121850 */
[----:B------:R-:W-:Y:S01]  /*4700*/  ISETP.GE.AND P6, PT, R211, R4, PT ;  /* 0x00000004d300720c */ /* 0x000fe20003fc6270 */
[----:B-1----:R-:W-:-:S02]  /*4710*/  VIADD R0, R6, 0x3f ;  /* 0x0000003f06007836 */ /* 0x002fc40000000000 */
[----:B------:R-:W-:Y:S04]  /*4720*/  LDGSTS.E [R241], desc[UR16][R220.64], !P0 ;  /* 0x00000000dcf17fae */ /* 0x000fe8000c121850 */
[----:B------:R-:W-:Y:S01]  /*4730*/  LDGSTS.E [R241+0x4000], desc[UR16][R208.64], !P0 ;  /* 0x04000000d0f17fae */ /* 0x000fe2000c121850 */
[----:B------:R-:W-:-:S03]  /*4740*/  ISETP.GT.AND P0, PT, R0, 0x3f, PT ;  /* 0x0000003f0000780c */ /* 0x000fc60003f04270 */
[----:B------:R-:W-:Y:S04]  /*4750*/  LDGSTS.E [R241+0x4], desc[UR16][R218.64], !P4 ;  /* 0x00004000daf17fae */ /* 0x000fe8000e121850 */
[----:B------:R-:W-:Y:S01]  /*4760*/  LDGSTS.E [R241+0x4004], desc[UR16][R212.64], !P4 ;  /* 0x04004000d4f17fae */ /* 0x000fe2000e121850 */
[----:B------:R-:W-:Y:S02]  /*4770*/  ISETP.GE.U32.AND P4, PT, R7, 0x7fffff82, PT ;  /* 0x7fffff820700780c */ /* 0x000fe40003f86070 */
[----:B------:R-:W-:Y:S01]  /*4780*/  SEL R7, RZ, 0x4, P6 ;  /* 0x00000004ff077807 */ /* 0x000fe20003000000 */
[----:B------:R1:W-:Y:S01]  /*4790*/  STL.64 [R1+0x4a0], R2 ;  /* 0x0004a00201007387 */ /* 0x0003e20000100a00 */
[----:B------:R-:W-:Y:S01]  /*47a0*/  ISETP.GE.AND P6, PT, R211, R6, PT ;  /* 0x00000006d300720c */ /* 0x000fe20003fc6270 */
[----:B------:R-:W-:Y:S01]  /*47b0*/  IMAD.WIDE R210, R210, 0x4, R78 ;  /* 0x00000004d2d27825 */ /* 0x000fe200078e024e */
[----:B------:R-:W-:Y:S01]  /*47c0*/  SEL R6, RZ, 0x4, !P0 ;  /* 0x00000004ff067807 */ /* 0x000fe20004000000 */
[----:B------:R2:W-:Y:S01]  /*47d0*/  STL [R1+0x470], R156 ;  /* 0x0004709c01007387 */ /* 0x0005e20000100800 */
[----:B------:R-:W-:-:S02]  /*47e0*/  ISETP.GE.U32.AND P0, PT, R4, 0x7fffff81, PT ;  /* 0x7fffff810400780c */ /* 0x000fc40003f06070 */
[----:B------:R-:W-:Y:S01]  /*47f0*/  SEL R6, R6, RZ, !P6 ;  /* 0x000000ff06067207 */ /* 0x000fe20007000000 */
[----:B------:R-:W-:Y:S01]  /*4800*/  STL [R1+0x460], R0 ;  /* 0x0004600001007387 */ /* 0x000fe20000100800 */
[----:B------:R-:W-:Y:S01]  /*4810*/  ISETP.GT.AND P6, PT, R0, 0x7f, PT ;  /* 0x0000007f0000780c */ /* 0x000fe20003fc4270 */
[----:B-1----:R-:W1:Y:S03]  /*4820*/  LDC R2, c[0x0][0x230] ;  /* 0x00008c00ff027b82 */ /* 0x002e660000000800 */
[----:B------:R-:W-:Y:S01]  /*4830*/  SEL R4, R7, RZ, P6 ;  /* 0x000000ff07047207 */ /* 0x000fe20003000000 */
[----:B--2---:R-:W-:Y:S02]  /*4840*/  IMAD.MOV.U32 R156, RZ, RZ, R228 ;  /* 0x000000ffff9c7224 */ /* 0x004fe400078e00e4 */
[----:B------:R-:W-:Y:S01]  /*4850*/  IMAD.WIDE R228, R216, 0x4, R88 ;  /* 0x00000004d8e47825 */ /* 0x000fe200078e0258 */
[----:B------:R-:W-:-:S03]  /*4860*/  ISETP.NE.U32.AND P6, PT, R4, RZ, PT ;  /* 0x000000ff0400720c */ /* 0x000fc60003fc5070 */
[----:B------:R-:W-:Y:S01]  /*4870*/  IMAD.WIDE R216, R216, 0x4, R78 ;  /* 0x00000004d8d87825 */ /* 0x000fe200078e024e */
[----:B------:R-:W-:Y:S01]  /*4880*/  LDGSTS.E [R241+0x8], desc[UR16][R228.64], !P1 ;  /* 0x00008000e4f17fae */ /* 0x000fe2000c921850 */
[----:B------:R-:W2:Y:S02]  /*4890*/  LDC R7, c[0x0][0x230] ;  /* 0x00008c00ff077b82 */ /* 0x000ea40000000800 */
[----:B------:R-:W-:Y:S01]  /*48a0*/  IMAD R4, R184, 0x3c, RZ ;  /* 0x0000003cb8047824 */ /* 0x000fe200078e02ff */
[----:B------:R-:W-:Y:S01]  /*48b0*/  LDGSTS.E [R241+0x4008], desc[UR16][R216.64], !P1 ;  /* 0x04008000d8f17fae */ /* 0x000fe2000c921850 */
[----:B------:R-:W-:Y:S01]  /*48c0*/  ISETP.NE.U32.AND P1, PT, R6, RZ, PT ;  /* 0x000000ff0600720c */ /* 0x000fe20003f25070 */
[----:B------:R-:W-:Y:S02]  /*48d0*/  VIADD R6, R240, 0xffffffbf ;  /* 0xffffffbff0067836 */ /* 0x000fe40000000000 */
[----:B------:R-:W-:Y:S01]  /*48e0*/  LDGSTS.E [R241+0xc], desc[UR16][R226.64], !P2 ;  /* 0x0000c000e2f17fae */ /* 0x000fe2000d121850 */
[----:B------:R-:W-:Y:S01]  /*48f0*/  IMAD.WIDE R174, R4, 0x4, R88 ;  /* 0x0000000404ae7825 */ /* 0x000fe200078e0258 */
[----:B------:R-:W3:Y:S02]  /*4900*/  LDC R240, c[0x0][0x230] ;  /* 0x00008c00fff07b82 */ /* 0x000ee40000000800 */
[----:B------:R-:W-:Y:S01]  /*4910*/  LDGSTS.E [R241+0x400c], desc[UR16][R210.64], !P2 ;  /* 0x0400c000d2f17fae */ /* 0x000fe2000d121850 */
[----:B------:R-:W-:Y:S01]  /*4920*/  ISETP.GE.U32.AND P2, PT, R6, 0x7fffff80, PT ;  /* 0x7fffff800600780c */ /* 0x000fe20003f46070 */
[----:B------:R-:W-:-:S02]  /*4930*/  IMAD R6, R184, 0x3d, RZ ;  /* 0x0000003db8067824 */ /* 0x000fc400078e02ff */
[----:B------:R-:W-:Y:S01]  /*4940*/  IMAD.WIDE R170, R4, 0x4, R78 ;  /* 0x0000000404aa7825 */ /* 0x000fe200078e024e */
[----:B------:R-:W-:Y:S01]  /*4950*/  IADD3 R4, R249, -0x42, RZ ;  /* 0xffffffbef9047810 */ /* 0x000fe20007ffe0ff */
[----:B------:R4:W-:Y:S02]  /*4960*/  LDGSTS.E [R241+0x8000], desc[UR16][R174.64], !P3 ;  /* 0x08000000aef17fae */ /* 0x0009e4000d921850 */
[----:B------:R-:W-:Y:S02]  /*4970*/  IMAD.WIDE R168, R6, 0x4, R88 ;  /* 0x0000000406a87825 */ /* 0x000fe400078e0258 */
[----:B------:R1:W-:Y:S01]  /*4980*/  LDGSTS.E [R241+0xc000], desc[UR16][R170.64], !P3 ;  /* 0x0c000000aaf17fae */ /* 0x0003e2000d921850 */
[----:B------:R-:W-:Y:S01]  /*4990*/  ISETP.GE.U32.AND P3, PT, R4, 0x7fffff7f, PT ;  /* 0x7fffff7f0400780c */ /* 0x000fe20003f66070 */
[----:B------:R-:W-:Y:S02]  /*49a0*/  IMAD.WIDE R160, R6, 0x4, R78 ;  /* 0x0000000406a07825 */ /* 0x000fe400078e024e */
[----:B------:R1:W-:Y:S02]  /*49b0*/  LDGSTS.E [R241+0x8004], desc[UR16][R168.64], !P5 ;  /* 0x08004000a8f17fae */ /* 0x0003e4000e921850 */
[----:B------:R-:W-:-:S02]  /*49c0*/  VIADD R6, R252, 0xffffffbd ;  /* 0xffffffbdfc067836 */ /* 0x000fc40000000000 */
[----:B------:R-:W-:Y:S01]  /*49d0*/  IMAD R4, R184, 0x3e, RZ ;  /* 0x0000003eb8047824 */ /* 0x000fe200078e02ff */
[----:B------:R4:W-:Y:S01]  /*49e0*/  STL.64 [R1+0x128], R174 ;  /* 0x000128ae01007387 */ /* 0x0009e20000100a00 */
[----:B--2---:R-:W-:Y:S01]  /*49f0*/  VIADD R7, R7, 0xffffffbc ;  /* 0xffffffbc07077836 */ /* 0x004fe20000000000 */
[----:B------:R-:W2:Y:S01]  /*4a00*/  LDC R252, c[0x0][0x230] ;  /* 0x00008c00fffc7b82 */ /* 0x000ea20000000800 */
[----:B---3--:R-:W-:Y:S01]  /*4a10*/  VIADD R249, R240, 0xffffff9e ;  /* 0xffffff9ef0f97836 */ /* 0x008fe20000000000 */
[----:B------:R3:W-:Y:S01]  /*4a20*/  LDGSTS.E [R241+0xc004], desc[UR16][R160.64], !P5 ;  /* 0x0c004000a0f17fae */ /* 0x0007e2000e921850 */
[----:B------:R-:W-:Y:S01]  /*4a30*/  ISETP.GE.U32.AND P5, PT, R6, 0x7fffff7e, PT ;  /* 0x7fffff7e0600780c */ /* 0x000fe20003fa6070 */
[----:B------:R-:W-:Y:S02]  /*4a40*/  IMAD R6, R184, 0x3f, RZ ;  /* 0x0000003fb8067824 */ /* 0x000fe400078e02ff */
[----:B------:R1:W-:Y:S04]  /*4a50*/  STL.64 [R1+0x130], R170 ;  /* 0x000130aa01007387 */ /* 0x0003e80000100a00 */
[----:B------:R3:W-:Y:S01]  /*4a60*/  STL.64 [R1+0x138], R168 ;  /* 0x000138a801007387 */ /* 0x0007e20000100a00 */
[----:B----4-:R-:W4:Y:S03]  /*4a70*/  LDC R174, c[0x0][0x230] ;  /* 0x00008c00ffae7b82 */ /* 0x010f260000000800 */
[----:B------:R3:W-:Y:S01]  /*4a80*/  STL.64 [R1+0x140], R160 ;  /* 0x000140a001007387 */ /* 0x0007e20000100a00 */
[----:B-1----:R-:W-:-:S04]  /*4a90*/  IMAD.WIDE R170, R4, 0x4, R88 ;  /* 0x0000000404aa7825 */ /* 0x002fc800078e0258 */
[----:B---3--:R-:W-:Y:S01]  /*4aa0*/  IMAD.MOV.U32 R168, RZ, RZ, R156 ;  /* 0x000000ffffa87224 */ /* 0x008fe200078e009c */
[----:B------:R-:W-:Y:S01]  /*4ab0*/  MOV R169, R157 ;  /* 0x0000009d00a97202 */ /* 0x000fe20000000f00 */
[----:B------:R-:W-:Y:S01]  /*4ac0*/  IMAD.MOV.U32 R156, RZ, RZ, R250 ;  /* 0x000000ffff9c7224 */ /* 0x000fe200078e00fa */
[----:B------:R-:W-:Y:S01]  /*4ad0*/  MOV R250, R188 ;  /* 0x000000bc00fa7202 */ /* 0x000fe20000000f00 */
[----:B------:R-:W-:Y:S01]  /*4ae0*/  IMAD.MOV.U32 R157, RZ, RZ, R251 ;  /* 0x000000ffff9d7224 */ /* 0x000fe200078e00fb */
[----:B------:R1:W-:Y:S01]  /*4af0*/  STL.64 [R1+0x148], R170 ;  /* 0x000148aa01007387 */ /* 0x0003e20000100a00 */
[----:B------:R-:W-:Y:S02]  /*4b00*/  IMAD.MOV.U32 R251, RZ, RZ, R189 ;  /* 0x000000fffffb7224 */ /* 0x000fe400078e00bd */
[----:B------:R-:W-:Y:S01]  /*4b10*/  IMAD.WIDE R160, R4, 0x4, R78 ;  /* 0x0000000404a07825 */ /* 0x000fe200078e024e */
[----:B------:R-:W-:Y:S01]  /*4b20*/  IADD3 R4, R2, -0x61, RZ ;  /* 0xffffff9f02047810 */ /* 0x000fe20007ffe0ff */
[----:B------:R1:W-:Y:S02]  /*4b30*/  LDGSTS.E [R241+0x8008], desc[UR16][R170.64], !P4 ;  /* 0x08008000aaf17fae */ /* 0x0003e4000e121850 */
[----:B------:R-:W-:-:S02]  /*4b40*/  IMAD.WIDE R188, R6, 0x4, R88 ;  /* 0x0000000406bc7825 */ /* 0x000fc400078e0258 */
[----:B------:R3:W-:Y:S01]  /*4b50*/  LDGSTS.E [R241+0xc008], desc[UR16][R160.64], !P4 ;  /* 0x0c008000a0f17fae */ /* 0x0007e2000e121850 */
[----:B------:R-:W-:Y:S01]  /*4b60*/  ISETP.GE.U32.AND P4, PT, R7, 0x7fffff7d, PT ;  /* 0x7fffff7d0700780c */ /* 0x000fe20003f86070 */
[----:B------:R-:W-:Y:S01]  /*4b70*/  IMAD.WIDE R2, R6, 0x4, R78 ;  /* 0x0000000406027825 */ /* 0x000fe200078e024e */
[C---:B------:R-:W-:Y:S01]  /*4b80*/  LOP3.LUT R6, R173.reuse, 0x20, RZ, 0x3c, !PT ;  /* 0x00000020ad067812 */ /* 0x040fe200078e3cff */
[----:B------:R-:W-:Y:S02]  /*4b90*/  LDGSTS.E [R241+0x800c], desc[UR16][R188.64], !P0 ;  /* 0x0800c000bcf17fae */ /* 0x000fe4000c121850 */
[----:B------:R-:W-:Y:S01]  /*4ba0*/  IMAD.MOV.U32 R172, RZ, RZ, R250 ;  /* 0x000000ffffac7224 */ /* 0x000fe200078e00fa */
[C---:B-1----:R-:W-:Y:S01]  /*4bb0*/  LOP3.LUT R171, R173.reuse, 0x40, RZ, 0x3c, !PT ;  /* 0x00000040adab7812 */ /* 0x042fe200078e3cff */
[----:B------:R3:W-:Y:S01]  /*4bc0*/  STL.64 [R1+0x150], R160 ;  /* 0x000150a001007387 */ /* 0x0007e20000100a00 */
[----:B------:R-:W-:-:S03]  /*4bd0*/  LOP3.LUT R170, R173, 0x60, RZ, 0x3c, !PT ;  /* 0x00000060adaa7812 */ /* 0x000fc600078e3cff */
[----:B------:R-:W-:Y:S01]  /*4be0*/  LDGSTS.E [R241+0xc00c], desc[UR16][R2.64], !P0 ;  /* 0x0c00c00002f17fae */ /* 0x000fe2000c121850 */
[----:B------:R-:W-:Y:S01]  /*4bf0*/  ISETP.GE.U32.AND P0, PT, R4, 0x7fffff60, PT ;  /* 0x7fffff600400780c */ /* 0x000fe20003f06070 */
[----:B------:R-:W-:Y:S01]  /*4c00*/  VIADD R4, R173, UR8 ;  /* 0x00000008ad047c36 */ /* 0x000fe20008000000 */
[----:B------:R-:W-:Y:S01]  /*4c10*/  MOV R173, R251 ;  /* 0x000000fb00ad7202 */ /* 0x000fe20000000f00 */
[----:B------:R1:W-:Y:S01]  /*4c20*/  STL [R1+0x46c], R6 ;  /* 0x00046c0601007387 */ /* 0x0003e20000100800 */
[----:B------:R-:W-:Y:S02]  /*4c30*/  VIADD R7, R171, UR8 ;  /* 0x00000008ab077c36 */ /* 0x000fe40008000000 */
[----:B------:R-:W-:Y:S01]  /*4c40*/  VIADD R240, R170, UR8 ;  /* 0x00000008aaf07c36 */ /* 0x000fe20008000000 */
[----:B------:R2:W-:Y:S01]  /*4c50*/  STL [R1+0x468], R171 ;  /* 0x000468ab01007387 */ /* 0x0005e20000100800 */
[----:B---3--:R-:W3:Y:S03]  /*4c60*/  LDC R161, c[0x0][0x230] ;  /* 0x00008c00ffa17b82 */ /* 0x008ee60000000800 */
[----:B------:R4:W-:Y:S01]  /*4c70*/  STL [R1+0x464], R170 ;  /* 0x000464aa01007387 */ /* 0x0009e20000100800 */
[----:B-1----:R-:W-:-:S03]  /*4c80*/  IADD3 R6, R6, UR8, RZ ;  /* 0x0000000806067c10 */ /* 0x002fc6000fffe0ff */
[----:B------:R-:W3:Y:S01]  /*4c90*/  LDL.LU.64 R250, [R1+0xf8] ;  /* 0x0000f80001fa7983 */ /* 0x000ee20000300a00 */
[----:B------:R-:W1:Y:S01]  /*4ca0*/  LDC R160, c[0x0][0x230] ;  /* 0x00008c00ffa07b82 */ /* 0x000e620000000800 */
[----:B--2---:R-:W-:Y:S02]  /*4cb0*/  IMAD.MOV.U32 R171, RZ, RZ, R157 ;  /* 0x000000ffffab7224 */ /* 0x004fe400078e009d */
[----:B------:R-:W0:Y:S01]  /*4cc0*/  LDGDEPBAR ;  /* 0x00000000000079af */ /* 0x000e220000000000 */
[----:B----4-:R-:W-:-:S03]  /*4cd0*/  MOV R170, R156 ;  /* 0x0000009c00aa7202 */ /* 0x010fc60000000f00 */
[----:B------:R-:W-:Y:S01]  /*4ce0*/  LDGSTS.E [R4+0x60000], desc[UR16][R8.64], P1 ;  /* 0x6000000008047fae */ /* 0x000fe20008921850 */
[----:B------:R-:W2:Y:S03]  /*4cf0*/  LDC R157, c[0x0][0x230] ;  /* 0x00008c00ff9d7b82 */ /* 0x000ea60000000800 */
[----:B------:R-:W-:Y:S04]  /*4d00*/  LDGSTS.E [R4+0x60400], desc[UR16][R16.64], P1 ;  /* 0x6040000010047fae */ /* 0x000fe80008921850 */
[----:B------:R-:W-:Y:S01]  /*4d10*/  LDGSTS.E [R4+0x60800], desc[UR16][R24.64], P1 ;  /* 0x6080000018047fae */ /* 0x000fe20008921850 */
[----:B------:R-:W4:Y:S03]  /*4d20*/  LDC R156, c[0x0][0x230] ;  /* 0x00008c00ff9c7b82 */ /* 0x000f260000000800 */
[----:B------:R-:W-:Y:S04]  /*4d30*/  LDGSTS.E [R4+0x60c00], desc[UR16][R32.64], P1 ;  /* 0x60c0000020047fae */ /* 0x000fe80008921850 */
        /* <DEDUP_REMOVED lines=28> */
[----:B------:R-:W0:Y:S01]  /*4f00*/  LDGDEPBAR ;  /* 0x00000000000079af */ /* 0x000e220000000000 */
[----:B------:R-:W-:Y:S01]  /*4f10*/  IMAD.SHL.U32 R184, R184, 0x40, RZ ;  /* 0x00000040b8b87824 */ /* 0x000fe200078e00ff */
[----:B------:R-:W-:-:S02]  /*4f20*/  ISETP.GE.U32.AND P1, PT, R249, 0x7fffff5f, PT ;  /* 0x7fffff5ff900780c */ /* 0x000fc40003f26070 */
[----:B------:R-:W-:Y:S01]  /*4f30*/  IADD3 R249, R174, -0x64, RZ ;  /* 0xffffff9caef97810 */ /* 0x000fe20007ffe0ff */
[C---:B------:R-:W-:Y:S01]  /*4f40*/  IMAD.WIDE R174, R184.reuse, 0x4, R88 ;  /* 0x00000004b8ae7825 */ /* 0x040fe200078e0258 */
[----:B------:R-:W-:Y:S03]  /*4f50*/  BAR.SYNC.DEFER_BLOCKING 0x0 ;  /* 0x0000000000007b1d */ /* 0x000fe60000010000 */
[----:B------:R-:W-:-:S04]  /*4f60*/  IMAD.WIDE R78, R184, 0x4, R78 ;  /* 0x00000004b84e7825 */ /* 0x000fc800078e024e */
[C---:B------:R-:W-:Y:S01]  /*4f70*/  IMAD.WIDE R172, R184.reuse, 0x4, R172 ;  /* 0x00000004b8ac7825 */ /* 0x040fe200078e02ac */
[----:B------:R2:W-:Y:S03]  /*4f80*/  STL.64 [R1+0x360], R174 ;  /* 0x000360ae01007387 */ /* 0x0005e60000100a00 */
[C---:B------:R-:W-:Y:S01]  /*4f90*/  IMAD.WIDE R170, R184.reuse, 0x4, R170 ;  /* 0x00000004b8aa7825 */ /* 0x040fe200078e02aa */
[----:B------:R-:W-:Y:S03]  /*4fa0*/  STL.64 [R1+0x368], R172 ;  /* 0x000368ac01007387 */ /* 0x000fe60000100a00 */
[C---:B------:R-:W-:Y:S01]  /*4fb0*/  IMAD.WIDE R168, R184.reuse, 0x4, R168 ;  /* 0x00000004b8a87825 */ /* 0x040fe200078e02a8 */
[----:B------:R-:W-:Y:S03]  /*4fc0*/  STL.64 [R1+0x358], R170 ;  /* 0x000358aa01007387 */ /* 0x000fe60000100a00 */
[----:B------:R-:W-:Y:S01]  /*4fd0*/  IMAD.WIDE R166, R184, 0x4, R166 ;  /* 0x00000004b8a67825 */ /* 0x000fe200078e02a6 */
[----:B------:R-:W-:Y:S03]  /*4fe0*/  STL.64 [R1+0x350], R168 ;  /* 0x000350a801007387 */ /* 0x000fe60000100a00 */
[----:B---3--:R-:W-:Y:S01]  /*4ff0*/  VIADD R89, R161, 0xffffffbb ;  /* 0xffffffbba1597836 */ /* 0x008fe20000000000 */
[----:B------:R-:W-:Y:S01]  /*5000*/  @!PT LDS RZ, [RZ] ;  /* 0x00000000fffff984 */ /* 0x000fe20000000800 */
[----:B------:R-:W-:Y:S01]  /*5010*/  @!PT LDS RZ, [RZ] ;  /* 0x00000000fffff984 */ /* 0x000fe20000000800 */
[----:B------:R-:W-:Y:S01]  /*5020*/  @!PT LDS RZ, [RZ] ;  /* 0x00000000fffff984 */ /* 0x000fe20000000800 */
[----:B------:R2:W-:Y:S01]  /*5030*/  LDGSTS.E [R242+0x10000], desc[UR16][R174.64], !P2 ;  /* 0x10000000aef27fae */ /* 0x0005e2000d121850 */
[----:B-1----:R-:W-:-:S02]  /*5040*/  VIADD R88, R160, 0xffffffba ;  /* 0xffffffbaa0587836 */ /* 0x002fc40000000000 */
[----:B------:R-:W-:Y:S01]  /*5050*/  IMAD.WIDE R164, R184, 0x4, R164 ;  /* 0x00000004b8a47825 */ /* 0x000fe200078e02a4 */
[----:B------:R-:W-:Y:S04]  /*5060*/  LDGSTS.E [R242+0x14000], desc[UR16][R78.64], !P2 ;  /* 0x140000004ef27fae */ /* 0x000fe8000d121850 */
[----:B------:R-:W-:Y:S04]  /*5070*/  LDGSTS.E [R242+0x10004], desc[UR16][R172.64], !P3 ;  /* 0x10004000acf27fae */ /* 0x000fe8000d921850 */
[----:B------:R-:W-:Y:S01]  /*5080*/  LDGSTS.E [R242+0x14004], desc[UR16][R170.64], !P3 ;  /* 0x14004000aaf27fae */ /* 0x000fe2000d921850 */
[----:B------:R-:W-:Y:S01]  /*5090*/  VIADD R252, R252, 0xffffff9d ;  /* 0xffffff9dfcfc7836 */ /* 0x000fe20000000000 */
[----:B--2---:R-:W1:Y:S02]  /*50a0*/  LDC R175, c[0x0][0x230] ;  /* 0x00008c00ffaf7b82 */ /* 0x004e640000000800 */
[----:B------:R-:W-:Y:S04]  /*50b0*/  LDGSTS.E [R242+0x10008], desc[UR16][R168.64], !P5 ;  /* 0x10008000a8f27fae */ /* 0x000fe8000e921850 */
[----:B------:R2:W-:Y:S01]  /*50c0*/  STL.64 [R1+0x340], R166 ;  /* 0x000340a601007387 */ /* 0x0005e20000100a00 */
[C---:B------:R-:W-:Y:S01]  /*50d0*/  IMAD.WIDE R236, R184.reuse, 0x4, R102 ;  /* 0x00000004b8ec7825 */ /* 0x040fe200078e0266 */
[----:B------:R-:W3:Y:S02]  /*50e0*/  LDC R174, c[0x0][0x230] ;  /* 0x00008c00ffae7b82 */ /* 0x000ee40000000800 */
[----:B------:R2:W-:Y:S04]  /*50f0*/  LDGSTS.E [R242+0x14008], desc[UR16][R166.64], !P5 ;  /* 0x14008000a6f27fae */ /* 0x0005e8000e921850 */
[----:B------:R4:W-:Y:S04]  /*5100*/  STL.64 [R1+0x338], R164 ;  /* 0x000338a401007387 */ /* 0x0009e80000100a00 */
[----:B------:R4:W-:Y:S01]  /*5110*/  LDGSTS.E [R242+0x1000c], desc[UR16][R164.64], !P4 ;  /* 0x1000c000a4f27fae */ /* 0x0009e2000e121850 */
[----:B--2---:R-:W-:-:S04]  /*5120*/  IMAD.WIDE R166, R184, 0x4, R98 ;  /* 0x00000004b8a67825 */ /* 0x004fc800078e0262 */
[----:B------:R-:W-:Y:S01]  /*5130*/  IMAD.WIDE R160, R184, 0x4, R250 ;  /* 0x00000004b8a07825 */ /* 0x000fe200078e02fa */
[----:B------:R-:W-:Y:S01]  /*5140*/  ISETP.GE.U32.AND P2, PT, R252, 0x7fffff5e, PT ;  /* 0x7fffff5efc00780c */ /* 0x000fe20003f46070 */
[----:B------:R-:W2:Y:S03]  /*5150*/  LDC R99, c[0x0][0x230] ;  /* 0x00008c00ff637b82 */ /* 0x000ea60000000800 */
[----:B------:R1:W-:Y:S01]  /*5160*/  STL.64 [R1+0x330], R160 ;  /* 0x000330a001007387 */ /* 0x0003e20000100a00 */
[----:B----4-:R-:W-:-:S03]  /*5170*/  IMAD.WIDE R164, R184, 0x4, R100 ;  /* 0x00000004b8a47825 */ /* 0x010fc600078e0264 */
[----:B------:R1:W-:Y:S01]  /*5180*/  LDGSTS.E [R242+0x1400c], desc[UR16][R160.64], !P4 ;  /* 0x1400c000a0f27fae */ /* 0x0003e2000e121850 */
[----:B------:R-:W-:Y:S01]  /*5190*/  ISETP.GE.U32.AND P4, PT, R88, 0x7fffff7b, PT ;  /* 0x7fffff7b5800780c */ /* 0x000fe20003f86070 */
[C---:B------:R-:W-:Y:S01]  /*51a0*/  IMAD.WIDE R84, R184.reuse, 0x4, R84 ;  /* 0x00000004b8547825 */ /* 0x040fe200078e0254 */
[----:B------:R-:W-:Y:S01]  /*51b0*/  IADD3 R88, R157, -0x47, RZ ;  /* 0xffffffb99d587810 */ /* 0x000fe20007ffe0ff */
[----:B------:R-:W4:Y:S01]  /*51c0*/  LDL.LU.64 R172, [R1+0xf0] ;  /* 0x0000f00001ac7983 */ /* 0x000f220000300a00 */
[----:B------:R-:W-:Y:S01]  /*51d0*/  ISETP.GE.U32.AND P3, PT, R249, 0x7fffff5d, PT ;  /* 0x7fffff5df900780c */ /* 0x000fe20003f66070 */
[C---:B------:R-:W-:Y:S01]  /*51e0*/  IMAD.WIDE R104, R184.reuse, 0x4, R104 ;  /* 0x00000004b8687825 */ /* 0x040fe200078e0268 */
[----:B------:R-:W-:Y:S01]  /*51f0*/  ISETP.GE.U32.AND P5, PT, R89, 0x7fffff7c, PT ;  /* 0x7fffff7c5900780c */ /* 0x000fe20003fa6070 */
[----:B------:R-:W-:Y:S01]  /*5200*/  STL.64 [R1+0x1b0], R166 ;  /* 0x0001b0a601007387 */ /* 0x000fe20000100a00 */
[----:B------:R-:W3:Y:S01]  /*5210*/  LDC R252, c[0x0][0x230] ;  /* 0x00008c00fffc7b82 */ /* 0x000ee20000000800 */
[----:B-1----:R-:W-:-:S02]  /*5220*/  IMAD.WIDE R160, R184, 0x4, R80 ;  /* 0x00000004b8a07825 */ /* 0x002fc400078e0250 */
[----:B------:R-:W2:Y:S02]  /*5230*/  LDL.LU.64 R170, [R1+0xe8] ;  /* 0x0000e80001aa7983 */ /* 0x000ea40000300a00 */
[----:B------:R-:W-:Y:S02]  /*5240*/  VIADD R80, R156, 0xffffffb8 ;  /* 0xffffffb89c507836 */ /* 0x000fe40000000000 */
[----:B------:R-:W-:Y:S01]  /*5250*/  LDGSTS.E [R242+0x18000], desc[UR16][R166.64], !P0 ;  /* 0x18000000a6f27fae */ /* 0x000fe2000c121850 */
[----:B------:R-:W-:Y:S01]  /*5260*/  IMAD.WIDE R156, R184, 0x4, R90 ;  /* 0x00000004b89c7825 */ /* 0x000fe200078e025a */
[----:B------:R-:W1:Y:S02]  /*5270*/  LDC R249, c[0x0][0x230] ;  /* 0x00008c00fff97b82 */ /* 0x000e640000000800 */
[----:B------:R3:W-:Y:S04]  /*5280*/  STL.64 [R1+0x1a8], R160 ;  /* 0x0001a8a001007387 */ /* 0x0007e80000100a00 */
[----:B------:R-:W2:Y:S02]  /*5290*/  LDL.LU.64 R168, [R1+0xe0] ;  /* 0x0000e00001a87983 */ /* 0x000ea40000300a00 */
[----:B------:R-:W1:Y:S02]  /*52a0*/  LDC R91, c[0x0][0x230] ;  /* 0x00008c00ff5b7b82 */ /* 0x000e640000000800 */
[----:B------:R3:W-:Y:S04]  /*52b0*/  STL.64 [R1+0x1a0], R164 ;  /* 0x0001a0a401007387 */ /* 0x0007e80000100a00 */
[----:B------:R1:W-:Y:S02]  /*52c0*/  LDGSTS.E [R242+0x1c000], desc[UR16][R160.64], !P0 ;  /* 0x1c000000a0f27fae */ /* 0x0003e4000c121850 */
[----:B------:R-:W1:Y:S02]  /*52d0*/  LDC R90, c[0x0][0x230] ;  /* 0x00008c00ff5a7b82 */ /* 0x000e640000000800 */
[----:B------:R3:W-:Y:S04]  /*52e0*/  STL.64 [R1+0x198], R156 ;  /* 0x0001989c01007387 */ /* 0x0007e80000100a00 */
[----:B------:R1:W-:Y:S02]  /*52f0*/  LDGSTS.E [R242+0x18004], desc[UR16][R164.64], !P1 ;  /* 0x18004000a4f27fae */ /* 0x0003e4000c921850 */
[----:B------:R-:W1:Y:S02]  /*5300*/  LDC R98, c[0x0][0x230] ;  /* 0x00008c00ff627b82 */ /* 0x000e640000000800 */
[----:B---3--:R-:W1:Y:S04]  /*5310*/  LDL.LU.64 R160, [R1+0xd8] ;  /* 0x0000d80001a07983 */ /* 0x008e680000300a00 */
[----:B------:R-:W3:Y:S02]  /*5320*/  LDL.LU.64 R166, [R1+0xd0] ;  /* 0x0000d00001a67983 */ /* 0x000ee40000300a00 */
[----:B------:R-:W3:Y:S02]  /*5330*/  LDC R100, c[0x0][0x230] ;  /* 0x00008c00ff647b82 */ /* 0x000ee40000000800 */
[----:B------:R-:W-:Y:S04]  /*5340*/  LDGSTS.E [R242+0x1c004], desc[UR16][R156.64], !P1 ;  /* 0x1c0040009cf27fae */ /* 0x000fe8000c921850 */
[----:B------:R-:W3:Y:S01]  /*5350*/  LDL.LU.64 R164, [R1+0xc8] ;  /* 0x0000c80001a47983 */ /* 0x000ee20000300a00 */
[----:B------:R-:W-:Y:S01]  /*5360*/  ISETP.GE.U32.AND P1, PT, R80, 0x7fffff79, PT ;  /* 0x7fffff795000780c */ /* 0x000fe20003f26070 */
[----:B------:R-:W3:Y:S01]  /*5370*/  LDC R101, c[0x0][0x230] ;  /* 0x00008c00ff657b82 */ /* 0x000ee20000000800 */
[----:B------:R-:W-:Y:S01]  /*5380*/  ISETP.GE.U32.AND P0, PT, R88, 0x7fffff7a, PT ;  /* 0x7fffff7a5800780c */ /* 0x000fe20003f06070 */
[----:B------:R-:W-:Y:S04]  /*5390*/  LDGSTS.E [R242+0x18008], desc[UR16][R236.64], !P2 ;  /* 0x18008000ecf27fae */ /* 0x000fe8000d121850 */
[----:B------:R-:W3:Y:S04]  /*53a0*/  LDL.LU.64 R156, [R1+0xc0] ;  /* 0x0000c000019c7983 */ /* 0x000ee80000300a00 */
[----:B------:R-:W3:Y:S01]  /*53b0*/  LDL.LU.64 R250, [R1+0xb8] ;  /* 0x0000b80001fa7983 */ /* 0x000ee20000300a00 */
[----:B------:R-:W-:-:S03]  /*53c0*/  IMAD.WIDE R80, R184, 0x4, R94 ;  /* 0x00000004b8507825 */ /* 0x000fc600078e025e */
[----:B------:R-:W-:Y:S04]  /*53d0*/  LDGSTS.E [R242+0x1c008], desc[UR16][R84.64], !P2 ;  /* 0x1c00800054f27fae */ /* 0x000fe8000d121850 */
[----:B------:R-:W-:Y:S04]  /*53e0*/  LDGSTS.E [R242+0x1800c], desc[UR16][R104.64], !P3 ;  /* 0x1800c00068f27fae */ /* 0x000fe8000d921850 */
[----:B------:R-:W-:Y:S04]  /*53f0*/  STL.64 [R1+0x190], R236 ;  /* 0x000190ec01007387 */ /* 0x000fe80000100a00 */
[----:B------:R-:W-:Y:S01]  /*5400*/  LDGSTS.E [R242+0x1c00c], desc[UR16][R80.64], !P3 ;  /* 0x1c00c00050f27fae */ /* 0x000fe2000d921850 */
[----:B----4-:R-:W-:-:S05]  /*5410*/  IMAD.WIDE R172, R184, 0x4, R172 ;  /* 0x00000004b8ac7825 */ /* 0x010fca00078e02ac */
[----:B------:R-:W-:Y:S01]  /*5420*/  STL.64 [R1+0x328], R172 ;  /* 0x000328ac01007387 */ /* 0x000fe20000100a00 */
[----:B--2---:R-:W-:-:S03]  /*5430*/  IMAD.WIDE R170, R184, 0x4, R170 ;  /* 0x00000004b8aa7825 */ /* 0x004fc600078e02aa */
[----:B------:R-:W-:Y:S04]  /*5440*/  LDGSTS.E [R243+0x10000], desc[UR16][R172.64], !P5 ;  /* 0x10000000acf37fae */ /* 0x000fe8000e921850 */
[----:B------:R-:W-:Y:S04]  /*5450*/  STL.64 [R1+0x320], R170 ;  /* 0x000320aa01007387 */ /* 0x000fe80000100a00 */
[----:B------:R-:W-:Y:S01]  /*5460*/  LDGSTS.E [R243+0x14000], desc[UR16][R170.64], !P5 ;  /* 0x14000000aaf37fae */ /* 0x000fe2000e921850 */
[----:B------:R-:W-:-:S05]  /*5470*/  IMAD.WIDE R168, R184, 0x4, R168 ;  /* 0x00000004b8a87825 */ /* 0x000fca00078e02a8 */
[----:B------:R-:W-:Y:S04]  /*5480*/  STL.64 [R1+0x318], R168 ;  /* 0x000318a801007387 */ /* 0x000fe80000100a00 */
[----:B------:R-:W-:Y:S01]  /*5490*/  LDGSTS.E [R243+0x10004], desc[UR16][R168.64], !P4 ;  /* 0x10004000a8f37fae */ /* 0x000fe2000e121850 */
[----:B-1----:R-:W-:-:S04]  /*54a0*/  IMAD.WIDE R160, R184, 0x4, R160 ;  /* 0x00000004b8a07825 */ /* 0x002fc800078e02a0 */
[C---:B---3--:R-:W-:Y:S01]  /*54b0*/  IMAD.WIDE R166, R184.reuse, 0x4, R166 ;  /* 0x00000004b8a67825 */ /* 0x048fe200078e02a6 */
[----:B------:R1:W-:Y:S04]  /*54c0*/  STL.64 [R1+0x310], R160 ;  /* 0x000310a001007387 */ /* 0x0003e80000100a00 */
[----:B------:R1:W-:Y:S01]  /*54d0*/  LDGSTS.E [R243+0x14004], desc[UR16][R160.64], !P4 ;  /* 0x14004000a0f37fae */ /* 0x0003e2000e121850 */
[----:B------:R-:W-:-:S03]  /*54e0*/  IMAD.WIDE R164, R184, 0x4, R164 ;  /* 0x00000004b8a47825 */ /* 0x000fc600078e02a4 */
[----:B------:R-:W-:Y:S04]  /*54f0*/  STL.64 [R1+0x308], R166 ;  /* 0x000308a601007387 */ /* 0x000fe80000100a00 */
[----:B------:R-:W-:Y:S01]  /*5500*/  STL.64 [R1+0x300], R164 ;  /* 0x000300a401007387 */ /* 0x000fe20000100a00 */
[----:B-1----:R-:W-:-:S03]  /*5510*/  IMAD.WIDE R160, R184, 0x4, R156 ;  /* 0x00000004b8a07825 */ /* 0x002fc600078e029c */
[----:B------:R-:W-:Y:S01]  /*5520*/  LDGSTS.E [R243+0x10008], desc[UR16][R166.64], !P0 ;  /* 0x10008000a6f37fae */ /* 0x000fe2000c121850 */
[----:B------:R-:W-:-:S03]  /*5530*/  IMAD.WIDE R156, R184, 0x4, R250 ;  /* 0x00000004b89c7825 */ /* 0x000fc600078e02fa */
[----:B------:R1:W-:Y:S04]  /*5540*/  STL.64 [R1+0x2f8], R160 ;  /* 0x0002f8a001007387 */ /* 0x0003e80000100a00 */
[----:B------:R2:W-:Y:S04]  /*5550*/  STL.64 [R1+0x2f0], R156 ;  /* 0x0002f09c01007387 */ /* 0x0005e80000100a00 */
[----:B------:R-:W-:Y:S04]  /*5560*/  LDGSTS.E [R243+0x14008], desc[UR16][R164.64], !P0 ;  /* 0x14008000a4f37fae */ /* 0x000fe8000c121850 */
[----:B------:R-:W3:Y:S04]  /*5570*/  LDL.LU.64 R170, [R1+0xb0] ;  /* 0x0000b00001aa7983 */ /* 0x000ee80000300a00 */
[----:B------:R-:W-:Y:S04]  /*5580*/  LDGSTS.E [R243+0x1000c], desc[UR16][R160.64], !P1 ;  /* 0x1000c000a0f37fae */ /* 0x000fe8000c921850 */
[----:B------:R-:W4:Y:S01]  /*5590*/  LDL.LU.64 R236, [R1+0xa8] ;  /* 0x0000a80001ec7983 */ /* 0x000f220000300a00 */
[----:B------:R-:W-:Y:S01]  /*55a0*/  VIADD R89, R252, 0xffffff9b ;  /* 0xffffff9bfc597836 */ /* 0x000fe20000000000 */
[----:B------:R-:W-:Y:S01]  /*55b0*/  IADD3 R88, R175, -0x66, RZ ;  /* 0xffffff9aaf587810 */ /* 0x000fe20007ffe0ff */
[----:B------:R-:W3:Y:S01]  /*55c0*/  LDC R252, c[0x0][0x230] ;  /* 0x00008c00fffc7b82 */ /* 0x000ee20000000800 */
[----:B------:R2:W-:Y:S04]  /*55d0*/  LDGSTS.E [R243+0x1400c], desc[UR16][R156.64], !P1 ;  /* 0x1400c0009cf37fae */ /* 0x0005e8000c921850 */
[----:B-1----:R-:W4:Y:S04]  /*55e0*/  LDL.LU.64 R160, [R1+0xa0] ;  /* 0x0000a00001a07983 */ /* 0x002f280000300a00 */
[----:B------:R-:W4:Y:S04]  /*55f0*/  LDL.LU.64 R172, [R1+0x98] ;  /* 0x0000980001ac7983 */ /* 0x000f280000300a00 */
[----:B------:R-:W4:Y:S01]  /*5600*/  LDL.LU.64 R164, [R1+0x90] ;  /* 0x0000900001a47983 */ /* 0x000f220000300a00 */
[----:B------:R-:W-:Y:S01]  /*5610*/  ISETP.GE.U32.AND P3, PT, R88, 0x7fffff5b, PT ;  /* 0x7fffff5b5800780c */ /* 0x000fe20003f66070 */
[----:B------:R-:W-:Y:S01]  /*5620*/  IMAD.WIDE R94, R184, 0x4, R106 ;  /* 0x00000004b85e7825 */ /* 0x000fe200078e026a */
[----:B------:R-:W-:Y:S01]  /*5630*/  ISETP.GE.U32.AND P2, PT, R89, 0x7fffff5c, PT ;  /* 0x7fffff5c5900780c */ /* 0x000fe20003f46070 */
[----:B------:R-:W4:Y:S01]  /*5640*/  LDL.LU.64 R168, [R1+0x88] ;  /* 0x0000880001a87983 */ /* 0x000f220000300a00 */
[----:B------:R-:W-:Y:S01]  /*5650*/  IADD3 R98, R98, -0x4c, RZ ;  /* 0xffffffb462627810 */ /* 0x000fe20007ffe0ff */
[----:B------:R-:W-:Y:S01]  /*5660*/  VIADD R99, R99, 0xffffffb5 ;  /* 0xffffffb563637836 */ /* 0x000fe20000000000 */
[----:B--2---:R-:W1:Y:S01]  /*5670*/  LDC R156, c[0x0][0x230] ;  /* 0x00008c00ff9c7b82 */ /* 0x004e620000000800 */
[----:B------:R-:W2:Y:S04]  /*5680*/  LDL.LU.64 R166, [R1+0x80] ;  /* 0x0000800001a67983 */ /* 0x000ea80000300a00 */
[----:B------:R-:W2:Y:S01]  /*5690*/  LDL.LU.64 R250, [R1+0x78] ;  /* 0x0000780001fa7983 */ /* 0x000ea20000300a00 */
[----:B------:R-:W-:-:S02]  /*56a0*/  VIADD R88, R174, 0xffffff98 ;  /* 0xffffff98ae587836 */ /* 0x000fc40000000000 */
[----:B------:R-:W-:Y:S02]  /*56b0*/  VIADD R89, R249, 0xffffff99 ;  /* 0xffffff99f9597836 */ /* 0x000fe40000000000 */
[----:B------:R-:W1:Y:S01]  /*56c0*/  LDC R249, c[0x0][0x230] ;  /* 0x00008c00fff97b82 */ /* 0x000e620000000800 */
[----:B------:R-:W-:Y:S01]  /*56d0*/  ISETP.GE.U32.AND P4, PT, R88, 0x7fffff59, PT ;  /* 0x7fffff595800780c */ /* 0x000fe20003f86070 */
[----:B------:R-:W-:Y:S01]  /*56e0*/  VIADD R88, R91, 0xffffffb6 ;  /* 0xffffffb65b587836 */ /* 0x000fe20000000000 */
[----:B------:R-:W-:Y:S02]  /*56f0*/  ISETP.GE.U32.AND P5, PT, R89, 0x7fffff5a, PT ;  /* 0x7fffff5a5900780c */ /* 0x000fe40003fa6070 */
[----:B------:R-:W-:Y:S02]  /*5700*/  IADD3 R89, R90, -0x49, RZ ;  /* 0xffffffb75a597810 */ /* 0x000fe40007ffe0ff */
[----:B------:R-:W-:Y:S02]  /*5710*/  ISETP.GE.U32.AND P1, PT, R88, 0x7fffff77, PT ;  /* 0x7fffff775800780c */ /* 0x000fe40003f26070 */
[----:B------:R-:W-:Y:S01]  /*5720*/  ISETP.GE.U32.AND P0, PT, R89, 0x7fffff78, PT ;  /* 0x7fffff785900780c */ /* 0x000fe20003f06070 */
[----:B------:R-:W-:-:S02]  /*5730*/  IMAD.WIDE R88, R184, 0x4, R114 ;  /* 0x00000004b8587825 */ /* 0x000fc400078e0272 */
[----:B------:R-:W4:Y:S02]  /*5740*/  LDC R114, c[0x0][0x230] ;  /* 0x00008c00ff727b82 */ /* 0x000f240000000800 */
[C---:B------:R-:W-:Y:S01]  /*5750*/  IMAD.WIDE R90, R184.reuse, 0x4, R92 ;  /* 0x00000004b85a7825 */ /* 0x040fe200078e025c */
[----:B------:R-:W-:Y:S03]  /*5760*/  LDGSTS.E [R243+0x18000], desc[UR16][R88.64], !P2 ;  /* 0x1800000058f37fae */ /* 0x000fe6000d121850 */
[----:B------:R-:W-:Y:S01]  /*5770*/  IMAD.WIDE R92, R184, 0x4, R116 ;  /* 0x00000004b85c7825 */ /* 0x000fe200078e0274 */
[----:B------:R-:W-:Y:S01]  /*5780*/  LDGSTS.E [R243+0x1c000], desc[UR16][R90.64], !P2 ;  /* 0x1c0000005af37fae */ /* 0x000fe2000d121850 */
[----:B------:R-:W4:Y:S01]  /*5790*/  LDC R116, c[0x0][0x230] ;  /* 0x00008c00ff747b82 */ /* 0x000f220000000800 */
[----:B------:R-:W-:Y:S02]  /*57a0*/  ISETP.GE.U32.AND P2, PT, R99, 0x7fffff76, PT ;  /* 0x7fffff766300780c */ /* 0x000fe40003f46070 */
[----:B------:R-:W-:Y:S01]  /*57b0*/  LDGSTS.E [R243+0x18004], desc[UR16][R92.64], !P3 ;  /* 0x180040005cf37fae */ /* 0x000fe2000d921850 */
[----:B------:R-:W-:-:S03]  /*57c0*/  VIADD R106, R100, 0xffffff97 ;  /* 0xffffff97646a7836 */ /* 0x000fc60000000000 */
[----:B------:R-:W-:Y:S01]  /*57d0*/  LDGSTS.E [R243+0x1c004], desc[UR16][R94.64], !P3 ;  /* 0x1c0040005ef37fae */ /* 0x000fe2000d921850 */
[----:B------:R-:W-:Y:S01]  /*57e0*/  ISETP.GE.U32.AND P3, PT, R98, 0x7fffff75, PT ;  /* 0x7fffff756200780c */ /* 0x000fe20003f66070 */
[----:B------:R-:W-:-:S04]  /*57f0*/  IMAD.WIDE R98, R184, 0x4, R96 ;  /* 0x00000004b8627825 */ /* 0x000fc800078e0260 */
[----:B------:R-:W-:Y:S02]  /*5800*/  VIADD R96, R101, 0xffffff96 ;  /* 0xffffff9665607836 */ /* 0x000fe40000000000 */
[----:B------:R-:W-:-:S04]  /*5810*/  IMAD.WIDE R118, R184, 0x4, R118 ;  /* 0x00000004b8767825 */ /* 0x000fc800078e0276 */
[C---:B------:R-:W-:Y:S01]  /*5820*/  IMAD.WIDE R100, R184.reuse, 0x4, R120 ;  /* 0x00000004b8647825 */ /* 0x040fe200078e0278 */
[----:B------:R-:W-:Y:S01]  /*5830*/  LDGSTS.E [R243+0x18008], desc[UR16][R118.64], !P5 ;  /* 0x1800800076f37fae */ /* 0x000fe2000e921850 */
[----:B------:R-:W2:Y:S02]  /*5840*/  LDC R120, c[0x0][0x230] ;  /* 0x00008c00ff787b82 */ /* 0x000ea40000000800 */
[----:B------:R-:W-:Y:S01]  /*5850*/  IMAD.WIDE R102, R184, 0x4, R110 ;  /* 0x00000004b8667825 */ /* 0x000fe200078e026e */
[----:B------:R-:W-:Y:S01]  /*5860*/  LDGSTS.E [R243+0x1c008], desc[UR16][R98.64], !P5 ;  /* 0x1c00800062f37fae */ /* 0x000fe2000e921850 */
[----:B------:R-:W-:-:S03]  /*5870*/  ISETP.GE.U32.AND P5, PT, R106, 0x7fffff58, PT ;  /* 0x7fffff586a00780c */ /* 0x000fc60003fa6070 */
[----:B------:R-:W-:Y:S01]  /*5880*/  LDGSTS.E [R243+0x1800c], desc[UR16][R100.64], !P4 ;  /* 0x1800c00064f37fae */ /* 0x000fe2000e121850 */
[----:B-1----:R-:W-:Y:S01]  /*5890*/  IADD3 R97, R249, -0x6b, RZ ;  /* 0xffffff95f9617810 */ /* 0x002fe20007ffe0ff */
[----:B---3--:R-:W-:Y:S02]  /*58a0*/  IMAD.WIDE R170, R184, 0x4, R170 ;  /* 0x00000004b8aa7825 */ /* 0x008fe400078e02aa */
[----:B------:R-:W-:Y:S01]  /*58b0*/  LDGSTS.E [R243+0x1c00c], desc[UR16][R102.64], !P4 ;  /* 0x1c00c00066f37fae */ /* 0x000fe2000e121850 */
[----:B------:R-:W-:Y:S01]  /*58c0*/  ISETP.GE.U32.AND P4, PT, R96, 0x7fffff57, PT ;  /* 0x7fffff576000780c */ /* 0x000fe20003f86070 */
[----:B------:R-:W1:Y:S01]  /*58d0*/  LDC R249, c[0x0][0x230] ;  /* 0x00008c00fff97b82 */ /* 0x000e620000000800 */
[----:B------:R-:W-:Y:S01]  /*58e0*/  VIADD R96, R252, 0xffffff94 ;  /* 0xffffff94fc607836 */ /* 0x000fe20000000000 */
[----:B------:R-:W-:Y:S01]  /*58f0*/  LDGSTS.E [R244+0x10000], desc[UR16][R170.64], !P0 ;  /* 0x10000000aaf47fae */ /* 0x000fe2000c121850 */
[----:B----4-:R-:W-:-:S04]  /*5900*/  IMAD.WIDE R106, R184, 0x4, R236 ;  /* 0x00000004b86a7825 */ /* 0x010fc800078e02ec */
[C---:B------:R-:W-:Y:S01]  /*5910*/  IMAD.WIDE R160, R184.reuse, 0x4, R160 ;  /* 0x00000004b8a07825 */ /* 0x040fe200078e02a0 */
[----:B------:R-:W-:Y:S03]  /*5920*/  LDGSTS.E [R244+0x14000], desc[UR16][R106.64], !P0 ;  /* 0x140000006af47fae */ /* 0x000fe6000c121850 */
[----:B------:R-:W-:Y:S01]  /*5930*/  IMAD.WIDE R110, R184, 0x4, R172 ;  /* 0x00000004b86e7825 */ /* 0x000fe200078e02ac */
[----:B------:R3:W-:Y:S01]  /*5940*/  LDGSTS.E [R244+0x10004], desc[UR16][R160.64], !P1 ;  /* 0x10004000a0f47fae */ /* 0x0007e2000c921850 */
[----:B------:R-:W-:Y:S01]  /*5950*/  ISETP.GE.U32.AND P0, PT, R97, 0x7fffff56, PT ;  /* 0x7fffff566100780c */ /* 0x000fe20003f06070 */
[----:B------:R-:W4:Y:S01]  /*5960*/  LDC R252, c[0x0][0x230] ;  /* 0x00008c00fffc7b82 */ /* 0x000f220000000800 */
[----:B------:R-:W-:Y:S01]  /*5970*/  VIADD R97, R114, 0xffffffb3 ;  /* 0xffffffb372617836 */ /* 0x000fe20000000000 */
[----:B------:R-:W-:Y:S01]  /*5980*/  LDGSTS.E [R244+0x14004], desc[UR16][R110.64], !P1 ;  /* 0x140040006ef47fae */ /* 0x000fe2000c921850 */
[----:B------:R-:W-:Y:S01]  /*5990*/  ISETP.GE.U32.AND P1, PT, R96, 0x7fffff55, PT ;  /* 0x7fffff556000780c */ /* 0x000fe20003f26070 */
[----:B------:R-:W-:Y:S01]  /*59a0*/  IMAD.WIDE R164, R184, 0x4, R164 ;  /* 0x00000004b8a47825 */ /* 0x000fe200078e02a4 */
[----:B------:R-:W-:Y:S01]  /*59b0*/  IADD3 R96, R116, -0x4e, RZ ;  /* 0xffffffb274607810 */ /* 0x000fe20007ffe0ff */
[----:B------:R-:W-:Y:S02]  /*59c0*/  STL.64 [R1+0x2e8], R170 ;  /* 0x0002e8aa01007387 */ /* 0x000fe40000100a00 */
[C---:B------:R-:W-:Y:S01]  /*59d0*/  IMAD.WIDE R114, R184.reuse, 0x4, R168 ;  /* 0x00000004b8727825 */ /* 0x040fe200078e02a8 */
[----:B------:R-:W1:Y:S01]  /*59e0*/  LDC R173, c[0x0][0x230] ;  /* 0x00008c00ffad7b82 */ /* 0x000e620000000800 */
[----:B------:R3:W-:Y:S02]  /*59f0*/  STL.64 [R1+0x2e0], R160 ;  /* 0x0002e0a001007387 */ /* 0x0007e40000100a00 */
[----:B--2---:R-:W-:-:S02]  /*5a00*/  IMAD.WIDE R116, R184, 0x4, R166 ;  /* 0x00000004b8747825 */ /* 0x004fc400078e02a6 */
[----:B------:R2:W-:Y:S02]  /*5a10*/  LDGSTS.E [R244+0x10008], desc[UR16][R164.64], !P2 ;  /* 0x10008000a4f47fae */ /* 0x0005e4000d121850 */
[C---:B------:R-:W-:Y:S01]  /*5a20*/  IMAD.WIDE R166, R184.reuse, 0x4, R108 ;  /* 0x00000004b8a67825 */ /* 0x040fe200078e026c */
[----:B------:R-:W1:Y:S01]  /*5a30*/  LDC R172, c[0x0][0x230] ;  /* 0x00008c00ffac7b82 */ /* 0x000e620000000800 */
[----:B------:R-:W-:Y:S02]  /*5a40*/  LDGSTS.E [R244+0x14008], desc[UR16][R114.64], !P2 ;  /* 0x1400800072f47fae */ /* 0x000fe4000d121850 */
[----:B---3--:R-:W-:Y:S02]  /*5a50*/  IMAD.WIDE R160, R184, 0x4, R250 ;  /* 0x00000004b8a07825 */ /* 0x008fe400078e02fa */
[----:B------:R2:W-:Y:S01]  /*5a60*/  STL.64 [R1+0x2d8], R164 ;  /* 0x0002d8a401007387 */ /* 0x0005e20000100a00 */
[----:B------:R-:W-:Y:S02]  /*5a70*/  ISETP.GE.U32.AND P2, PT, R97, 0x7fffff74, PT ;  /* 0x7fffff746100780c */ /* 0x000fe40003f46070 */
[----:B------:R-:W3:Y:S01]  /*5a80*/  LDC R108, c[0x0][0x230] ;  /* 0x00008c00ff6c7b82 */ /* 0x000ee20000000800 */
[----:B------:R-:W-:Y:S01]  /*5a90*/  LDGSTS.E [R244+0x1000c], desc[UR16][R116.64], !P3 ;  /* 0x1000c00074f47fae */ /* 0x000fe2000d921850 */
[----:B------:R-:W-:-:S03]  /*5aa0*/  VIADD R97, R120, 0xffffffb1 ;  /* 0xffffffb178617836 */ /* 0x000fc60000000000 */
[----:B------:R4:W-:Y:S01]  /*5ab0*/  STL.64 [R1+0x2d0], R160 ;  /* 0x0002d0a001007387 */ /* 0x0009e20000100a00 */
[----:B------:R-:W-:Y:S02]  /*5ac0*/  IMAD.WIDE R120, R184, 0x4, R130 ;  /* 0x00000004b8787825 */ /* 0x000fe400078e0282 */
[----:B------:R-:W3:Y:S01]  /*5ad0*/  LDC R109, c[0x0][0x230] ;  /* 0x00008c00ff6d7b82 */ /* 0x000ee20000000800 */
[----:B------:R-:W-:Y:S01]  /*5ae0*/  LDGSTS.E [R244+0x1400c], desc[UR16][R160.64], !P3 ;  /* 0x1400c000a0f47fae */ /* 0x000fe2000d921850 */
[----:B------:R-:W-:Y:S01]  /*5af0*/  ISETP.GE.U32.AND P3, PT, R96, 0x7fffff73, PT ;  /* 0x7fffff736000780c */ /* 0x000fe20003f66070 */
[----:B------:R-:W-:Y:S02]  /*5b00*/  VIADD R96, R156, 0xffffffb0 ;  /* 0xffffffb09c607836 */ /* 0x000fe40000000000 */
[----:B------:R-:W3:Y:S01]  /*5b10*/  LDL.LU.64 R236, [R1+0x70] ;  /* 0x0000700001ec7983 */ /* 0x000ee20000300a00 */
[----:B--2---:R-:W-:-:S03]  /*5b20*/  IMAD.WIDE R164, R184, 0x4, R132 ;  /* 0x00000004b8a47825 */ /* 0x004fc600078e0284 */
[----:B------:R-:W2:Y:S01]  /*5b30*/  LDL.LU.64 R170, [R1+0x68] ;  /* 0x0000680001aa7983 */ /* 0x000ea20000300a00 */
[C---:B------:R-:W-:Y:S02]  /*5b40*/  IMAD.WIDE R156, R184.reuse, 0x4, R122 ;  /* 0x00000004b89c7825 */ /* 0x040fe400078e027a */
[----:B------:R-:W2:Y:S01]  /*5b50*/  LDC R122, c[0x0][0x230] ;  /* 0x00008c00ff7a7b82 */ /* 0x000ea20000000800 */
[----:B------:R1:W-:Y:S04]  /*5b60*/  STL.64 [R1+0x188], R166 ;  /* 0x000188a601007387 */ /* 0x0003e80000100a00 */
[----:B------:R-:W2:Y:S04]  /*5b70*/  LDL.LU.64 R168, [R1+0x60] ;  /* 0x0000600001a87983 */ /* 0x000ea80000300a00 */
[----:B------:R-:W-:Y:S01]  /*5b80*/  LDGSTS.E [R244+0x18000], desc[UR16][R120.64], !P5 ;  /* 0x1800000078f47fae */ /* 0x000fe2000e921850 */
[C---:B------:R-:W-:Y:S01]  /*5b90*/  IMAD.WIDE R174, R184.reuse, 0x4, R134 ;  /* 0x00000004b8ae7825 */ /* 0x040fe200078e0286 */
[----:B------:R-:W2:Y:S02]  /*5ba0*/  LDC R123, c[0x0][0x230] ;  /* 0x00008c00ff7b7b82 */ /* 0x000ea40000000800 */
[----:B----4-:R-:W4:Y:S04]  /*5bb0*/  LDL.LU.64 R160, [R1+0x58] ;  /* 0x0000580001a07983 */ /* 0x010f280000300a00 */
[----:B------:R1:W-:Y:S04]  /*5bc0*/  STL.64 [R1+0x180], R164 ;  /* 0x000180a401007387 */ /* 0x0003e80000100a00 */
[----:B------:R-:W-:Y:S04]  /*5bd0*/  LDGSTS.E [R244+0x1c000], desc[UR16][R166.64], !P5 ;  /* 0x1c000000a6f47fae */ /* 0x000fe8000e921850 */
[----:B------:R1:W-:Y:S04]  /*5be0*/  STL.64 [R1+0x178], R156 ;  /* 0x0001789c01007387 */ /* 0x0003e80000100a00 */
[----:B------:R-:W-:Y:S04]  /*5bf0*/  LDGSTS.E [R244+0x18004], desc[UR16][R164.64], !P4 ;  /* 0x18004000a4f47fae */ /* 0x000fe8000e121850 */
[----:B-1----:R-:W4:Y:S04]  /*5c00*/  LDL.LU.64 R166, [R1+0x50] ;  /* 0x0000500001a67983 */ /* 0x002f280000300a00 */
[----:B------:R-:W-:Y:S04]  /*5c10*/  LDGSTS.E [R244+0x1c004], desc[UR16][R156.64], !P4 ;  /* 0x1c0040009cf47fae */ /* 0x000fe8000e121850 */
[----:B------:R-:W4:Y:S01]  /*5c20*/  LDL.LU.64 R164, [R1+0x48] ;  /* 0x0000480001a47983 */ /* 0x000f220000300a00 */
[C---:B------:R-:W-:Y:S01]  /*5c30*/  IMAD.WIDE R130, R184.reuse, 0x4, R112 ;  /* 0x00000004b8827825 */ /* 0x040fe200078e0270 */
[----:B------:R-:W-:Y:S01]  /*5c40*/  ISETP.GE.U32.AND P5, PT, R97, 0x7fffff72, PT ;  /* 0x7fffff726100780c */ /* 0x000fe20003fa6070 */
[----:B------:R-:W1:Y:S01]  /*5c50*/  LDC R112, c[0x0][0x230] ;  /* 0x00008c00ff707b82 */ /* 0x000e620000000800 */
[----:B------:R1:W-:Y:S04]  /*5c60*/  LDGSTS.E [R244+0x18008], desc[UR16][R174.64], !P0 ;  /* 0x18008000aef47fae */ /* 0x0003e8000c121850 */
[----:B------:R-:W4:Y:S01]  /*5c70*/  LDL.LU.64 R156, [R1+0x40] ;  /* 0x00004000019c7983 */ /* 0x000f220000300a00 */
[----:B------:R-:W-:Y:S01]  /*5c80*/  IMAD.WIDE R132, R184, 0x4, R136 ;  /* 0x00000004b8847825 */ /* 0x000fe200078e0288 */
[----:B------:R-:W-:Y:S01]  /*5c90*/  ISETP.GE.U32.AND P4, PT, R96, 0x7fffff71, PT ;  /* 0x7fffff716000780c */ /* 0x000fe20003f86070 */
[----:B------:R-:W4:Y:S01]  /*5ca0*/  LDC R113, c[0x0][0x230] ;  /* 0x00008c00ff717b82 */ /* 0x000f220000000800 */
[----:B------:R-:W4:Y:S01]  /*5cb0*/  LDL.LU.64 R250, [R1+0x38] ;  /* 0x0000380001fa7983 */ /* 0x000f220000300a00 */
[----:B------:R-:W-:Y:S01]  /*5cc0*/  IMAD.WIDE R134, R184, 0x4, R126 ;  /* 0x00000004b8867825 */ /* 0x000fe200078e027e */
[----:B------:R-:W-:-:S02]  /*5cd0*/  IADD3 R97, R252, -0x6d, RZ ;  /* 0xffffff93fc617810 */ /* 0x000fc40007ffe0ff */
[----:B------:R-:W-:Y:S01]  /*5ce0*/  LDGSTS.E [R244+0x1c008], desc[UR16][R130.64], !P0 ;  /* 0x1c00800082f47fae */ /* 0x000fe2000c121850 */
[----:B------:R-:W-:-:S03]  /*5cf0*/  VIADD R96, R173, 0xffffff92 ;  /* 0xffffff92ad607836 */ /* 0x000fc60000000000 */
[----:B------:R-:W-:Y:S04]  /*5d00*/  LDGSTS.E [R244+0x1800c], desc[UR16][R132.64], !P1 ;  /* 0x1800c00084f47fae */ /* 0x000fe8000c921850 */
[----:B------:R-:W-:Y:S01]  /*5d10*/  LDGSTS.E [R244+0x1c00c], desc[UR16][R134.64], !P1 ;  /* 0x1c00c00086f47fae */ /* 0x000fe2000c921850 */
[----:B------:R-:W-:-:S03]  /*5d20*/  ISETP.GE.U32.AND P0, PT, R97, 0x7fffff54, PT ;  /* 0x7fffff546100780c */ /* 0x000fc60003f06070 */
[----:B------:R1:W-:Y:S01]  /*5d30*/  STL.64 [R1+0x170], R174 ;  /* 0x000170ae01007387 */ /* 0x0003e20000100a00 */
[----:B------:R-:W-:Y:S02]  /*5d40*/  ISETP.GE.U32.AND P1, PT, R96, 0x7fffff53, PT ;  /* 0x7fffff536000780c */ /* 0x000fe40003f26070 */
[----:B------:R-:W-:Y:S01]  /*5d50*/  IADD3 R96, R172, -0x70, RZ ;  /* 0xffffff90ac607810 */ /* 0x000fe20007ffe0ff */
[----:B------:R-:W-:-:S04]  /*5d60*/  IMAD.WIDE R172, R184, 0x4, R152 ;  /* 0x00000004b8ac7825 */ /* 0x000fc800078e0298 */
[----:B-1----:R-:W-:-:S04]  /*5d70*/  IMAD.WIDE R174, R184, 0x4, R150 ;  /* 0x00000004b8ae7825 */ /* 0x002fc800078e0296 */
[----:B---3--:R-:W-:-:S04]  /*5d80*/  IMAD.WIDE R136, R184, 0x4, R236 ;  /* 0x00000004b8887825 */ /* 0x008fc800078e02ec */
[C---:B--2---:R-:W-:Y:S01]  /*5d90*/  IMAD.WIDE R170, R184.reuse, 0x4, R170 ;  /* 0x00000004b8aa7825 */ /* 0x044fe200078e02aa */
[----:B------:R-:W-:Y:S03]  /*5da0*/  LDGSTS.E [R245+0x10000], desc[UR16][R136.64], !P2 ;  /* 0x1000000088f57fae */ /* 0x000fe6000d121850 */
[C---:B------:R-:W-:Y:S01]  /*5db0*/  IMAD.WIDE R168, R184.reuse, 0x4, R168 ;  /* 0x00000004b8a87825 */ /* 0x040fe200078e02a8 */
[----:B------:R-:W-:Y:S04]  /*5dc0*/  STL.64 [R1+0x2c8], R170 ;  /* 0x0002c8aa01007387 */ /* 0x000fe80000100a00 */
[----:B------:R-:W-:Y:S01]  /*5dd0*/  LDGSTS.E [R245+0x14000], desc[UR16][R170.64], !P2 ;  /* 0x14000000aaf57fae */ /* 0x000fe2000d121850 */
[----:B----4-:R-:W-:-:S03]  /*5de0*/  IMAD.WIDE R160, R184, 0x4, R160 ;  /* 0x00000004b8a07825 */ /* 0x010fc600078e02a0 */
[----:B------:R-:W-:Y:S04]  /*5df0*/  STL.64 [R1+0x2c0], R168 ;  /* 0x0002c0a801007387 */ /* 0x000fe80000100a00 */
[----:B------:R-:W-:Y:S04]  /*5e00*/  LDGSTS.E [R245+0x10004], desc[UR16][R168.64], !P3 ;  /* 0x10004000a8f57fae */ /* 0x000fe8000d921850 */
[----:B------:R1:W-:Y:S04]  /*5e10*/  STL.64 [R1+0x2b8], R160 ;  /* 0x0002b8a001007387 */ /* 0x0003e80000100a00 */
[----:B------:R1:W-:Y:S01]  /*5e20*/  LDGSTS.E [R245+0x14004], desc[UR16][R160.64], !P3 ;  /* 0x14004000a0f57fae */ /* 0x0003e2000d921850 */
[----:B------:R-:W-:-:S04]  /*5e30*/  IMAD.WIDE R166, R184, 0x4, R166 ;  /* 0x00000004b8a67825 */ /* 0x000fc800078e02a6 */
[C---:B------:R-:W-:Y:S01]  /*5e40*/  IMAD.WIDE R164, R184.reuse, 0x4, R164 ;  /* 0x00000004b8a47825 */ /* 0x040fe200078e02a4 */
[----:B------:R2:W-:Y:S03]  /*5e50*/  STL.64 [R1+0x2b0], R166 ;  /* 0x0002b0a601007387 */ /* 0x0005e60000100a00 */
[C---:B-1----:R-:W-:Y:S01]  /*5e60*/  IMAD.WIDE R160, R184.reuse, 0x4, R156 ;  /* 0x00000004b8a07825 */ /* 0x042fe200078e029c */
[----:B------:R1:W-:Y:S03]  /*5e70*/  STL.64 [R1+0x2a8], R164 ;  /* 0x0002a8a401007387 */ /* 0x0003e60000100a00 */
[C---:B------:R-:W-:Y:S01]  /*5e80*/  IMAD.WIDE R156, R184.reuse, 0x4, R250 ;  /* 0x00000004b89c7825 */ /* 0x040fe200078e02fa */
[----:B------:R2:W-:Y:S04]  /*5e90*/  LDGSTS.E [R245+0x10008], desc[UR16][R166.64], !P5 ;  /* 0x10008000a6f57fae */ /* 0x0005e8000e921850 */
[----:B------:R1:W-:Y:S04]  /*5ea0*/  LDGSTS.E [R245+0x14008], desc[UR16][R164.64], !P5 ;  /* 0x14008000a4f57fae */ /* 0x0003e8000e921850 */
[----:B------:R3:W-:Y:S01]  /*5eb0*/  STL.64 [R1+0x2a0], R160 ;  /* 0x0002a0a001007387 */ /* 0x0007e20000100a00 */
[----:B--2---:R-:W-:-:S03]  /*5ec0*/  IMAD.WIDE R166, R184, 0x4, R146 ;  /* 0x00000004b8a67825 */ /* 0x004fc600078e0292 */
[----:B------:R2:W-:Y:S01]  /*5ed0*/  STL.64 [R1+0x298], R156 ;  /* 0x0002989c01007387 */ /* 0x0005e20000100a00 */
[----:B-1----:R-:W-:-:S03]  /*5ee0*/  IMAD.WIDE R164, R184, 0x4, R124 ;  /* 0x00000004b8a47825 */ /* 0x002fc600078e027c */
[----:B------:R3:W-:Y:S01]  /*5ef0*/  LDGSTS.E [R245+0x1000c], desc[UR16][R160.64], !P4 ;  /* 0x1000c000a0f57fae */ /* 0x0007e2000e121850 */
[----:B------:R-:W-:-:S03]  /*5f00*/  VIADD R97, R249, 0xffffff91 ;  /* 0xffffff91f9617836 */ /* 0x000fc60000000000 */
[----:B------:R2:W-:Y:S01]  /*5f10*/  LDGSTS.E [R245+0x1400c], desc[UR16][R156.64], !P4 ;  /* 0x1400c0009cf57fae */ /* 0x0005e2000e121850 */
[----:B------:R-:W-:Y:S01]  /*5f20*/  ISETP.GE.U32.AND P3, PT, R96, 0x7fffff51, PT ;  /* 0x7fffff516000780c */ /* 0x000fe20003f66070 */
[C---:B------:R-:W-:Y:S01]  /*5f30*/  IMAD.WIDE R236, R184.reuse, 0x4, R128 ;  /* 0x00000004b8ec7825 */ /* 0x040fe200078e0280 */
[----:B------:R-:W1:Y:S01]  /*5f40*/  LDC R125, c[0x0][0x230] ;  /* 0x00008c00ff7d7b82 */ /* 0x000e620000000800 */
[----:B------:R-:W4:Y:S02]  /*5f50*/  LDL.LU.64 R170, [R1+0x30] ;  /* 0x0000300001aa7983 */ /* 0x000f240000300a00 */
[C---:B---3--:R-:W-:Y:S02]  /*5f60*/  IMAD.WIDE R160, R184.reuse, 0x4, R148 ;  /* 0x00000004b8a07825 */ /* 0x048fe400078e0294 */
[----:B------:R-:W3:Y:S01]  /*5f70*/  LDL.LU.64 R168, [R1+0x28] ;  /* 0x0000280001a87983 */ /* 0x000ee20000300a00 */
[----:B------:R-:W-:Y:S02]  /*5f80*/  ISETP.GE.U32.AND P2, PT, R97, 0x7fffff52, PT ;  /* 0x7fffff526100780c */ /* 0x000fe40003f46070 */
[----:B------:R-:W1:Y:S01]  /*5f90*/  LDC R124, c[0x0][0x230] ;  /* 0x00008c00ff7c7b82 */ /* 0x000e620000000800 */
[C---:B--2---:R-:W-:Y:S01]  /*5fa0*/  IMAD.WIDE R156, R184.reuse, 0x4, R138 ;  /* 0x00000004b89c7825 */ /* 0x044fe200078e028a */
[----:B------:R-:W2:Y:S04]  /*5fb0*/  LDL.LU.64 R250, [R1+0x20] ;  /* 0x0000200001fa7983 */ /* 0x000ea80000300a00 */
[----:B------:R-:W-:Y:S01]  /*5fc0*/  STL.64 [R1+0x168], R166 ;  /* 0x000168a601007387 */ /* 0x000fe20000100a00 */
[----:B------:R-:W-:Y:S01]  /*5fd0*/  IMAD.WIDE R154, R184, 0x4, R154 ;  /* 0x00000004b89a7825 */ /* 0x000fe200078e029a */
[----:B------:R-:W1:Y:S02]  /*5fe0*/  LDC R129, c[0x0][0x230] ;  /* 0x00008c00ff817b82 */ /* 0x000e640000000800 */
[----:B------:R1:W-:Y:S04]  /*5ff0*/  STL.64 [R1+0x120], R164 ;  /* 0x000120a401007387 */ /* 0x0003e80000100a00 */
[----:B------:R-:W-:Y:S01]  /*6000*/  LDGSTS.E [R245+0x18000], desc[UR16][R166.64], !P0 ;  /* 0x18000000a6f57fae */ /* 0x000fe2000c121850 */
[----:B------:R-:W-:Y:S01]  /*6010*/  VIADD R97, R108, 0xffffffaf ;  /* 0xffffffaf6c617836 */ /* 0x000fe20000000000 */
[----:B------:R-:W2:Y:S02]  /*6020*/  LDC R128, c[0x0][0x230] ;  /* 0x00008c00ff807b82 */ /* 0x000ea40000000800 */
[----:B------:R1:W-:Y:S04]  /*6030*/  STL.64 [R1+0x118], R160 ;  /* 0x000118a001007387 */ /* 0x0003e80000100a00 */
[----:B------:R-:W-:Y:S01]  /*6040*/  LDGSTS.E [R245+0x1c000], desc[UR16][R164.64], !P0 ;  /* 0x1c000000a4f57fae */ /* 0x000fe2000c121850 */
[----:B------:R-:W-:Y:S01]  /*6050*/  VIADD R96, R122, 0xffffffae ;  /* 0xffffffae7a607836 */ /* 0x000fe20000000000 */
[----:B------:R-:W-:Y:S01]  /*6060*/  ISETP.GE.U32.AND P5, PT, R97, 0x7fffff70, PT ;  /* 0x7fffff706100780c */ /* 0x000fe20003fa6070 */
[----:B------:R-:W2:Y:S01]  /*6070*/  LDC R122, c[0x0][0x230] ;  /* 0x00008c00ff7a7b82 */ /* 0x000ea20000000800 */
[----:B------:R1:W-:Y:S04]  /*6080*/  STL.64 [R1+0x110], R156 ;  /* 0x0001109c01007387 */ /* 0x0003e80000100a00 */
[----:B------:R1:W-:Y:S03]  /*6090*/  LDGSTS.E [R245+0x18004], desc[UR16][R160.64], !P1 ;  /* 0x18004000a0f57fae */ /* 0x0003e6000c921850 */
[----:B------:R-:W2:Y:S01]  /*60a0*/  LDC R108, c[0x0][0x230] ;  /* 0x00008c00ff6c7b82 */ /* 0x000ea20000000800 */
[----:B-1----:R-:W2:Y:S04]  /*60b0*/  LDL.LU.64 R164, [R1+0x10] ;  /* 0x0000100001a47983 */ /* 0x002ea80000300a00 */
[----:B------:R1:W-:Y:S01]  /*60c0*/  LDGSTS.E [R245+0x1c004], desc[UR16][R156.64], !P1 ;  /* 0x1c0040009cf57fae */ /* 0x0003e2000c921850 */
[----:B------:R-:W-:-:S02]  /*60d0*/  IMAD.WIDE R88, R184, 0x4, R88 ;  /* 0x00000004b8587825 */ /* 0x000fc400078e0258 */
[----:B------:R-:W1:Y:S01]  /*60e0*/  LDC R139, c[0x0][0x230] ;  /* 0x00008c00ff8b7b82 */ /* 0x000e620000000800 */
[----:B------:R-:W2:Y:S01]  /*60f0*/  LDL.LU.64 R166, [R1+0x8] ;  /* 0x0000080001a67983 */ /* 0x000ea20000300a00 */
[----:B------:R-:W-:Y:S01]  /*6100*/  ISETP.GE.U32.AND P4, PT, R96, 0x7fffff6f, PT ;  /* 0x7fffff6f6000780c */ /* 0x000fe20003f86070 */
[C---:B------:R-:W-:Y:S02]  /*6110*/  IMAD.WIDE R160, R184.reuse, 0x4, R142 ;  /* 0x00000004b8a07825 */ /* 0x040fe400078e028e */
[----:B------:R-:W-:Y:S02]  /*6120*/  LDGSTS.E [R245+0x18008], desc[UR16][R174.64], !P2 ;  /* 0x18008000aef57fae */ /* 0x000fe4000d121850 */
[C---:B------:R-:W-:Y:S01]  /*6130*/  IMAD.WIDE R90, R184.reuse, 0x4, R90 ;  /* 0x00000004b85a7825 */ /* 0x040fe200078e025a */
[----:B------:R-:W1:Y:S01]  /*6140*/  LDC R138, c[0x0][0x230] ;  /* 0x00008c00ff8a7b82 */ /* 0x000e620000000800 */
[----:B------:R-:W1:Y:S04]  /*6150*/  LDL.LU.64 R156, [R1] ;  /* 0x00000000019c7983 */ /* 0x000e680000300a00 */
[----:B------:R4:W-:Y:S01]  /*6160*/  STL.64 [R1+0x108], R174 ;  /* 0x000108ae01007387 */ /* 0x0009e20000100a00 */
[----:B------:R-:W1:Y:S01]  /*6170*/  S2R R252, SR_TID.X ;  /* 0x0000000000fc7919 */ /* 0x000e620000002100 */
[C---:B------:R-:W-:Y:S01]  /*6180*/  IMAD.WIDE R92, R184.reuse, 0x4, R92 ;  /* 0x00000004b85c7825 */ /* 0x040fe200078e025c */
[----:B------:R-:W1:Y:S01]  /*6190*/  LDC R249, c[0x0][0x230] ;  /* 0x00008c00fff97b82 */ /* 0x000e620000000800 */
[----:B------:R-:W2:Y:S04]  /*61a0*/  LDL.LU.64 R152, [R1+0x18] ;  /* 0x0000180001987983 */ /* 0x000ea80000300a00 */
[----:B------:R4:W-:Y:S04]  /*61b0*/  STL.64 [R1+0x100], R236 ;  /* 0x000100ec01007387 */ /* 0x0009e80000100a00 */
[----:B----4-:R-:W4:Y:S04]  /*61c0*/  LDL.LU.64 R174, [R1+0x638] ;  /* 0x0006380001ae7983 */ /* 0x010f280000300a00 */
[----:B------:R3:W-:Y:S04]  /*61d0*/  STL.64 [R1+0xf8], R172 ;  /* 0x0000f8ac01007387 */ /* 0x0007e80000100a00 */
[----:B------:R-:W-:Y:S04]  /*61e0*/  LDGSTS.E [R245+0x1c008], desc[UR16][R236.64], !P2 ;  /* 0x1c008000ecf57fae */ /* 0x000fe8000d121850 */
[----:B------:R-:W-:Y:S04]  /*61f0*/  LDGSTS.E [R245+0x1800c], desc[UR16][R172.64], !P3 ;  /* 0x1800c000acf57fae */ /* 0x000fe8000d921850 */
[----:B------:R-:W-:Y:S04]  /*6200*/  LDGSTS.E [R245+0x1c00c], desc[UR16][R160.64], !P3 ;  /* 0x1c00c000a0f57fae */ /* 0x000fe8000d921850 */
[----:B------:R-:W4:Y:S04]  /*6210*/  LDL.LU.64 R236, [R1+0x630] ;  /* 0x0006300001ec7983 */ /* 0x000f280000300a00 */
[----:B------:R3:W-:Y:S04]  /*6220*/  STL.64 [R1+0xf0], R160 ;  /* 0x0000f0a001007387 */ /* 0x0007e80000100a00 */
[----:B---3--:R-:W3:Y:S04]  /*6230*/  LDL.LU.64 R172, [R1+0x628] ;  /* 0x0006280001ac7983 */ /* 0x008ee80000300a00 */
[----:B------:R-:W4:Y:S01]  /*6240*/  LDL.LU.64 R160, [R1+0x620] ;  /* 0x0006200001a07983 */ /* 0x000f220000300a00 */
[----:B------:R-:W-:-:S04]  /*6250*/  IMAD.WIDE R170, R184, 0x4, R170 ;  /* 0x00000004b8aa7825 */ /* 0x000fc800078e02aa */
[C---:B------:R-:W-:Y:S01]  /*6260*/  IMAD.WIDE R168, R184.reuse, 0x4, R168 ;  /* 0x00000004b8a87825 */ /* 0x040fe200078e02a8 */
[----:B------:R2:W-:Y:S03]  /*6270*/  STL.64 [R1+0x290], R170 ;  /* 0x000290aa01007387 */ /* 0x0005e60000100a00 */
[C---:B--2---:R-:W-:Y:S01]  /*6280*/  IMAD.WIDE R250, R184.reuse, 0x4, R250 ;  /* 0x00000004b8fa7825 */ /* 0x044fe200078e02fa */
[----:B------:R2:W-:Y:S04]  /*6290*/  STL.64 [R1+0x288], R168 ;  /* 0x000288a801007387 */ /* 0x0005e80000100a00 */
[----:B------:R-:W-:Y:S04]  /*62a0*/  LDGSTS.E [R246+0x10000], desc[UR16][R170.64], !P5 ;  /* 0x10000000aaf67fae */ /* 0x000fe8000e921850 */
[----:B------:R-:W-:Y:S04]  /*62b0*/  LDGSTS.E [R246+0x14000], desc[UR16][R168.64], !P5 ;  /* 0x14000000a8f67fae */ /* 0x000fe8000e921850 */
[----:B------:R-:W-:Y:S04]  /*62c0*/  LDGSTS.E [R246+0x10004], desc[UR16][R250.64], !P4 ;  /* 0x10004000faf67fae */ /* 0x000fe8000e121850 */
[----:B------:R-:W3:Y:S04]  /*62d0*/  LDL.LU.64 R170, [R1+0x618] ;  /* 0x0006180001aa7983 */ /* 0x000ee80000300a00 */
[----:B--2---:R-:W2:Y:S04]  /*62e0*/  LDL.LU.64 R168, [R1+0x610] ;  /* 0x0006100001a87983 */ /* 0x004ea80000300a00 */
[----:B------:R1:W-:Y:S01]  /*62f0*/  STL.64 [R1+0x280], R250 ;  /* 0x000280fa01007387 */ /* 0x0003e20000100a00 */
[----:B------:R-:W-:-:S05]  /*6300*/  IMAD.WIDE R152, R184, 0x4, R152 ;  /* 0x00000004b8987825 */ /* 0x000fca00078e0298 */
[----:B------:R4:W-:Y:S04]  /*6310*/  STL.64 [R1+0x278], R152 ;  /* 0x0002789801007387 */ /* 0x0009e80000100a00 */
[----:B-1----:R-:W4:Y:S01]  /*6320*/  LDL.LU.64 R250, [R1+0x608] ;  /* 0x0006080001fa7983 */ /* 0x002f220000300a00 */
[----:B------:R-:W-:Y:S01]  /*6330*/  IADD3 R97, R112, -0x53, RZ ;  /* 0xffffffad70617810 */ /* 0x000fe20007ffe0ff */
[----:B------:R-:W-:Y:S01]  /*6340*/  VIADD R96, R113, 0xffffffac ;  /* 0xffffffac71607836 */ /* 0x000fe20000000000 */
[----:B------:R-:W1:Y:S01]  /*6350*/  LDC R112, c[0x0][0x230] ;  /* 0x00008c00ff707b82 */ /* 0x000e620000000800 */
[----:B------:R-:W-:Y:S01]  /*6360*/  IMAD.WIDE R166, R184, 0x4, R166 ;  /* 0x00000004b8a67825 */ /* 0x000fe200078e02a6 */
[----:B------:R-:W-:Y:S01]  /*6370*/  ISETP.GE.U32.AND P0, PT, R97, 0x7fffff6e, PT ;  /* 0x7fffff6e6100780c */ /* 0x000fe20003f06070 */
[----:B------:R4:W-:Y:S01]  /*6380*/  LDGSTS.E [R246+0x14004], desc[UR16][R152.64], !P4 ;  /* 0x1400400098f67fae */ /* 0x0009e2000e121850 */
[----:B------:R-:W-:Y:S01]  /*6390*/  ISETP.GE.U32.AND P1, PT, R96, 0x7fffff6d, PT ;  /* 0x7fffff6d6000780c */ /* 0x000fe20003f26070 */
[----:B------:R-:W-:-:S03]  /*63a0*/  IMAD.WIDE R164, R184, 0x4, R164 ;  /* 0x00000004b8a47825 */ /* 0x000fc600078e02a4 */
[----:B------:R-:W1:Y:S01]  /*63b0*/  LDC R113, c[0x0][0x230] ;  /* 0x00008c00ff717b82 */ /* 0x000e620000000800 */
[C---:B------:R-:W-:Y:S01]  /*63c0*/  IMAD.WIDE R156, R184.reuse, 0x4, R156 ;  /* 0x00000004b89c7825 */ /* 0x040fe200078e029c */
[----:B------:R-:W-:Y:S04]  /*63d0*/  STL.64 [R1+0x270], R164 ;  /* 0x000270a401007387 */ /* 0x000fe80000100a00 */
[----:B------:R4:W-:Y:S04]  /*63e0*/  STL.64 [R1+0x268], R166 ;  /* 0x000268a601007387 */ /* 0x0009e80000100a00 */
[----:B------:R-:W-:Y:S01]  /*63f0*/  LDGSTS.E [R246+0x10008], desc[UR16][R164.64], !P0 ;  /* 0x10008000a4f67fae */ /* 0x000fe2000c121850 */
[----:B----4-:R-:W-:Y:S01]  /*6400*/  IMAD.WIDE R152, R184, 0x4, R250 ;  /* 0x00000004b8987825 */ /* 0x010fe200078e02fa */
[----:B------:R-:W-:-:S03]  /*6410*/  MOV R251, R167 ;  /* 0x000000a700fb7202 */ /* 0x000fc60000000f00 */
[----:B------:R-:W-:Y:S02]  /*6420*/  IMAD.MOV.U32 R250, RZ, RZ, R166 ;  /* 0x000000fffffa7224 */ /* 0x000fe400078e00a6 */
[----:B------:R-:W4:Y:S04]  /*6430*/  LDL.LU.64 R166, [R1+0x600] ;  /* 0x0006000001a67983 */ /* 0x000f280000300a00 */
[----:B------:R-:W3:Y:S04]  /*6440*/  LDL.LU.64 R164, [R1+0x5f8] ;  /* 0x0005f80001a47983 */ /* 0x000ee80000300a00 */
[----:B------:R1:W-:Y:S04]  /*6450*/  LDGSTS.E [R246+0x14008], desc[UR16][R250.64], !P0 ;  /* 0x14008000faf67fae */ /* 0x0003e8000c121850 */
[----:B------:R2:W-:Y:S04]  /*6460*/  STL.64 [R1+0x260], R156 ;  /* 0x0002609c01007387 */ /* 0x0005e80000100a00 */
[----:B------:R3:W-:Y:S04]  /*6470*/  STL.64 [R1+0x258], R152 ;  /* 0x0002589801007387 */ /* 0x0007e80000100a00 */
[----:B------:R-:W-:Y:S01]  /*6480*/  LDGSTS.E [R246+0x1000c], desc[UR16][R156.64], !P1 ;  /* 0x1000c0009cf67fae */ /* 0x000fe2000c921850 */
[----:B------:R-:W-:Y:S01]  /*6490*/  IADD3 R96, R123, -0x72, RZ ;  /* 0xffffff8e7b607810 */ /* 0x000fe20007ffe0ff */
[----:B------:R-:W-:Y:S01]  /*64a0*/  VIADD R97, R109, 0xffffff8f ;  /* 0xffffff8f6d617836 */ /* 0x000fe20000000000 */
[----:B------:R-:W3:Y:S01]  /*64b0*/  LDC R123, c[0x0][0x230] ;  /* 0x00008c00ff7b7b82 */ /* 0x000ee20000000800 */
[----:B-1----:R-:W-:Y:S01]  /*64c0*/  IMAD.WIDE R250, R184, 0x4, R140 ;  /* 0x00000004b8fa7825 */ /* 0x002fe200078e028c */
[----:B--2---:R-:W2:Y:S01]  /*64d0*/  LDL.LU.64 R156, [R1+0x5f0] ;  /* 0x0005f000019c7983 */ /* 0x004ea20000300a00 */
[----:B------:R-:W-:-:S02]  /*64e0*/  ISETP.GE.U32.AND P3, PT, R96, 0x7fffff4f, PT ;  /* 0x7fffff4f6000780c */ /* 0x000fc40003f66070 */
[----:B------:R-:W-:Y:S01]  /*64f0*/  VIADD R96, R122, 0xffffff8c ;  /* 0xffffff8c7a607836 */ /* 0x000fe20000000000 */
[----:B------:R-:W-:Y:S02]  /*6500*/  ISETP.GE.U32.AND P2, PT, R97, 0x7fffff50, PT ;  /* 0x7fffff506100780c */ /* 0x000fe40003f46070 */
[----:B------:R-:W1:Y:S01]  /*6510*/  LDC R109, c[0x0][0x230] ;  /* 0x00008c00ff6d7b82 */ /* 0x000e620000000800 */
[----:B------:R-:W-:Y:S01]  /*6520*/  VIADD R97, R108, 0xffffff8d ;  /* 0xffffff8d6c617836 */ /* 0x000fe20000000000 */
[----:B------:R2:W-:Y:S01]  /*6530*/  LDGSTS.E [R246+0x1400c], desc[UR16][R152.64], !P1 ;  /* 0x1400c00098f67fae */ /* 0x0005e2000c921850 */
[----:B------:R-:W-:Y:S01]  /*6540*/  ISETP.GE.U32.AND P4, PT, R96, 0x7fffff4d, PT ;  /* 0x7fffff4d6000780c */ /* 0x000fe20003f86070 */
[----:B------:R-:W-:-:S04]  /*6550*/  VIADD R96, R125, 0xffffffaa ;  /* 0xffffffaa7d607836 */ /* 0x000fc80000000000 */
[----:B------:R-:W1:Y:S01]  /*6560*/  LDC R108, c[0x0][0x230] ;  /* 0x00008c00ff6c7b82 */ /* 0x000e620000000800 */
[----:B------:R-:W-:Y:S02]  /*6570*/  ISETP.GE.U32.AND P5, PT, R97, 0x7fffff4e, PT ;  /* 0x7fffff4e6100780c */ /* 0x000fe40003fa6070 */
[----:B------:R-:W-:-:S05]  /*6580*/  IADD3 R97, R113, -0x55, RZ ;  /* 0xffffffab71617810 */ /* 0x000fca0007ffe0ff */
[----:B------:R-:W1:Y:S01]  /*6590*/  LDC R122, c[0x0][0x230] ;  /* 0x00008c00ff7a7b82 */ /* 0x000e620000000800 */
[----:B------:R-:W-:Y:S01]  /*65a0*/  ISETP.GE.U32.AND P1, PT, R96, 0x7fffff6b, PT ;  /* 0x7fffff6b6000780c */ /* 0x000fe20003f26070 */
[----:B------:R-:W-:Y:S01]  /*65b0*/  VIADD R96, R124, 0xffffffa8 ;  /* 0xffffffa87c607836 */ /* 0x000fe20000000000 */
[----:B------:R-:W-:-:S05]  /*65c0*/  ISETP.GE.U32.AND P0, PT, R97, 0x7fffff6c, PT ;  /* 0x7fffff6c6100780c */ /* 0x000fca0003f06070 */
[----:B------:R-:W1:Y:S01]  /*65d0*/  LDC R113, c[0x0][0x230] ;  /* 0x00008c00ff717b82 */ /* 0x000e620000000800 */
[----:B------:R-:W-:-:S07]  /*65e0*/  VIADD R97, R112, 0xffffffa9 ;  /* 0xffffffa970617836 */ /* 0x000fce0000000000 */
[----:B------:R-:W1:Y:S08]  /*65f0*/  LDC R124, c[0x0][0x230] ;  /* 0x00008c00ff7c7b82 */ /* 0x000e700000000800 */
[----:B------:R-:W1:Y:S01]  /*6600*/  LDC R112, c[0x0][0x230] ;  /* 0x00008c00ff707b82 */ /* 0x000e620000000800 */
[----:B----4-:R-:W-:-:S04]  /*6610*/  IMAD.WIDE R166, R184, 0x4, R166 ;  /* 0x00000004b8a67825 */ /* 0x010fc800078e02a6 */
[----:B---3--:R-:W-:-:S05]  /*6620*/  IMAD.WIDE R164, R184, 0x4, R164 ;  /* 0x00000004b8a47825 */ /* 0x008fca00078e02a4 */
[----:B------:R3:W-:Y:S04]  /*6630*/  LDGSTS.E [R246+0x18000], desc[UR16][R164.64], !P2 ;  /* 0x18000000a4f67fae */ /* 0x0007e8000d121850 */
[----:B------:R-:W-:Y:S04]  /*6640*/  LDGSTS.E [R246+0x1c000], desc[UR16][R250.64], !P2 ;  /* 0x1c000000faf67fae */ /* 0x000fe8000d121850 */
[----:B------:R4:W-:Y:S04]  /*6650*/  LDGSTS.E [R246+0x18004], desc[UR16][R166.64], !P3 ;  /* 0x18004000a6f67fae */ /* 0x0009e8000d921850 */
[----:B------:R3:W-:Y:S04]  /*6660*/  STL.64 [R1+0xe8], R164 ;  /* 0x0000e8a401007387 */ /* 0x0007e80000100a00 */
[----:B------:R-:W-:Y:S01]  /*6670*/  STL.64 [R1+0xe0], R250 ;  /* 0x0000e0fa01007387 */ /* 0x000fe20000100a00 */
[----:B--2---:R-:W-:-:S03]  /*6680*/  IMAD.WIDE R152, R184, 0x4, R156 ;  /* 0x00000004b8987825 */ /* 0x004fc600078e029c */
[----:B------:R4:W-:Y:S04]  /*6690*/  STL.64 [R1+0xd8], R166 ;  /* 0x0000d8a601007387 */ /* 0x0009e80000100a00 */
[----:B------:R2:W-:Y:S01]  /*66a0*/  LDGSTS.E [R246+0x1c004], desc[UR16][R152.64], !P3 ;  /* 0x1c00400098f67fae */ /* 0x0005e2000d921850 */
[----:B------:R-:W-:Y:S01]  /*66b0*/  ISETP.GE.U32.AND P3, PT, R96, 0x7fffff69, PT ;  /* 0x7fffff696000780c */ /* 0x000fe20003f66070 */
[----:B------:R-:W-:Y:S02]  /*66c0*/  VIADD R96, R123, 0xffffff8a ;  /* 0xffffff8a7b607836 */ /* 0x000fe40000000000 */
[----:B------:R-:W2:Y:S01]  /*66d0*/  LDC R123, c[0x0][0x230] ;  /* 0x00008c00ff7b7b82 */ /* 0x000ea20000000800 */
[C---:B---3--:R-:W-:Y:S01]  /*66e0*/  IMAD.WIDE R164, R184.reuse, 0x4, R144 ;  /* 0x00000004b8a47825 */ /* 0x048fe200078e0290 */
[----:B------:R2:W-:Y:S03]  /*66f0*/  STL.64 [R1+0xd0], R152 ;  /* 0x0000d09801007387 */ /* 0x0005e60000100a00 */
[----:B----4-:R-:W-:Y:S01]  /*6700*/  IMAD.WIDE R166, R184, 0x4, R168 ;  /* 0x00000004b8a67825 */ /* 0x010fe200078e02a8 */
[----:B------:R-:W-:-:S03]  /*6710*/  ISETP.GE.U32.AND P2, PT, R97, 0x7fffff6a, PT ;  /* 0x7fffff6a6100780c */ /* 0x000fc60003f46070 */
[C---:B------:R-:W-:Y:S01]  /*6720*/  IMAD.WIDE R156, R184.reuse, 0x4, R170 ;  /* 0x00000004b89c7825 */ /* 0x040fe200078e02aa */
[----:B-1----:R-:W-:Y:S01]  /*6730*/  IADD3 R97, R109, -0x75, RZ ;  /* 0xffffff8b6d617810 */ /* 0x002fe20007ffe0ff */
[----:B------:R-:W-:Y:S01]  /*6740*/  STL.64 [R1+0xc8], R166 ;  /* 0x0000c8a601007387 */ /* 0x000fe20000100a00 */
[----:B------:R-:W1:Y:S01]  /*6750*/  LDC R109, c[0x0][0x230] ;  /* 0x00008c00ff6d7b82 */ /* 0x000e620000000800 */
[C---:B--2---:R-:W-:Y:S02]  /*6760*/  IMAD.WIDE R152, R184.reuse, 0x4, R160 ;  /* 0x00000004b8987825 */ /* 0x044fe400078e02a0 */
[----:B------:R-:W-:Y:S04]  /*6770*/  LDGSTS.E [R246+0x18008], desc[UR16][R166.64], !P5 ;  /* 0x18008000a6f67fae */ /* 0x000fe8000e921850 */
[----:B------:R2:W-:Y:S01]  /*6780*/  STL.64 [R1+0xc0], R164 ;  /* 0x0000c0a401007387 */ /* 0x0005e20000100a00 */
[----:B------:R-:W-:Y:S01]  /*6790*/  IMAD.WIDE R160, R184, 0x4, R236 ;  /* 0x00000004b8a07825 */ /* 0x000fe200078e02ec */
[----:B------:R-:W-:Y:S01]  /*67a0*/  LOP3.LUT R252, R252, 0x3f, RZ, 0xc0, !PT ;  /* 0x0000003ffcfc7812 */ /* 0x000fe200078ec0ff */
[----:B------:R-:W3:Y:S01]  /*67b0*/  LDC R144, c[0x0][0x230] ;  /* 0x00008c00ff907b82 */ /* 0x000ee20000000800 */
[----:B------:R2:W-:Y:S01]  /*67c0*/  LDGSTS.E [R246+0x1c008], desc[UR16][R164.64], !P5 ;  /* 0x1c008000a4f67fae */ /* 0x0005e2000e921850 */
[----:B------:R-:W-:-:S03]  /*67d0*/  ISETP.GE.U32.AND P5, PT, R97, 0x7fffff4c, PT ;  /* 0x7fffff4c6100780c */ /* 0x000fc60003fa6070 */
[----:B------:R4:W-:Y:S01]  /*67e0*/  LDGSTS.E [R246+0x1800c], desc[UR16][R156.64], !P4 ;  /* 0x1800c0009cf67fae */ /* 0x0009e2000e121850 */
[----:B------:R-:W-:Y:S02]  /*67f0*/  VIADD R97, R108, 0xffffff89 ;  /* 0xffffff896c617836 */ /* 0x000fe40000000000 */
[----:B------:R-:W3:Y:S01]  /*6800*/  LDC R108, c[0x0][0x230] ;  /* 0x00008c00ff6c7b82 */ /* 0x000ee20000000800 */
[----:B------:R4:W-:Y:S01]  /*6810*/  LDGSTS.E [R246+0x1c00c], desc[UR16][R152.64], !P4 ;  /* 0x1c00c00098f67fae */ /* 0x0009e2000e121850 */
[----:B------:R-:W-:Y:S01]  /*6820*/  ISETP.GE.U32.AND P4, PT, R96, 0x7fffff4b, PT ;  /* 0x7fffff4b6000780c */ /* 0x000fe20003f86070 */
[----:B--2---:R-:W-:Y:S02]  /*6830*/  IMAD.WIDE R164, R184, 0x4, R172 ;  /* 0x00000004b8a47825 */ /* 0x004fe400078e02ac */
[----:B------:R4:W-:Y:S01]  /*6840*/  STL.64 [R1+0x88], R156 ;  /* 0x0000889c01007387 */ /* 0x0009e20000100a00 */
[----:B------:R-:W-:Y:S02]  /*6850*/  IADD3 R96, R122, -0x78, RZ ;  /* 0xffffff887a607810 */ /* 0x000fe40007ffe0ff */
[----:B------:R-:W2:Y:S01]  /*6860*/  LDC R145, c[0x0][0x230] ;  /* 0x00008c00ff917b82 */ /* 0x000ea20000000800 */
[----:B------:R4:W-:Y:S04]  /*6870*/  STL.64 [R1+0x78], R152 ;  /* 0x0000789801007387 */ /* 0x0009e80000100a00 */
[----:B------:R-:W-:Y:S03]  /*6880*/  STL.64 [R1+0x250], R164 ;  /* 0x000250a401007387 */ /* 0x000fe60000100a00 */
[----:B------:R-:W3:Y:S01]  /*6890*/  LDC R122, c[0x0][0x230] ;  /* 0x00008c00ff7a7b82 */ /* 0x000ee20000000800 */
[C---:B----4-:R-:W-:Y:S01]  /*68a0*/  IMAD.WIDE R156, R184.reuse, 0x4, R174 ;  /* 0x00000004b89c7825 */ /* 0x050fe200078e02ae */
[----:B------:R-:W-:Y:S03]  /*68b0*/  LDGSTS.E [R247+0x10000], desc[UR16][R164.64], !P0 ;  /* 0x10000000a4f77fae */ /* 0x000fe6000c121850 */
[----:B------:R-:W-:Y:S01]  /*68c0*/  IMAD.WIDE R152, R184, 0x4, R176 ;  /* 0x00000004b8987825 */ /* 0x000fe200078e02b0 */
[----:B------:R4:W-:Y:S04]  /*68d0*/  STL.64 [R1+0x248], R160 ;  /* 0x000248a001007387 */ /* 0x0009e80000100a00 */
[----:B------:R4:W-:Y:S01]  /*68e0*/  LDGSTS.E [R247+0x14000], desc[UR16][R160.64], !P0 ;  /* 0x14000000a0f77fae */ /* 0x0009e2000c121850 */
[----:B------:R-:W-:Y:S01]  /*68f0*/  ISETP.GE.U32.AND P0, PT, R97, 0x7fffff4a, PT ;  /* 0x7fffff4a6100780c */ /* 0x000fe20003f06070 */
[----:B------:R-:W-:-:S02]  /*6900*/  VIADD R97, R113, 0xffffffa7 ;  /* 0xffffffa771617836 */ /* 0x000fc40000000000 */
[----:B------:R1:W-:Y:S01]  /*6910*/  STL.64 [R1+0x240], R156 ;  /* 0x0002409c01007387 */ /* 0x0003e20000100a00 */
[----:B------:R-:W2:Y:S03]  /*6920*/  LDC R113, c[0x0][0x230] ;  /* 0x00008c00ff717b82 */ /* 0x000ea60000000800 */
[----:B------:R1:W-:Y:S01]  /*6930*/  LDGSTS.E [R247+0x10004], desc[UR16][R156.64], !P1 ;  /* 0x100040009cf77fae */ /* 0x0003e2000c921850 */
[----:B----4-:R-:W-:-:S03]  /*6940*/  IMAD.WIDE R160, R184, 0x4, R192 ;  /* 0x00000004b8a07825 */ /* 0x010fc600078e02c0 */
[----:B------:R4:W-:Y:S04]  /*6950*/  STL.64 [R1+0x238], R152 ;  /* 0x0002389801007387 */ /* 0x0009e80000100a00 */
[----:B------:R4:W-:Y:S01]  /*6960*/  LDGSTS.E [R247+0x14004], desc[UR16][R152.64], !P1 ;  /* 0x1400400098f77fae */ /* 0x0009e2000c921850 */
[----:B------:R-:W-:Y:S01]  /*6970*/  ISETP.GE.U32.AND P1, PT, R96, 0x7fffff49, PT ;  /* 0x7fffff496000780c */ /* 0x000fe20003f26070 */
[----:B-1----:R-:W-:Y:S02]  /*6980*/  IMAD.WIDE R156, R184, 0x4, R194 ;  /* 0x00000004b89c7825 */ /* 0x002fe400078e02c2 */
[----:B------:R1:W-:Y:S02]  /*6990*/  STL.64 [R1+0x230], R160 ;  /* 0x000230a001007387 */ /* 0x0003e40000100a00 */
[----:B------:R-:W-:-:S02]  /*69a0*/  VIADD R96, R124, 0xffffffa6 ;  /* 0xffffffa67c607836 */ /* 0x000fc40000000000 */
[----:B------:R1:W-:Y:S01]  /*69b0*/  LDGSTS.E [R247+0x10008], desc[UR16][R160.64], !P2 ;  /* 0x10008000a0f77fae */ /* 0x0003e2000d121850 */
[----:B----4-:R-:W-:-:S03]  /*69c0*/  IMAD.WIDE R152, R184, 0x4, R232 ;  /* 0x00000004b8987825 */ /* 0x010fc600078e02e8 */
[----:B------:R4:W-:Y:S04]  /*69d0*/  STL.64 [R1+0x228], R154 ;  /* 0x0002289a01007387 */ /* 0x0009e80000100a00 */
[----:B------:R4:W-:Y:S01]  /*69e0*/  LDGSTS.E [R247+0x14008], desc[UR16][R154.64], !P2 ;  /* 0x140080009af77fae */ /* 0x0009e2000d121850 */
[----:B------:R-:W-:Y:S01]  /*69f0*/  ISETP.GE.U32.AND P2, PT, R97, 0x7fffff68, PT ;  /* 0x7fffff686100780c */ /* 0x000fe20003f46070 */
[----:B-1----:R-:W-:Y:S02]  /*6a00*/  IMAD.WIDE R160, R184, 0x4, R196 ;  /* 0x00000004b8a07825 */ /* 0x002fe400078e02c4 */
[----:B------:R1:W-:Y:S01]  /*6a10*/  STL.64 [R1+0x220], R156 ;  /* 0x0002209c01007387 */ /* 0x0003e20000100a00 */
[----:B------:R-:W-:Y:S02]  /*6a20*/  IADD3 R97, R112, -0x5b, RZ ;  /* 0xffffffa570617810 */ /* 0x000fe40007ffe0ff */
[----:B------:R-:W2:Y:S01]  /*6a30*/  LDC R112, c[0x0][0x230] ;  /* 0x00008c00ff707b82 */ /* 0x000ea20000000800 */
[----:B------:R1:W-:Y:S04]  /*6a40*/  LDGSTS.E [R247+0x1000c], desc[UR16][R156.64], !P3 ;  /* 0x1000c0009cf77fae */ /* 0x0003e8000d921850 */
[----:B------:R3:W-:Y:S01]  /*6a50*/  LDGSTS.E [R247+0x1400c], desc[UR16][R152.64], !P3 ;  /* 0x1400c00098f77fae */ /* 0x0007e2000d921850 */
[----:B------:R-:W-:Y:S01]  /*6a60*/  ISETP.GE.U32.AND P3, PT, R96, 0x7fffff67, PT ;  /* 0x7fffff676000780c */ /* 0x000fe20003f66070 */
[----:B----4-:R-:W-:-:S02]  /*6a70*/  IMAD.WIDE R154, R184, 0x4, R198 ;  /* 0x00000004b89a7825 */ /* 0x010fc400078e02c6 */
[----:B------:R3:W-:Y:S02]  /*6a80*/  STL.64 [R1+0x218], R152 ;  /* 0x0002189801007387 */ /* 0x0007e40000100a00 */
[----:B------:R-:W-:-:S04]  /*6a90*/  IMAD.WIDE R94, R184, 0x4, R94 ;  /* 0x00000004b85e7825 */ /* 0x000fc800078e025e */
[----:B------:R-:W-:-:S04]  /*6aa0*/  IMAD.WIDE R98, R184, 0x4, R98 ;  /* 0x00000004b8627825 */ /* 0x000fc800078e0262 */
[C---:B-1----:R-:W-:Y:S01]  /*6ab0*/  IMAD.WIDE R156, R184.reuse, 0x4, R158 ;  /* 0x00000004b89c7825 */ /* 0x042fe200078e029e */
[----:B------:R-:W-:Y:S03]  /*6ac0*/  STL.64 [R1+0x60], R160 ;  /* 0x000060a001007387 */ /* 0x000fe60000100a00 */
[C---:B------:R-:W-:Y:S01]  /*6ad0*/  IMAD.WIDE R100, R184.reuse, 0x4, R100 ;  /* 0x00000004b8647825 */ /* 0x040fe200078e0264 */
[----:B------:R-:W-:Y:S03]  /*6ae0*/  LDGSTS.E [R247+0x18000], desc[UR16][R160.64], !P5 ;  /* 0x18000000a0f77fae */ /* 0x000fe6000e921850 */
[C---:B------:R-:W-:Y:S01]  /*6af0*/  IMAD.WIDE R102, R184.reuse, 0x4, R102 ;  /* 0x00000004b8667825 */ /* 0x040fe200078e0266 */
[----:B------:R1:W-:Y:S03]  /*6b00*/  STL.64 [R1+0x50], R156 ;  /* 0x0000509c01007387 */ /* 0x0003e60000100a00 */
[C---:B------:R-:W-:Y:S01]  /*6b10*/  IMAD.WIDE R106, R184.reuse, 0x4, R106 ;  /* 0x00000004b86a7825 */ /* 0x040fe200078e026a */
[----:B------:R1:W-:Y:S03]  /*6b20*/  LDGSTS.E [R247+0x1c000], desc[UR16][R156.64], !P5 ;  /* 0x1c0000009cf77fae */ /* 0x0003e6000e921850 */
[----:B------:R-:W-:-:S04]  /*6b30*/  IMAD.WIDE R110, R184, 0x4, R110 ;  /* 0x00000004b86e7825 */ /* 0x000fc800078e026e */
[----:B------:R-:W-:-:S04]  /*6b40*/  IMAD.WIDE R114, R184, 0x4, R114 ;  /* 0x00000004b8727825 */ /* 0x000fc800078e0272 */
[----:B------:R-:W-:-:S04]  /*6b50*/  IMAD.WIDE R116, R184, 0x4, R116 ;  /* 0x00000004b8747825 */ /* 0x000fc800078e0274 */
[----:B------:R-:W-:Y:S01]  /*6b60*/  IMAD.WIDE R120, R184, 0x4, R120 ;  /* 0x00000004b8787825 */ /* 0x000fe200078e0278 */
[----:B------:R-:W-:Y:S01]  /*6b70*/  IADD3 R128, R128, -0x90, RZ ;  /* 0xffffff7080807810 */ /* 0x000fe20007ffe0ff */
[----:B------:R-:W4:Y:S02]  /*6b80*/  LDC R198, c[0x0][0x230] ;  /* 0x00008c00ffc67b82 */ /* 0x000f240000000800 */
[----:B------:R-:W-:Y:S02]  /*6b90*/  VIADD R96, R123, 0xffffffa4 ;  /* 0xffffffa47b607836 */ /* 0x000fe40000000000 */
[C---:B---3--:R-:W-:Y:S01]  /*6ba0*/  IMAD.WIDE R152, R184.reuse, 0x4, R180 ;  /* 0x00000004b8987825 */ /* 0x048fe200078e02b4 */
[----:B------:R3:W-:Y:S03]  /*6bb0*/  STL.64 [R1+0x18], R154 ;  /* 0x0000189a01007387 */ /* 0x0007e60000100a00 */
[----:B------:R-:W4:Y:S01]  /*6bc0*/  LDC R123, c[0x0][0x230] ;  /* 0x00008c00ff7b7b82 */ /* 0x000f220000000800 */
[C---:B------:R-:W-:Y:S01]  /*6bd0*/  IMAD.WIDE R158, R184.reuse, 0x4, R200 ;  /* 0x00000004b89e7825 */ /* 0x040fe200078e02c8 */
[----:B------:R3:W-:Y:S03]  /*6be0*/  LDGSTS.E [R247+0x18004], desc[UR16][R154.64], !P4 ;  /* 0x180040009af77fae */ /* 0x0007e6000e121850 */
[----:B-1----:R-:W-:Y:S01]  /*6bf0*/  IMAD.WIDE R156, R184, 0x4, R162 ;  /* 0x00000004b89c7825 */ /* 0x002fe200078e02a2 */
[----:B------:R1:W-:Y:S01]  /*6c00*/  STL.64 [R1+0x28], R152 ;  /* 0x0000289801007387 */ /* 0x0003e20000100a00 */
[----:B------:R-:W-:-:S03]  /*6c10*/  ISETP.GE.U32.AND P5, PT, R97, 0x7fffff66, PT ;  /* 0x7fffff666100780c */ /* 0x000fc60003fa6070 */
[----:B------:R1:W-:Y:S01]  /*6c20*/  LDGSTS.E [R247+0x1c004], desc[UR16][R152.64], !P4 ;  /* 0x1c00400098f77fae */ /* 0x0003e2000e121850 */
[----:B------:R-:W-:Y:S02]  /*6c30*/  VIADD R97, R109, 0xffffff87 ;  /* 0xffffff876d617836 */ /* 0x000fe40000000000 */
[----:B---3--:R-:W-:Y:S01]  /*6c40*/  IMAD.WIDE R154, R184, 0x4, R202 ;  /* 0x00000004b89a7825 */ /* 0x008fe200078e02ca */
[----:B------:R3:W-:Y:S01]  /*6c50*/  STL.64 [R1+0x30], R158 ;  /* 0x0000309e01007387 */ /* 0x0007e20000100a00 */
[----:B------:R-:W-:Y:S01]  /*6c60*/  ISETP.GE.U32.AND P4, PT, R96, 0x7fffff65, PT ;  /* 0x7fffff656000780c */ /* 0x000fe20003f86070 */
[----:B------:R-:W4:Y:S02]  /*6c70*/  LDC R109, c[0x0][0x230] ;  /* 0x00008c00ff6d7b82 */ /* 0x000f240000000800 */
[----:B------:R3:W-:Y:S01]  /*6c80*/  LDGSTS.E [R247+0x18008], desc[UR16][R158.64], !P0 ;  /* 0x180080009ef77fae */ /* 0x0007e2000c121850 */
[----:B-1----:R-:W-:-:S03]  /*6c90*/  IMAD.WIDE R152, R184, 0x4, R186 ;  /* 0x00000004b8987825 */ /* 0x002fc600078e02ba */
[----:B------:R1:W-:Y:S01]  /*6ca0*/  STL.64 [R1+0x38], R156 ;  /* 0x0000389c01007387 */ /* 0x0003e20000100a00 */
[----:B------:R-:W-:Y:S01]  /*6cb0*/  IADD3 R96, R122, -0x7a, RZ ;  /* 0xffffff867a607810 */ /* 0x000fe20007ffe0ff */
[----:B------:R-:W4:Y:S02]  /*6cc0*/  LDC R187, c[0x0][0x230] ;  /* 0x00008c00ffbb7b82 */ /* 0x000f240000000800 */
[----:B------:R1:W-:Y:S01]  /*6cd0*/  LDGSTS.E [R247+0x1c008], desc[UR16][R156.64], !P0 ;  /* 0x1c0080009cf77fae */ /* 0x0003e2000c121850 */
[----:B---3--:R-:W-:-:S03]  /*6ce0*/  IMAD.WIDE R158, R184, 0x4, R204 ;  /* 0x00000004b89e7825 */ /* 0x008fc600078e02cc */
[----:B------:R3:W-:Y:S01]  /*6cf0*/  STL.64 [R1+0x40], R154 ;  /* 0x0000409a01007387 */ /* 0x0007e20000100a00 */
[----:B------:R-:W-:Y:S01]  /*6d00*/  ISETP.GE.U32.AND P0, PT, R97, 0x7fffff48, PT ;  /* 0x7fffff486100780c */ /* 0x000fe20003f06070 */
[----:B------:R-:W4:Y:S02]  /*6d10*/  LDC R122, c[0x0][0x230] ;  /* 0x00008c00ff7a7b82 */ /* 0x000f240000000800 */
[----:B------:R3:W-:Y:S01]  /*6d20*/  LDGSTS.E [R247+0x1800c], desc[UR16][R154.64], !P1 ;  /* 0x1800c0009af77fae */ /* 0x0007e2000c921850 */
[----:B-1----:R-:W-:-:S03]  /*6d30*/  IMAD.WIDE R156, R184, 0x4, R234 ;  /* 0x00000004b89c7825 */ /* 0x002fc600078e02ea */
[----:B------:R1:W-:Y:S01]  /*6d40*/  STL.64 [R1+0x48], R152 ;  /* 0x0000489801007387 */ /* 0x0003e20000100a00 */
[----:B------:R-:W-:-:S03]  /*6d50*/  VIADD R129, R129, 0xffffff71 ;  /* 0xffffff7181817836 */ /* 0x000fc60000000000 */
[----:B------:R1:W-:Y:S01]  /*6d60*/  LDGSTS.E [R247+0x1c00c], desc[UR16][R152.64], !P1 ;  /* 0x1c00c00098f77fae */ /* 0x0003e2000c921850 */
[----:B------:R-:W-:-:S04]  /*6d70*/  IMAD.WIDE R160, R184, 0x4, R220 ;  /* 0x00000004b8a07825 */ /* 0x000fc800078e02dc */
[C---:B------:R-:W-:Y:S01]  /*6d80*/  IMAD.WIDE R130, R184.reuse, 0x4, R130 ;  /* 0x00000004b8827825 */ /* 0x040fe200078e0282 */
[----:B------:R1:W-:Y:S03]  /*6d90*/  STL.64 [R1+0x210], R158 ;  /* 0x0002109e01007387 */ /* 0x0003e60000100a00 */
[C---:B------:R-:W-:Y:S01]  /*6da0*/  IMAD.WIDE R132, R184.reuse, 0x4, R132 ;  /* 0x00000004b8847825 */ /* 0x040fe200078e0284 */
[----:B------:R1:W-:Y:S03]  /*6db0*/  LDGSTS.E [R248+0x10000], desc[UR16][R158.64], !P2 ;  /* 0x100000009ef87fae */ /* 0x0003e6000d121850 */
[----:B------:R-:W-:-:S04]  /*6dc0*/  IMAD.WIDE R134, R184, 0x4, R134 ;  /* 0x00000004b8867825 */ /* 0x000fc800078e0286 */
[----:B------:R-:W-:Y:S02]  /*6dd0*/  VIADD R139, R139, 0xffffff53 ;  /* 0xffffff538b8b7836 */ /* 0x000fe40000000000 */
[----:B------:R-:W-:Y:S02]  /*6de0*/  VIADD R138, R138, 0xffffff52 ;  /* 0xffffff528a8a7836 */ /* 0x000fe40000000000 */
[C---:B------:R-:W-:Y:S01]  /*6df0*/  IMAD.WIDE R136, R184.reuse, 0x4, R136 ;  /* 0x00000004b8887825 */ /* 0x040fe200078e0288 */
[----:B--2---:R-:W-:Y:S01]  /*6e00*/  IADD3 R145, R145, -0xaf, RZ ;  /* 0xffffff5191917810 */ /* 0x004fe20007ffe0ff */
[----:B------:R-:W2:Y:S02]  /*6e10*/  LDC R202, c[0x0][0x230] ;  /* 0x00008c00ffca7b82 */ /* 0x000ea40000000800 */
[----:B---3--:R-:W-:Y:S01]  /*6e20*/  IMAD.WIDE R154, R184, 0x4, R206 ;  /* 0x00000004b89a7825 */ /* 0x008fe200078e02ce */
[----:B------:R-:W-:-:S03]  /*6e30*/  ISETP.GE.U32.AND P1, PT, R96, 0x7fffff47, PT ;  /* 0x7fffff476000780c */ /* 0x000fc60003f26070 */
[----:B-1----:R-:W-:Y:S01]  /*6e40*/  IMAD.WIDE R152, R184, 0x4, R230 ;  /* 0x00000004b8987825 */ /* 0x002fe200078e02e6 */
[----:B------:R1:W-:Y:S03]  /*6e50*/  STL.64 [R1+0x208], R156 ;  /* 0x0002089c01007387 */ /* 0x0003e60000100a00 */
[----:B------:R-:W-:Y:S01]  /*6e60*/  VIADD R97, R108, 0xffffff85 ;  /* 0xffffff856c617836 */ /* 0x000fe20000000000 */
[----:B------:R1:W-:Y:S01]  /*6e70*/  LDGSTS.E [R248+0x14000], desc[UR16][R156.64], !P2 ;  /* 0x140000009cf87fae */ /* 0x0003e2000d121850 */
[----:B------:R-:W-:Y:S01]  /*6e80*/  IMAD.WIDE R158, R184, 0x4, R86 ;  /* 0x00000004b89e7825 */ /* 0x000fe200078e0256 */
[----:B------:R-:W3:Y:S02]  /*6e90*/  LDC R108, c[0x0][0x230] ;  /* 0x00008c00ff6c7b82 */ /* 0x000ee40000000800 */
[----:B------:R4:W-:Y:S01]  /*6ea0*/  STL.64 [R1+0x200], R154 ;  /* 0x0002009a01007387 */ /* 0x0009e20000100a00 */
[----:B------:R-:W-:-:S03]  /*6eb0*/  VIADD R96, R113, 0xffffff84 ;  /* 0xffffff8471607836 */ /* 0x000fc60000000000 */
[----:B------:R4:W-:Y:S01]  /*6ec0*/  LDGSTS.E [R248+0x10004], desc[UR16][R154.64], !P3 ;  /* 0x100040009af87fae */ /* 0x0009e2000d921850 */
[----:B-1----:R-:W-:-:S03]  /*6ed0*/  IMAD.WIDE R156, R184, 0x4, R178 ;  /* 0x00000004b89c7825 */ /* 0x002fc600078e02b2 */
[----:B------:R1:W-:Y:S01]  /*6ee0*/  STL.64 [R1+0x1f8], R152 ;  /* 0x0001f89801007387 */ /* 0x0003e20000100a00 */
[----:B------:R-:W-:Y:S01]  /*6ef0*/  ISETP.GE.U32.AND P2, PT, R97, 0x7fffff46, PT ;  /* 0x7fffff466100780c */ /* 0x000fe20003f46070 */
[----:B------:R-:W2:Y:S02]  /*6f00*/  LDC R113, c[0x0][0x230] ;  /* 0x00008c00ff717b82 */ /* 0x000ea40000000800 */
[----:B------:R1:W-:Y:S01]  /*6f10*/  LDGSTS.E [R248+0x14004], desc[UR16][R152.64], !P3 ;  /* 0x1400400098f87fae */ /* 0x0003e2000d921850 */
[----:B----4-:R-:W-:-:S03]  /*6f20*/  IMAD.WIDE R154, R184, 0x4, R72 ;  /* 0x00000004b89a7825 */ /* 0x010fc600078e0248 */
[----:B------:R4:W-:Y:S01]  /*6f30*/  STL.64 [R1+0x1f0], R158 ;  /* 0x0001f09e01007387 */ /* 0x0009e20000100a00 */
[----:B------:R-:W-:Y:S01]  /*6f40*/  ISETP.GE.U32.AND P3, PT, R96, 0x7fffff45, PT ;  /* 0x7fffff456000780c */ /* 0x000fe20003f66070 */
[----:B------:R-:W3:Y:S02]  /*6f50*/  LDC R97, c[0x0][0x230] ;  /* 0x00008c00ff617b82 */ /* 0x000ee40000000800 */
[----:B------:R4:W-:Y:S01]  /*6f60*/  LDGSTS.E [R248+0x10008], desc[UR16][R158.64], !P5 ;  /* 0x100080009ef87fae */ /* 0x0009e2000e921850 */
[----:B-1----:R-:W-:-:S03]  /*6f70*/  IMAD.WIDE R152, R184, 0x4, R82 ;  /* 0x00000004b8987825 */ /* 0x002fc600078e0252 */
[----:B------:R1:W-:Y:S01]  /*6f80*/  STL.64 [R1+0x1e8], R156 ;  /* 0x0001e89c01007387 */ /* 0x0003e20000100a00 */
[----:B------:R-:W-:Y:S01]  /*6f90*/  IADD3 R96, R112, -0x5d, RZ ;  /* 0xffffffa370607810 */ /* 0x000fe20007ffe0ff */
[----:B------:R-:W2:Y:S02]  /*6fa0*/  LDC R83, c[0x0][0x230] ;  /* 0x00008c00ff537b82 */ /* 0x000ea40000000800 */
[----:B------:R1:W-:Y:S01]  /*6fb0*/  LDGSTS.E [R248+0x14008], desc[UR16][R156.64], !P5 ;  /* 0x140080009cf87fae */ /* 0x0003e2000e921850 */
[----:B----4-:R-:W-:-:S03]  /*6fc0*/  IMAD.WIDE R158, R184, 0x4, R222 ;  /* 0x00000004b89e7825 */ /* 0x010fc600078e02de */
[----:B------:R4:W-:Y:S02]  /*6fd0*/  STL.64 [R1+0x1e0], R154 ;  /* 0x0001e09a01007387 */ /* 0x0009e40000100a00 */
[----:B------:R-:W2:Y:S02]  /*6fe0*/  LDC R82, c[0x0][0x230] ;  /* 0x00008c00ff527b82 */ /* 0x000ea40000000800 */
[----:B------:R4:W-:Y:S01]  /*6ff0*/  LDGSTS.E [R248+0x1000c], desc[UR16][R154.64], !P4 ;  /* 0x1000c0009af87fae */ /* 0x0009e2000e121850 */
[----:B------:R-:W-:Y:S02]  /*7000*/  VIADD R86, R123, 0xffffffa2 ;  /* 0xffffffa27b567836 */ /* 0x000fe40000000000 */
[----:B-1----:R-:W-:Y:S01]  /*7010*/  IMAD.WIDE R156, R184, 0x4, R182 ;  /* 0x00000004b89c7825 */ /* 0x002fe200078e02b6 */
[----:B------:R1:W-:Y:S01]  /*7020*/  STL.64 [R1+0x1d8], R152 ;  /* 0x0001d89801007387 */ /* 0x0003e20000100a00 */
[----:B------:R-:W-:Y:S01]  /*7030*/  ISETP.GE.U32.AND P5, PT, R96, 0x7fffff64, PT ;  /* 0x7fffff646000780c */ /* 0x000fe20003fa6070 */
[----:B------:R-:W2:Y:S02]  /*7040*/  LDC R112, c[0x0][0x230] ;  /* 0x00008c00ff707b82 */ /* 0x000ea40000000800 */
[----:B------:R1:W-:Y:S01]  /*7050*/  LDGSTS.E [R248+0x1400c], desc[UR16][R152.64], !P4 ;  /* 0x1400c00098f87fae */ /* 0x0003e2000e121850 */
[----:B----4-:R-:W-:-:S03]  /*7060*/  IMAD.WIDE R154, R184, 0x4, R224 ;  /* 0x00000004b89a7825 */ /* 0x010fc600078e02e0 */
[----:B------:R4:W-:Y:S01]  /*7070*/  STL.64 [R1+0xb8], R158 ;  /* 0x0000b89e01007387 */ /* 0x0009e20000100a00 */
[----:B------:R-:W-:-:S03]  /*7080*/  VIADD R73, R109, 0xffffffa1 ;  /* 0xffffffa16d497836 */ /* 0x000fc60000000000 */
[----:B------:R4:W-:Y:S01]  /*7090*/  LDGSTS.E [R248+0x18000], desc[UR16][R158.64], !P0 ;  /* 0x180000009ef87fae */ /* 0x0009e2000c121850 */
[----:B------:R-:W-:Y:S01]  /*70a0*/  IADD3 R72, R122, -0x60, RZ ;  /* 0xffffffa07a487810 */ /* 0x000fe20007ffe0ff */
[C---:B------:R-:W-:Y:S01]  /*70b0*/  IMAD.WIDE R162, R184.reuse, 0x4, R228 ;  /* 0x00000004b8a27825 */ /* 0x040fe200078e02e4 */
[----:B------:R-:W2:Y:S03]  /*70c0*/  LDC R96, c[0x0][0x230] ;  /* 0x00008c00ff607b82 */ /* 0x000ea60000000800 */
[----:B-1----:R-:W-:Y:S01]  /*70d0*/  IMAD.WIDE R152, R184, 0x4, R214 ;  /* 0x00000004b8987825 */ /* 0x002fe200078e02d6 */
[----:B------:R1:W-:Y:S01]  /*70e0*/  STL.64 [R1+0xb0], R156 ;  /* 0x0000b09c01007387 */ /* 0x0003e20000100a00 */
[----:B------:R-:W-:-:S03]  /*70f0*/  ISETP.GE.U32.AND P4, PT, R86, 0x7fffff63, PT ;  /* 0x7fffff635600780c */ /* 0x000fc60003f86070 */
[----:B------:R1:W-:Y:S01]  /*7100*/  LDGSTS.E [R248+0x1c000], desc[UR16][R156.64], !P0 ;  /* 0x1c0000009cf87fae */ /* 0x0003e2000c121850 */
[C---:B----4-:R-:W-:Y:S01]  /*7110*/  IMAD.WIDE R158, R184.reuse, 0x4, R76 ;  /* 0x00000004b89e7825 */ /* 0x050fe200078e024c */
[----:B------:R-:W4:Y:S02]  /*7120*/  LDC R86, c[0x0][0x230] ;  /* 0x00008c00ff567b82 */ /* 0x000f240000000800 */
[----:B------:R3:W-:Y:S04]  /*7130*/  STL.64 [R1+0xa8], R154 ;  /* 0x0000a89a01007387 */ /* 0x0007e80000100a00 */
[----:B------:R3:W-:Y:S01]  /*7140*/  LDGSTS.E [R248+0x18004], desc[UR16][R154.64], !P1 ;  /* 0x180040009af87fae */ /* 0x0007e2000c921850 */
[----:B------:R-:W-:Y:S01]  /*7150*/  IMAD.SHL.U32 R186, R185, 0x40, RZ ;  /* 0x00000040b9ba7824 */ /* 0x000fe200078e00ff */
[----:B------:R-:W4:Y:S01]  /*7160*/  LDC R109, c[0x0][0x230] ;  /* 0x00008c00ff6d7b82 */ /* 0x000f220000000800 */
[C---:B-1----:R-:W-:Y:S01]  /*7170*/  IMAD.WIDE R156, R184.reuse, 0x4, R190 ;  /* 0x00000004b89c7825 */ /* 0x042fe200078e02be */
[----:B------:R1:W-:Y:S04]  /*7180*/  STL.64 [R1+0xa0], R152 ;  /* 0x0000a09801007387 */ /* 0x0003e80000100a00 */
[----:B------:R1:W-:Y:S01]  /*7190*/  LDGSTS.E [R248+0x1c004], desc[UR16][R152.64], !P1 ;  /* 0x1c00400098f87fae */ /* 0x0003e2000c921850 */
[----:B------:R-:W-:Y:S01]  /*71a0*/  ISETP.GE.U32.AND P0, PT, R73, 0x7fffff62, PT ;  /* 0x7fffff624900780c */ /* 0x000fe20003f06070 */
[C---:B------:R-:W-:Y:S01]  /*71b0*/  IMAD.WIDE R232, R184.reuse, 0x4, R188 ;  /* 0x00000004b8e87825 */ /* 0x040fe200078e02bc */
[----:B------:R-:W4:Y:S03]  /*71c0*/  LDC R76, c[0x0][0x230] ;  /* 0x00008c00ff4c7b82 */ /* 0x000f260000000800 */
[C---:B---3--:R-:W-:Y:S01]  /*71d0*/  IMAD.WIDE R154, R184.reuse, 0x4, R238 ;  /* 0x00000004b89a7825 */ /* 0x048fe200078e02ee */
[----:B------:R3:W-:Y:S03]  /*71e0*/  STL.64 [R1+0x98], R158 ;  /* 0x0000989e01007387 */ /* 0x0007e60000100a00 */
[C---:B------:R-:W-:Y:S01]  /*71f0*/  IMAD.WIDE R230, R184.reuse, 0x4, R2 ;  /* 0x00000004b8e67825 */ /* 0x040fe200078e0202 */
[----:B------:R2:W-:Y:S01]  /*7200*/  STL.64 [R1+0x90], R156 ;  /* 0x0000909c01007387 */ /* 0x0005e20000100a00 */
[----:B------:R-:W4:Y:S02]  /*7210*/  LDC R77, c[0x0][0x230] ;  /* 0x00008c00ff4d7b82 */ /* 0x000f240000000800 */
[----:B-1----:R-:W-:Y:S01]  /*7220*/  IMAD.WIDE R152, R184, 0x4, R74 ;  /* 0x00000004b8987825 */ /* 0x002fe200078e024a */
[----:B------:R3:W-:Y:S04]  /*7230*/  LDGSTS.E [R248+0x18008], desc[UR16][R158.64], !P2 ;  /* 0x180080009ef87fae */ /* 0x0007e8000d121850 */
[----:B------:R-:W-:Y:S01]  /*7240*/  LDGSTS.E [R248+0x1c008], desc[UR16][R156.64], !P2 ;  /* 0x1c0080009cf87fae */ /* 0x000fe2000d121850 */
[----:B------:R-:W-:Y:S01]  /*7250*/  VIADD R73, R97, 0xffffff83 ;  /* 0xffffff8361497836 */ /* 0x000fe20000000000 */
[----:B------:R-:W-:Y:S01]  /*7260*/  ISETP.GE.U32.AND P1, PT, R72, 0x7fffff61, PT ;  /* 0x7fffff614800780c */ /* 0x000fe20003f26070 */
[----:B------:R-:W-:Y:S01]  /*7270*/  IMAD.WIDE R228, R186, 0x4, R8 ;  /* 0x00000004bae47825 */ /* 0x000fe200078e0208 */
[----:B------:R1:W-:Y:S01]  /*7280*/  STL.64 [R1+0x80], R154 ;  /* 0x0000809a01007387 */ /* 0x0003e20000100a00 */
[----:B------:R-:W4:Y:S02]  /*7290*/  LDC R74, c[0x0][0x230] ;  /* 0x00008c00ff4a7b82 */ /* 0x000f240000000800 */
[----:B---3--:R-:W-:Y:S01]  /*72a0*/  IMAD.WIDE R158, R184, 0x4, R208 ;  /* 0x00000004b89e7825 */ /* 0x008fe200078e02d0 */
[----:B------:R3:W-:Y:S04]  /*72b0*/  STL.64 [R1+0x70], R152 ;  /* 0x0000709801007387 */ /* 0x0007e80000100a00 */
[----:B------:R1:W-:Y:S01]  /*72c0*/  LDGSTS.E [R248+0x1800c], desc[UR16][R154.64], !P3 ;  /* 0x1800c0009af87fae */ /* 0x0003e2000d921850 */
[C---:B------:R-:W-:Y:S01]  /*72d0*/  IMAD.WIDE R16, R186.reuse, 0x4, R16 ;  /* 0x00000004ba107825 */ /* 0x040fe200078e0210 */
[----:B------:R-:W4:Y:S02]  /*72e0*/  LDC R75, c[0x0][0x230] ;  /* 0x00008c00ff4b7b82 */ /* 0x000f240000000800 */
[----:B------:R3:W-:Y:S04]  /*72f0*/  LDGSTS.E [R248+0x1c00c], desc[UR16][R152.64], !P3 ;  /* 0x1c00c00098f87fae */ /* 0x0007e8000d921850 */
[----:B--2---:R-:W2:Y:S01]  /*7300*/  LDL.LU.64 R156, [R1+0x128] ;  /* 0x00012800019c7983 */ /* 0x004ea20000300a00 */
[----:B------:R-:W-:Y:S01]  /*7310*/  IMAD.WIDE R172, R186, 0x4, R24 ;  /* 0x00000004baac7825 */ /* 0x000fe200078e0218 */
[----:B------:R-:W4:Y:S02]  /*7320*/  LDC R97, c[0x0][0x230] ;  /* 0x00008c00ff617b82 */ /* 0x000f240000000800 */
[----:B------:R-:W4:Y:S01]  /*7330*/  LDL.LU.64 R168, [R1+0x130] ;  /* 0x0001300001a87983 */ /* 0x000f220000300a00 */
[----:B-1----:R-:W-:-:S03]  /*7340*/  IMAD.WIDE R154, R184, 0x4, R218 ;  /* 0x00000004b89a7825 */ /* 0x002fc600078e02da */
[----:B------:R1:W-:Y:S01]  /*7350*/  STL.64 [R1+0x1d0], R160 ;  /* 0x0001d0a001007387 */ /* 0x0003e20000100a00 */
[----:B---3--:R-:W-:Y:S01]  /*7360*/  IMAD.WIDE R152, R184, 0x4, R212 ;  /* 0x00000004b8987825 */ /* 0x008fe200078e02d4 */
[----:B------:R-:W-:Y:S01]  /*7370*/  ISETP.GE.U32.AND P2, PT, R73, 0x7fffff44, PT ;  /* 0x7fffff444900780c */ /* 0x000fe20003f46070 */
[----:B------:R-:W3:Y:S01]  /*7380*/  LDC R122, c[0x0][0x230] ;  /* 0x00008c00ff7a7b82 */ /* 0x000ee20000000800 */
[----:B------:R-:W-:Y:S04]  /*7390*/  STL.64 [R1+0x1c8], R158 ;  /* 0x0001c89e01007387 */ /* 0x000fe80000100a00 */
[----:B------:R-:W3:Y:S01]  /*73a0*/  LDL.LU.64 R250, [R1+0x138] ;  /* 0x0001380001fa7983 */ /* 0x000ee20000300a00 */
[----:B------:R-:W-:Y:S02]  /*73b0*/  VIADD R72, R108, 0xffffff82 ;  /* 0xffffff826c487836 */ /* 0x000fe40000000000 */
[C---:B------:R-:W-:Y:S01]  /*73c0*/  IMAD.WIDE R170, R186.reuse, 0x4, R32 ;  /* 0x00000004baaa7825 */ /* 0x040fe200078e0220 */
[----:B------:R1:W-:Y:S01]  /*73d0*/  LDGSTS.E [R241+0x10000], desc[UR16][R160.64], !P5 ;  /* 0x10000000a0f17fae */ /* 0x0003e2000e921850 */
[----:B------:R-:W4:Y:S03]  /*73e0*/  LDC R108, c[0x0][0x230] ;  /* 0x00008c00ff6c7b82 */ /* 0x000f260000000800 */
[----:B------:R-:W-:Y:S04]  /*73f0*/  STL.64 [R1+0x1c0], R154 ;  /* 0x0001c09a01007387 */ /* 0x000fe80000100a00 */
[----:B------:R1:W-:Y:S01]  /*7400*/  LDGSTS.E [R241+0x14000], desc[UR16][R158.64], !P5 ;  /* 0x140000009ef17fae */ /* 0x0003e2000e921850 */
[C---:B------:R-:W-:Y:S01]  /*7410*/  IMAD.WIDE R224, R186.reuse, 0x4, R10 ;  /* 0x00000004bae07825 */ /* 0x040fe200078e020a */
[----:B------:R-:W4:Y:S02]  /*7420*/  LDC R123, c[0x0][0x230] ;  /* 0x00008c00ff7b7b82 */ /* 0x000f240000000800 */
[----:B------:R1:W-:Y:S04]  /*7430*/  STL.64 [R1+0x1b8], R152 ;  /* 0x0001b89801007387 */ /* 0x0003e80000100a00 */
[----:B------:R-:W4:Y:S01]  /*7440*/  LDL.LU.64 R166, [R1+0x140] ;  /* 0x0001400001a67983 */ /* 0x000f220000300a00 */
[C---:B------:R-:W-:Y:S01]  /*7450*/  IMAD.WIDE R18, R186.reuse, 0x4, R18 ;  /* 0x00000004ba127825 */ /* 0x040fe200078e0212 */
[----:B------:R-:W4:Y:S02]  /*7460*/  LDC R190, c[0x0][0x230] ;  /* 0x00008c00ffbe7b82 */ /* 0x000f240000000800 */
[----:B------:R1:W-:Y:S04]  /*7470*/  LDGSTS.E [R241+0x10004], desc[UR16][R154.64], !P4 ;  /* 0x100040009af17fae */ /* 0x0003e8000e121850 */
[----:B------:R-:W-:Y:S01]  /*7480*/  LDGSTS.E [R241+0x14004], desc[UR16][R152.64], !P4 ;  /* 0x1400400098f17fae */ /* 0x000fe2000e121850 */
[----:B------:R-:W-:Y:S01]  /*7490*/  IMAD.WIDE R26, R186, 0x4, R26 ;  /* 0x00000004ba1a7825 */ /* 0x000fe200078e021a */
[----:B------:R-:W4:Y:S02]  /*74a0*/  LDC R185, c[0x0][0x230] ;  /* 0x00008c00ffb97b82 */ /* 0x000f240000000800 */
[----:B------:R-:W4:Y:S01]  /*74b0*/  LDL.LU.64 R164, [R1+0x148] ;  /* 0x0001480001a47983 */ /* 0x000f220000300a00 */
[----:B------:R-:W-:Y:S01]  /*74c0*/  VIADD R73, R83, 0xffffff80 ;  /* 0xffffff8053497836 */ /* 0x000fe20000000000 */
[----:B------:R-:W-:Y:S01]  /*74d0*/  ISETP.GE.U32.AND P3, PT, R72, 0x7fffff43, PT ;  /* 0x7fffff434800780c */ /* 0x000fe20003f66070 */
[----:B-1----:R-:W-:Y:S01]  /*74e0*/  IMAD.WIDE R160, R184, 0x4, R216 ;  /* 0x00000004b8a07825 */ /* 0x002fe200078e02d8 */
[----:B------:R-:W-:Y:S02]  /*74f0*/  LDGSTS.E [R241+0x10008], desc[UR16][R162.64], !P0 ;  /* 0x10008000a2f17fae */ /* 0x000fe4000c121850 */
[----:B------:R-:W1:Y:S02]  /*7500*/  LDC R218, c[0x0][0x230] ;  /* 0x00008c00ffda7b82 */ /* 0x000e640000000800 */
[----:B------:R-:W4:Y:S01]  /*7510*/  LDL.LU.64 R152, [R1+0x150] ;  /* 0x0001500001987983 */ /* 0x000f220000300a00 */
[----:B------:R-:W-:-:S02]  /*7520*/  IADD3 R72, R82, -0x7f, RZ ;  /* 0xffffff8152487810 */ /* 0x000fc40007ffe0ff */
[----:B------:R-:W-:Y:S01]  /*7530*/  ISETP.GE.AND P5, PT, R252, R73, PT ;  /* 0x00000049fc00720c */ /* 0x000fe20003fa6270 */
[----:B------:R-:W-:Y:S01]  /*7540*/  IMAD.WIDE R158, R184, 0x4, R226 ;  /* 0x00000004b89e7825 */ /* 0x000fe200078e02e2 */
[----:B------:R-:W-:Y:S01]  /*7550*/  ISETP.GE.U32.AND P4, PT, R72, 0x7fffff42, PT ;  /* 0x7fffff424800780c */ /* 0x000fe20003f86070 */
[----:B------:R-:W-:Y:S01]  /*7560*/  STL.64 [R1+0x68], R162 ;  /* 0x000068a201007387 */ /* 0x000fe20000100a00 */
[----:B------:R-:W-:Y:S01]  /*7570*/  SEL R72, RZ, 0x4, P5 ;  /* 0x00000004ff487807 */ /* 0x000fe20002800000 */
[----:B------:R-:W-:Y:S01]  /*7580*/  IMAD.WIDE R154, R184, 0x4, R210 ;  /* 0x00000004b89a7825 */ /* 0x000fe200078e02d2 */
[----:B------:R-:W-:Y:S01]  /*7590*/  ISETP.GT.AND P5, PT, R0, 0xbf, PT ;  /* 0x000000bf0000780c */ /* 0x000fe20003fa4270 */
[----:B------:R-:W-:Y:S02]  /*75a0*/  STL.64 [R1+0x58], R160 ;  /* 0x000058a001007387 */ /* 0x000fe40000100a00 */
[----:B------:R-:W-:Y:S01]  /*75b0*/  IMAD.WIDE R188, R186, 0x4, R50 ;  /* 0x00000004babc7825 */ /* 0x000fe200078e0232 */
[----:B------:R-:W-:Y:S01]  /*75c0*/  SEL R72, R72, RZ, P5 ;  /* 0x000000ff48487207 */ /* 0x000fe20002800000 */
[----:B------:R-:W-:Y:S01]  /*75d0*/  LDGSTS.E [R241+0x14008], desc[UR16][R160.64], !P0 ;  /* 0x14008000a0f17fae */ /* 0x000fe2000c121850 */
[----:B------:R-:W-:Y:S01]  /*75e0*/  ISETP.GE.U32.AND P5, PT, R73, 0x7fffff41, PT ;  /* 0x7fffff414900780c */ /* 0x000fe20003fa6070 */
[----:B------:R-:W-:-:S04]  /*75f0*/  IMAD.WIDE R12, R186, 0x4, R12 ;  /* 0x00000004ba0c7825 */ /* 0x000fc800078e020c */
[C---:B------:R-:W-:Y:S01]  /*7600*/  IMAD.WIDE R20, R186.reuse, 0x4, R20 ;  /* 0x00000004ba147825 */ /* 0x040fe200078e0214 */
        /* <DEDUP_REMOVED lines=8> */
[----:B--2---:R-:W-:-:S04]  /*7690*/  IMAD.WIDE R156, R184, 0x4, R156 ;  /* 0x00000004b89c7825 */ /* 0x004fc800078e029c */
[C---:B---3--:R-:W-:Y:S01]  /*76a0*/  IMAD.WIDE R250, R184.reuse, 0x4, R250 ;  /* 0x00000004b8fa7825 */ /* 0x048fe200078e02fa */
[----:B------:R2:W-:Y:S03]  /*76b0*/  LDGSTS.E [R241+0x18000], desc[UR16][R156.64], !P2 ;  /* 0x180000009cf17fae */ /* 0x0005e6000d121850 */
[----:B------:R-:W-:-:S04]  /*76c0*/  IMAD.WIDE R10, R184, 0x4, R78 ;  /* 0x00000004b80a7825 */ /* 0x000fc800078e024e */
        /* <DEDUP_REMOVED lines=9> */
[----:B------:R-:W-:Y:S02]  /*7760*/  VIADD R96, R96, 0xffffff76 ;  /* 0xffffff7660607836 */ /* 0x000fe40000000000 */
[----:B----4-:R-:W-:Y:S02]  /*7770*/  VIADD R97, R97, 0xffffff77 ;  /* 0xffffff7761617836 */ /* 0x010fe40000000000 */
[----:B------:R-:W-:Y:S02]  /*7780*/  VIADD R113, R113, 0xffffff55 ;  /* 0xffffff5571717836 */ /* 0x000fe40000000000 */
[----:B------:R-:W-:Y:S01]  /*7790*/  VIADD R112, R112, 0xffffff54 ;  /* 0xffffff5470707836 */ /* 0x000fe20000000000 */
[----:B------:R-:W-:Y:S01]  /*77a0*/  IADD3 R123, R123, -0x8d, RZ ;  /* 0xffffff737b7b7810 */ /* 0x000fe20007ffe0ff */
[C---:B-1----:R-:W-:Y:S01]  /*77b0*/  IMAD.WIDE R154, R184.reuse, 0x4, R168 ;  /* 0x00000004b89a7825 */ /* 0x042fe200078e02a8 */
[----:B------:R-:W1:Y:S03]  /*77c0*/  LDC R210, c[0x0][0x230] ;  /* 0x00008c00ffd27b82 */ /* 0x000e660000000800 */
[C---:B------:R-:W-:Y:S01]  /*77d0*/  IMAD.WIDE R238, R184.reuse, 0x4, R166 ;  /* 0x00000004b8ee7825 */ /* 0x040fe200078e02a6 */
[----:B------:R3:W-:Y:S03]  /*77e0*/  LDGSTS.E [R241+0x1c000], desc[UR16][R154.64], !P2 ;  /* 0x1c0000009af17fae */ /* 0x0007e6000d121850 */
[C---:B------:R-:W-:Y:S01]  /*77f0*/  IMAD.WIDE R236, R184.reuse, 0x4, R164 ;  /* 0x00000004b8ec7825 */ /* 0x040fe200078e02a4 */
[----:B------:R-:W-:Y:S01]  /*7800*/  LDGSTS.E [R241+0x18004], desc[UR16][R250.64], !P3 ;  /* 0x18004000faf17fae */ /* 0x000fe2000d921850 */
[----:B------:R-:W4:Y:S02]  /*7810*/  LDC R252, c[0x0][0x230] ;  /* 0x00008c00fffc7b82 */ /* 0x000f240000000800 */
[----:B------:R-:W-:Y:S01]  /*7820*/  IMAD.WIDE R234, R184, 0x4, R152 ;  /* 0x00000004b8ea7825 */ /* 0x000fe200078e0298 */
[----:B------:R-:W-:Y:S04]  /*7830*/  LDGSTS.E [R241+0x1c004], desc[UR16][R238.64], !P3 ;  /* 0x1c004000eef17fae */ /* 0x000fe8000d921850 */
[----:B------:R-:W-:Y:S01]  /*7840*/  LDGSTS.E [R241+0x18008], desc[UR16][R236.64], !P4 ;  /* 0x18008000ecf17fae */ /* 0x000fe2000e121850 */
[----:B------:R-:W-:-:S03]  /*7850*/  IMAD.WIDE R168, R186, 0x4, R40 ;  /* 0x00000004baa87825 */ /* 0x000fc600078e0228 */
[----:B------:R-:W-:Y:S01]  /*7860*/  LDGSTS.E [R241+0x1c008], desc[UR16][R234.64], !P4 ;  /* 0x1c008000eaf17fae */ /* 0x000fe2000e121850 */
[----:B------:R-:W-:-:S03]  /*7870*/  IMAD.WIDE R166, R186, 0x4, R48 ;  /* 0x00000004baa67825 */ /* 0x000fc600078e0230 */
[----:B------:R-:W-:Y:S01]  /*7880*/  LDGSTS.E [R241+0x1800c], desc[UR16][R232.64], !P5 ;  /* 0x1800c000e8f17fae */ /* 0x000fe2000e921850 */
[----:B------:R-:W-:-:S03]  /*7890*/  IMAD.WIDE R164, R186, 0x4, R56 ;  /* 0x00000004baa47825 */ /* 0x000fc600078e0238 */
[----:B------:R-:W-:Y:S01]  /*78a0*/  LDGSTS.E [R241+0x1c00c], desc[UR16][R230.64], !P5 ;  /* 0x1c00c000e6f17fae */ /* 0x000fe2000e921850 */
[----:B------:R-:W-:-:S03]  /*78b0*/  IMAD.WIDE R162, R186, 0x4, R64 ;  /* 0x00000004baa27825 */ /* 0x000fc600078e0240 */
[----:B------:R-:W0:Y:S04]  /*78c0*/  LDGDEPBAR ;  /* 0x00000000000079af */ /* 0x000e280000000000 */
[----:B------:R2:W-:Y:S04]  /*78d0*/  STL.64 [R1+0x8], R156 ;  /* 0x0000089c01007387 */ /* 0x0005e80000100a00 */
[----:B------:R-:W-:Y:S01]  /*78e0*/  LDGSTS.E [R4+0x64000], desc[UR16][R228.64], P6 ;  /* 0x64000000e4047fae */ /* 0x000fe2000b121850 */
[----:B------:R-:W-:-:S03]  /*78f0*/  IMAD.WIDE R160, R186, 0x4, R34 ;  /* 0x00000004baa07825 */ /* 0x000fc600078e0222 */
[----:B------:R3:W-:Y:S04]  /*7900*/  STL.64 [R1], R154 ;  /* 0x0000009a01007387 */ /* 0x0007e80000100a00 */
[----:B------:R1:W-:Y:S01]  /*7910*/  LDGSTS.E [R4+0x64400], desc[UR16][R16.64], P6 ;  /* 0x6440000010047fae */ /* 0x0003e2000b121850 */
[----:B--2---:R-:W-:-:S03]  /*7920*/  IMAD.WIDE R156, R186, 0x4, R42 ;  /* 0x00000004ba9c7825 */ /* 0x004fc600078e022a */
[----:B------:R-:W-:Y:S04]  /*7930*/  STL.64 [R1+0x150], R16 ;  /* 0x0001501001007387 */ /* 0x000fe80000100a00 */
[----:B------:R-:W-:Y:S01]  /*7940*/  LDGSTS.E [R4+0x64800], desc[UR16][R172.64], P6 ;  /* 0x64800000ac047fae */ /* 0x000fe2000b121850 */
[----:B------:R-:W-:-:S03]  /*7950*/  IMAD.WIDE R158, R186, 0x4, R58 ;  /* 0x00000004ba9e7825 */ /* 0x000fc600078e023a */
[----:B------:R-:W-:Y:S04]  /*7960*/  STL.64 [R1+0x378], R172 ;  /* 0x000378ac01007387 */ /* 0x000fe80000100a00 */
[----:B------:R-:W-:Y:S01]  /*7970*/  LDGSTS.E [R4+0x64c00], desc[UR16][R170.64], P6 ;  /* 0x64c00000aa047fae */ /* 0x000fe2000b121850 */
[----:B---3--:R-:W-:-:S03]  /*7980*/  IMAD.WIDE R154, R186, 0x4, R66 ;  /* 0x00000004ba9a7825 */ /* 0x008fc600078e0242 */
[----:B------:R-:W-:Y:S04]  /*7990*/  STL.64 [R1+0x390], R170 ;  /* 0x000390aa01007387 */ /* 0x000fe80000100a00 */
[----:B------:R-:W-:Y:S01]  /*79a0*/  LDGSTS.E [R4+0x65000], desc[UR16][R168.64], P6 ;  /* 0x65000000a8047fae */ /* 0x000fe2000b121850 */
[----:B------:R-:W-:Y:S01]  /*79b0*/  IMAD.WIDE R152, R186, 0x4, R60 ;  /* 0x00000004ba987825 */ /* 0x000fe200078e023c */
[----:B------:R-:W-:Y:S01]  /*79c0*/  ISETP.NE.U32.AND P0, PT, R72, RZ, PT ;  /* 0x000000ff4800720c */ /* 0x000fe20003f05070 */
[----:B------:R-:W2:Y:S01]  /*79d0*/  LDC R61, c[0x0][0x230] ;  /* 0x00008c00ff3d7b82 */ /* 0x000ea20000000800 */
[----:B------:R-:W-:Y:S04]  /*79e0*/  STL.64 [R1+0x3a0], R168 ;  /* 0x0003a0a801007387 */ /* 0x000fe80000100a00 */
[----:B------:R-:W-:Y:S01]  /*79f0*/  LDGSTS.E [R4+0x65400], desc[UR16][R166.64], P6 ;  /* 0x65400000a6047fae */ /* 0x000fe2000b121850 */
[----:B------:R-:W-:-:S02]  /*7a00*/  VIADD R73, R74, 0xffffff7f ;  /* 0xffffff7f4a497836 */ /* 0x000fc40000000000 */
[----:B------:R-:W-:Y:S01]  /*7a10*/  VIADD R72, R86, 0xffffff7d ;  /* 0xffffff7d56487836 */ /* 0x000fe20000000000 */
[----:B------:R-:W-:Y:S01]  /*7a20*/  STL.64 [R1+0x3b0], R166 ;  /* 0x0003b0a601007387 */ /* 0x000fe20000100a00 */
[----:B------:R-:W3:Y:S03]  /*7a30*/  LDC R74, c[0x0][0x230] ;  /* 0x00008c00ff4a7b82 */ /* 0x000ee60000000800 */
[----:B------:R-:W-:Y:S04]  /*7a40*/  LDGSTS.E [R4+0x65800], desc[UR16][R164.64], P6 ;  /* 0x65800000a4047fae */ /* 0x000fe8000b121850 */
[----:B------:R-:W-:Y:S01]  /*7a50*/  STL.64 [R1+0x3b8], R164 ;  /* 0x0003b8a401007387 */ /* 0x000fe20000100a00 */
[----:B------:R-:W4:Y:S03]  /*7a60*/  LDC R60, c[0x0][0x230] ;  /* 0x00008c00ff3c7b82 */ /* 0x000f260000000800 */
[----:B------:R-:W-:Y:S04]  /*7a70*/  LDGSTS.E [R4+0x65c00], desc[UR16][R162.64], P6 ;  /* 0x65c00000a2047fae */ /* 0x000fe8000b121850 */
[----:B------:R-:W-:Y:S04]  /*7a80*/  STL.64 [R1+0x3c0], R162 ;  /* 0x0003c0a201007387 */ /* 0x000fe80000100a00 */
[----:B------:R-:W-:Y:S04]  /*7a90*/  LDGSTS.E [R6+0x64100], desc[UR16][R224.64], P6 ;  /* 0x64100000e0067fae */ /* 0x000fe8000b121850 */
[----:B------:R-:W-:Y:S04]  /*7aa0*/  STL.64 [R1+0x148], R160 ;  /* 0x000148a001007387 */ /* 0x000fe80000100a00 */
[----:B------:R-:W-:Y:S04]  /*7ab0*/  LDGSTS.E [R6+0x64500], desc[UR16][R18.64], P6 ;  /* 0x6450000012067fae */ /* 0x000fe8000b121850 */
[----:B------:R1:W-:Y:S04]  /*7ac0*/  STL.64 [R1+0x370], R156 ;  /* 0x0003709c01007387 */ /* 0x0003e80000100a00 */
[----:B------:R-:W-:Y:S04]  /*7ad0*/  LDGSTS.E [R6+0x64900], desc[UR16][R26.64], P6 ;  /* 0x649000001a067fae */ /* 0x000fe8000b121850 */
[----:B------:R-:W-:Y:S04]  /*7ae0*/  STL.64 [R1+0x398], R158 ;  /* 0x0003989e01007387 */ /* 0x000fe80000100a00 */
[----:B------:R4:W-:Y:S04]  /*7af0*/  LDGSTS.E [R6+0x64d00], desc[UR16][R160.64], P6 ;  /* 0x64d00000a0067fae */ /* 0x0009e8000b121850 */
[----:B------:R-:W-:Y:S04]  /*7b00*/  STL.64 [R1+0x3a8], R154 ;  /* 0x0003a89a01007387 */ /* 0x000fe80000100a00 */
[----:B------:R-:W-:Y:S04]  /*7b10*/  LDGSTS.E [R6+0x65100], desc[UR16][R156.64], P6 ;  /* 0x651000009c067fae */ /* 0x000fe8000b121850 */
[----:B------:R2:W-:Y:S04]  /*7b20*/  STL.64 [R1+0x160], R152 ;  /* 0x0001609801007387 */ /* 0x0005e80000100a00 */
[----:B------:R-:W-:Y:S04]  /*7b30*/  LDGSTS.E [R6+0x65500], desc[UR16][R188.64], P6 ;  /* 0x65500000bc067fae */ /* 0x000fe8000b121850 */
[----:B-1----:R-:W3:Y:S04]  /*7b40*/  LDL.LU.64 R156, [R1+0x360] ;  /* 0x00036000019c7983 */ /* 0x002ee80000300a00 */
[----:B------:R-:W-:Y:S04]  /*7b50*/  LDGSTS.E [R6+0x65900], desc[UR16][R158.64], P6 ;  /* 0x659000009e067fae */ /* 0x000fe8000b121850 */
[----:B------:R-:W4:Y:S04]  /*7b60*/  LDL.LU.64 R166, [R1+0x368] ;  /* 0x0003680001a67983 */ /* 0x000f280000300a00 */
[----:B------:R-:W-:Y:S04]  /*7b70*/  LDGSTS.E [R6+0x65d00], desc[UR16][R154.64], P6 ;  /* 0x65d000009a067fae */ /* 0x000fe8000b121850 */
[----:B------:R-:W4:Y:S04]  /*7b80*/  LDL.LU.64 R164, [R1+0x358] ;  /* 0x0003580001a47983 */ /* 0x000f280000300a00 */
[----:B------:R-:W-:Y:S04]  /*7b90*/  LDGSTS.E [R7+0x64200], desc[UR16][R12.64], P6 ;  /* 0x642000000c077fae */ /* 0x000fe8000b121850 */
[----:B------:R-:W-:Y:S04]  /*7ba0*/  LDGSTS.E [R7+0x64600], desc[UR16][R20.64], P6 ;  /* 0x6460000014077fae */ /* 0x000fe8000b121850 */
[----:B------:R-:W-:Y:S04]  /*7bb0*/  LDGSTS.E [R7+0x64a00], desc[UR16][R28.64], P6 ;  /* 0x64a000001c077fae */ /* 0x000fe8000b121850 */
[----:B------:R-:W-:Y:S04]  /*7bc0*/  LDGSTS.E [R7+0x64e00], desc[UR16][R36.64], P6 ;  /* 0x64e0000024077fae */ /* 0x000fe8000b121850 */
[----:B------:R-:W-:Y:S04]  /*7bd0*/  LDGSTS.E [R7+0x65200], desc[UR16][R44.64], P6 ;  /* 0x652000002c077fae */ /* 0x000fe8000b121850 */
[----:B------:R-:W-:Y:S04]  /*7be0*/  LDGSTS.E [R7+0x65600], desc[UR16][R52.64], P6 ;  /* 0x6560000034077fae */ /* 0x000fe8000b121850 */
[----:B------:R1:W-:Y:S04]  /*7bf0*/  LDGSTS.E [R7+0x65a00], desc[UR16][R152.64], P6 ;  /* 0x65a0000098077fae */ /* 0x0003e8000b121850 */
[----:B------:R-:W4:Y:S01]  /*7c00*/  LDL.LU.64 R172, [R1+0x350] ;  /* 0x0003500001ac7983 */ /* 0x000f220000300a00 */
[----:B------:R-:W-:-:S03]  /*7c10*/  ISETP.GE.U32.AND P1, PT, R73, 0x7fffff40, PT ;  /* 0x7fffff404900780c */ /* 0x000fc60003f26070 */
[----:B------:R-:W-:Y:S04]  /*7c20*/  LDGSTS.E [R7+0x65e00], desc[UR16][R2.64], P6 ;  /* 0x65e0000002077fae */ /* 0x000fe8000b121850 */
[----:B--2---:R-:W2:Y:S04]  /*7c30*/  LDL.LU.64 R152, [R1+0x340] ;  /* 0x0003400001987983 */ /* 0x004ea80000300a00 */
[----:B------:R-:W2:Y:S04]  /*7c40*/  LDL.LU.64 R160, [R1+0x338] ;  /* 0x0003380001a07983 */ /* 0x000ea80000300a00 */
[----:B------:R-:W2:Y:S04]  /*7c50*/  LDL.LU.64 R170, [R1+0x330] ;  /* 0x0003300001aa7983 */ /* 0x000ea80000300a00 */
[----:B------:R-:W-:Y:S04]  /*7c60*/  STL.64 [R1+0x5b8], R6 ;  /* 0x0005b80601007387 */ /* 0x000fe80000100a00 */
[----:B------:R-:W2:Y:S01]  /*7c70*/  LDL.LU.64 R168, [R1+0x1b0] ;  /* 0x0001b00001a87983 */ /* 0x000ea20000300a00 */
[----:B---3--:R-:W-:-:S04]  /*7c80*/  IMAD.WIDE R8, R184, 0x4, R156 ;  /* 0x00000004b8087825 */ /* 0x008fc800078e029c */
[C---:B----4-:R-:W-:Y:S01]  /*7c90*/  IMAD.WIDE R16, R184.reuse, 0x4, R166 ;  /* 0x00000004b8107825 */ /* 0x050fe200078e02a6 */
[----:B------:R-:W3:Y:S04]  /*7ca0*/  LDL.LU.64 R156, [R1+0x1a8] ;  /* 0x0001a800019c7983 */ /* 0x000ee80000300a00 */
[----:B------:R-:W4:Y:S01]  /*7cb0*/  LDL.LU.64 R166, [R1+0x1a0] ;  /* 0x0001a00001a67983 */ /* 0x000f220000300a00 */
[----:B------:R-:W-:Y:S01]  /*7cc0*/  IMAD.WIDE R24, R184, 0x4, R164 ;  /* 0x00000004b8187825 */ /* 0x000fe200078e02a4 */
[----:B------:R-:W-:Y:S02]  /*7cd0*/  IADD3 R73, R76, -0x82, RZ ;  /* 0xffffff7e4c497810 */ /* 0x000fe40007ffe0ff */
[----:B------:R-:W4:Y:S01]  /*7ce0*/  LDL.LU.64 R164, [R1+0x198] ;  /* 0x0001980001a47983 */ /* 0x000f220000300a00 */
[----:B------:R-:W-:Y:S01]  /*7cf0*/  ISETP.GE.U32.AND P3, PT, R72, 0x7fffff3e, PT ;  /* 0x7fffff3e4800780c */ /* 0x000fe20003f66070 */
[----:B------:R-:W1:Y:S02]  /*7d00*/  LDC R76, c[0x0][0x230] ;  /* 0x00008c00ff4c7b82 */ /* 0x000e640000000800 */
[----:B------:R-:W-:Y:S04]  /*7d10*/  STL.64 [R1+0x548], R8 ;  /* 0x0005480801007387 */ /* 0x000fe80000100a00 */
[----:B------:R-:W-:Y:S04]  /*7d20*/  STL.64 [R1+0x550], R10 ;  /* 0x0005500a01007387 */ /* 0x000fe80000100a00 */
[----:B------:R-:W-:Y:S04]  /*7d30*/  STL.64 [R1+0x558], R16 ;  /* 0x0005581001007387 */ /* 0x000fe80000100a00 */
[----:B------:R-:W-:Y:S01]  /*7d40*/  LDGSTS.E [R240+0x64300], desc[UR16][R14.64], P6 ;  /* 0x643000000ef07fae */ /* 0x000fe2000b121850 */
[----:B--2---:R-:W-:-:S03]  /*7d50*/  IMAD.WIDE R34, R184, 0x4, R152 ;  /* 0x00000004b8227825 */ /* 0x004fc600078e0298 */
[----:B------:R-:W-:Y:S04]  /*7d60*/  LDGSTS.E [R240+0x64700], desc[UR16][R22.64], P6 ;  /* 0x6470000016f07fae */ /* 0x000fe8000b121850 */
[----:B------:R-:W2:Y:S01]  /*7d70*/  LDL.LU.64 R152, [R1+0x190] ;  /* 0x0001900001987983 */ /* 0x000ea20000300a00 */
[----:B------:R-:W-:Y:S01]  /*7d80*/  ISETP.GE.U32.AND P2, PT, R73, 0x7fffff3f, PT ;  /* 0x7fffff3f4900780c */ /* 0x000fe20003f46070 */
[----:B------:R-:W-:Y:S02]  /*7d90*/  VIADD R73, R75, 0xffffff7c ;  /* 0xffffff7c4b497836 */ /* 0x000fe40000000000 */
[----:B------:R-:W-:Y:S01]  /*7da0*/  LDGSTS.E [R240+0x64b00], desc[UR16][R30.64], P6 ;  /* 0x64b000001ef07fae */ /* 0x000fe2000b121850 */
[----:B------:R-:W1:Y:S03]  /*7db0*/  LDC R75, c[0x0][0x230] ;  /* 0x00008c00ff4b7b82 */ /* 0x000e660000000800 */
[----:B------:R-:W-:Y:S04]  /*7dc0*/  LDGSTS.E [R240+0x64f00], desc[UR16][R38.64], P6 ;  /* 0x64f0000026f07fae */ /* 0x000fe8000b121850 */
[----:B------:R-:W-:Y:S01]  /*7dd0*/  LDGSTS.E [R240+0x65300], desc[UR16][R46.64], P6 ;  /* 0x653000002ef07fae */ /* 0x000fe2000b121850 */
[----:B------:R-:W-:-:S02]  /*7de0*/  ISETP.GE.U32.AND P4, PT, R73, 0x7fffff3d, PT ;  /* 0x7fffff3d4900780c */ /* 0x000fc40003f86070 */
[----:B------:R-:W1:Y:S01]  /*7df0*/  LDC R73, c[0x0][0x230] ;  /* 0x00008c00ff497b82 */ /* 0x000e620000000800 */
[----:B------:R-:W-:Y:S04]  /*7e00*/  LDGSTS.E [R240+0x65700], desc[UR16][R54.64], P6 ;  /* 0x6570000036f07fae */ /* 0x000fe8000b121850 */
[----:B------:R-:W-:Y:S04]  /*7e10*/  LDGSTS.E [R240+0x65b00], desc[UR16][R62.64], P6 ;  /* 0x65b000003ef07fae */ /* 0x000fe8000b121850 */
[----:B------:R-:W-:Y:S04]  /*7e20*/  LDGSTS.E [R240+0x65f00], desc[UR16][R70.64], P6 ;  /* 0x65f0000046f07fae */ /* 0x000fe8000b121850 */
[----:B------:R-:W0:Y:S01]  /*7e30*/  LDGDEPBAR ;  /* 0x00000000000079af */ /* 0x000e220000000000 */
[----:B------:R-:W-:Y:S01]  /*7e40*/  BAR.SYNC.DEFER_BLOCKING 0x0 ;  /* 0x0000000000007b1d */ /* 0x000fe20000010000 */
[----:B------:R-:W-:-:S07]  /*7e50*/  IADD3 R72, R77, -0xa1, RZ ;  /* 0xffffff5f4d487810 */ /* 0x000fce0007ffe0ff */
[----:B------:R-:W1:Y:S02]  /*7e60*/  LDC R77, c[0x0][0x230] ;  /* 0x00008c00ff4d7b82 */ /* 0x000e640000000800 */
[----:B-1----:R-:W-:Y:S01]  /*7e70*/  VIADD R32, R75, 0xffffff5c ;  /* 0xffffff5c4b207836 */ /* 0x002fe20000000000 */
[----:B------:R-:W-:Y:S02]  /*7e80*/  IADD3 R33, R73, -0xa3, RZ ;  /* 0xffffff5d49217810 */ /* 0x000fe40007ffe0ff */
[----:B------:R-:W-:Y:S01]  /*7e90*/  ISETP.GE.U32.AND P5, PT, R72, 0x7fffff20, PT ;  /* 0x7fffff204800780c */ /* 0x000fe20003fa6070 */
[----:B------:R-:W-:Y:S02]  /*7ea0*/  VIADD R72, R74, 0xffffff5e ;  /* 0xffffff5e4a487836 */ /* 0x000fe40000000000 */
[C---:B------:R-:W-:Y:S01]  /*7eb0*/  IMAD.WIDE R40, R184.reuse, 0x4, R160 ;  /* 0x00000004b8287825 */ /* 0x040fe200078e02a0 */
[----:B------:R-:W1:Y:S01]  /*7ec0*/  LDC R73, c[0x0][0x230] ;  /* 0x00008c00ff497b82 */ /* 0x000e620000000800 */
[----:B------:R-:W-:Y:S01]  /*7ed0*/  @!PT LDS RZ, [RZ] ;  /* 0x00000000fffff984 */ /* 0x000fe20000000800 */
[----:B------:R-:W-:Y:S01]  /*7ee0*/  @!PT LDS RZ, [RZ] ;  /* 0x00000000fffff984 */ /* 0x000fe20000000800 */
[----:B------:R-:W-:Y:S01]  /*7ef0*/  @!PT LDS RZ, [RZ] ;  /* 0x00000000fffff984 */ /* 0x000fe20000000800 */
[----:B------:R-:W-:Y:S02]  /*7f00*/  LDGSTS.E [R242+0x20000], desc[UR16][R8.64], !P1 ;  /* 0x2000000008f27fae */ /* 0x000fe4000c921850 */
[----:B------:R-:W-:-:S05]  /*7f10*/  IMAD.WIDE R42, R184, 0x4, R170 ;  /* 0x00000004b82a7825 */ /* 0x000fca00078e02aa */
[----:B------:R-:W1:Y:S01]  /*7f20*/  LDC R74, c[0x0][0x230] ;  /* 0x00008c00ff4a7b82 */ /* 0x000e620000000800 */
[----:B------:R-:W-:Y:S01]  /*7f30*/  LDGSTS.E [R242+0x24000], desc[UR16][R10.64], !P1 ;  /* 0x240000000af27fae */ /* 0x000fe2000c921850 */
[----:B------:R-:W-:-:S03]  /*7f40*/  ISETP.GE.U32.AND P1, PT, R33, 0x7fffff1e, PT ;  /* 0x7fffff1e2100780c */ /* 0x000fc60003f26070 */
[----:B------:R-:W-:Y:S04]  /*7f50*/  LDGSTS.E [R242+0x20004], desc[UR16][R16.64], !P2 ;  /* 0x2000400010f27fae */ /* 0x000fe8000d121850 */
[----:B------:R-:W-:Y:S01]  /*7f60*/  LDGSTS.E [R242+0x24004], desc[UR16][R24.64], !P2 ;  /* 0x2400400018f27fae */ /* 0x000fe2000d121850 */
[----:B------:R-:W-:Y:S01]  /*7f70*/  ISETP.GE.U32.AND P2, PT, R32, 0x7fffff1d, PT ;  /* 0x7fffff1d2000780c */ /* 0x000fe20003f46070 */
[----:B------:R-:W-:Y:S01]  /*7f80*/  IMAD.WIDE R32, R184, 0x4, R172 ;  /* 0x00000004b8207825 */ /* 0x000fe200078e02ac */
[----:B------:R-:W-:Y:S01]  /*7f90*/  ISETP.GE.U32.AND P6, PT, R72, 0x7fffff1f, PT ;  /* 0x7fffff1f4800780c */ /* 0x000fe20003fc6070 */
[----:B------:R-:W2:Y:S01]  /*7fa0*/  LDL.LU.64 R172, [R1+0x328] ;  /* 0x0003280001ac7983 */ /* 0x000ea20000300a00 */
[----:B------:R-:W-:Y:S01]  /*7fb0*/  IADD3 R48, R77, -0x86, RZ ;  /* 0xffffff7a4d307810 */ /* 0x000fe20007ffe0ff */
[----:B------:R-:W-:Y:S01]  /*7fc0*/  VIADD R49, R76, 0xffffff7b ;  /* 0xffffff7b4c317836 */ /* 0x000fe20000000000 */
[----:B------:R-:W1:Y:S01]  /*7fd0*/  LDC R72, c[0x0][0x230] ;  /* 0x00008c00ff487b82 */ /* 0x000e620000000800 */
[----:B------:R-:W-:Y:S04]  /*7fe0*/  LDGSTS.E [R242+0x20008], desc[UR16][R32.64], !P3 ;  /* 0x2000800020f27fae */ /* 0x000fe8000d921850 */
[----:B------:R-:W-:Y:S01]  /*7ff0*/  LDGSTS.E [R242+0x24008], desc[UR16][R34.64], !P3 ;  /* 0x2400800022f27fae */ /* 0x000fe2000d921850 */
[----:B------:R-:W-:Y:S01]  /*8000*/  ISETP.GE.U32.AND P3, PT, R49, 0x7fffff3c, PT ;  /* 0x7fffff3c3100780c */ /* 0x000fe20003f66070 */
[----:B------:R-:W-:Y:S01]  /*8010*/  VIADD R61, R61, 0xffffff79 ;  /* 0xffffff793d3d7836 */ /* 0x000fe20000000000 */
[----:B------:R-:W1:Y:S01]  /*8020*/  LDC R76, c[0x0][0x230] ;  /* 0x00008c00ff4c7b82 */ /* 0x000e620000000800 */
[----:B------:R-:W-:Y:S04]  /*8030*/  LDGSTS.E [R242+0x2000c], desc[UR16][R40.64], !P4 ;  /* 0x2000c00028f27fae */ /* 0x000fe8000e121850 */
[----:B------:R-:W-:Y:S01]  /*8040*/  LDGSTS.E [R242+0x2400c], desc[UR16][R42.64], !P4 ;  /* 0x2400c0002af27fae */ /* 0x000fe2000e121850 */
[----:B------:R-:W-:Y:S01]  /*8050*/  ISETP.GE.U32.AND P4, PT, R48, 0x7fffff3b, PT ;  /* 0x7fffff3b3000780c */ /* 0x000fe20003f86070 */
[----:B------:R-:W-:-:S02]  /*8060*/  IMAD.WIDE R48, R184, 0x4, R168 ;  /* 0x00000004b8307825 */ /* 0x000fc400078e02a8 */
[----:B------:R-:W2:Y:S02]  /*8070*/  LDL.LU.64 R160, [R1+0x320] ;  /* 0x0003200001a07983 */ /* 0x000ea40000300a00 */
[----:B------:R-:W-:Y:S02]  /*8080*/  VIADD R60, R60, 0xffffff78 ;  /* 0xffffff783c3c7836 */ /* 0x000fe40000000000 */
[----:B------:R-:W-:Y:S04]  /*8090*/  LDGSTS.E [R242+0x28000], desc[UR16][R48.64], !P5 ;  /* 0x2800000030f27fae */ /* 0x000fe8000e921850 */
[----:B------:R-:W2:Y:S04]  /*80a0*/  LDL.LU.64 R170, [R1+0x318] ;  /* 0x0003180001aa7983 */ /* 0x000ea80000300a00 */
[----:B------:R-:W2:Y:S01]  /*80b0*/  LDL.LU.64 R168, [R1+0x310] ;  /* 0x0003100001a87983 */ /* 0x000ea20000300a00 */
[----:B---3--:R-:W-:-:S03]  /*80c0*/  IMAD.WIDE R50, R184, 0x4, R156 ;  /* 0x00000004b8327825 */ /* 0x008fc600078e029c */
[----:B------:R-:W3:Y:S01]  /*80d0*/  LDL.LU.64 R156, [R1+0x308] ;  /* 0x00030800019c7983 */ /* 0x000ee20000300a00 */
[----:B----4-:R-:W-:-:S03]  /*80e0*/  IMAD.WIDE R56, R184, 0x4, R166 ;  /* 0x00000004b8387825 */ /* 0x010fc600078e02a6 */
[----:B------:R-:W-:Y:S01]  /*80f0*/  LDGSTS.E [R242+0x2c000], desc[UR16][R50.64], !P5 ;  /* 0x2c00000032f27fae */ /* 0x000fe2000e921850 */
[----:B------:R-:W-:-:S03]  /*8100*/  IMAD.WIDE R58, R184, 0x4, R164 ;  /* 0x00000004b83a7825 */ /* 0x000fc600078e02a4 */
[----:B------:R-:W-:Y:S01]  /*8110*/  LDGSTS.E [R242+0x28004], desc[UR16][R56.64], !P6 ;  /* 0x2800400038f27fae */ /* 0x000fe2000f121850 */
[----:B------:R-:W-:-:S03]  /*8120*/  ISETP.GE.U32.AND P5, PT, R61, 0x7fffff3a, PT ;  /* 0x7fffff3a3d00780c */ /* 0x000fc60003fa6070 */
[----:B------:R-:W-:Y:S01]  /*8130*/  LDGSTS.E [R242+0x2c004], desc[UR16][R58.64], !P6 ;  /* 0x2c0040003af27fae */ /* 0x000fe2000f121850 */
[----:B------:R-:W-:-:S03]  /*8140*/  ISETP.GE.U32.AND P6, PT, R60, 0x7fffff39, PT ;  /* 0x7fffff393c00780c */ /* 0x000fc60003fc6070 */
[----:B------:R-:W4:Y:S04]  /*8150*/  LDL.LU.64 R166, [R1+0x300] ;  /* 0x0003000001a67983 */ /* 0x000f280000300a00 */
[----:B------:R-:W3:Y:S01]  /*8160*/  LDL.LU.64 R164, [R1+0x2f8] ;  /* 0x0002f80001a47983 */ /* 0x000ee20000300a00 */
[----:B--2---:R-:W-:-:S03]  /*8170*/  IMAD.WIDE R60, R184, 0x4, R152 ;  /* 0x00000004b83c7825 */ /* 0x004fc600078e0298 */
[----:B------:R-:W2:Y:S01]  /*8180*/  LDL.LU.64 R152, [R1+0x2f0] ;  /* 0x0002f00001987983 */ /* 0x000ea20000300a00 */
[----:B------:R-:W-:Y:S01]  /*8190*/  IMAD.WIDE R68, R184, 0x4, R80 ;  /* 0x00000004b8447825 */ /* 0x000fe200078e0250 */
[----:B-1----:R-:W-:Y:S02]  /*81a0*/  IADD3 R80, R76, -0xa8, RZ ;  /* 0xffffff584c507810 */ /* 0x002fe40007ffe0ff */
[----:B------:R-:W-:Y:S01]  /*81b0*/  LDGSTS.E [R242+0x28008], desc[UR16][R60.64], !P1 ;  /* 0x280080003cf27fae */ /* 0x000fe2000c921850 */
[----:B------:R-:W-:Y:S01]  /*81c0*/  IMAD.WIDE R64, R184, 0x4, R84 ;  /* 0x00000004b8407825 */ /* 0x000fe200078e0254 */
[----:B------:R-:W-:-:S03]  /*81d0*/  IADD3 R73, R73, -0xa5, RZ ;  /* 0xffffff5b49497810 */ /* 0x000fc60007ffe0ff */
[C---:B------:R-:W-:Y:S01]  /*81e0*/  IMAD.WIDE R66, R184.reuse, 0x4, R104 ;  /* 0x00000004b8427825 */ /* 0x040fe200078e0268 */
[----:B------:R-:W-:Y:S01]  /*81f0*/  LDGSTS.E [R242+0x2c008], desc[UR16][R64.64], !P1 ;  /* 0x2c00800040f27fae */ /* 0x000fe2000c921850 */
[----:B------:R-:W1:Y:S02]  /*8200*/  LDC R104, c[0x0][0x230] ;  /* 0x00008c00ff687b82 */ /* 0x000e640000000800 */
[C---:B------:R-:W-:Y:S01]  /*8210*/  IMAD.WIDE R76, R184.reuse, 0x4, R170 ;  /* 0x00000004b84c7825 */ /* 0x040fe200078e02aa */
[----:B------:R-:W-:Y:S03]  /*8220*/  LDGSTS.E [R242+0x2800c], desc[UR16][R66.64], !P2 ;  /* 0x2800c00042f27fae */ /* 0x000fe6000d121850 */
[C---:B---3--:R-:W-:Y:S01]  /*8230*/  IMAD.WIDE R84, R184.reuse, 0x4, R164 ;  /* 0x00000004b8547825 */ /* 0x048fe200078e02a4 */
[----:B------:R-:W-:Y:S03]  /*8240*/  LDGSTS.E [R242+0x2c00c], desc[UR16][R68.64], !P2 ;  /* 0x2c00c00044f27fae */ /* 0x000fe6000d121850 */
[----:B--2---:R-:W-:Y:S01]  /*8250*/  IMAD.WIDE R86, R184, 0x4, R152 ;  /* 0x00000004b8567825 */ /* 0x004fe200078e0298 */
[----:B------:R-:W2:Y:S01]  /*8260*/  LDC R105, c[0x0][0x230] ;  /* 0x00008c00ff697b82 */ /* 0x000ea20000000800 */
[----:B------:R-:W3:Y:S04]  /*8270*/  LDL.LU.64 R152, [R1+0x2e8] ;  /* 0x0002e80001987983 */ /* 0x000ee80000300a00 */
[----:B------:R-:W3:Y:S04]  /*8280*/  LDL.LU.64 R170, [R1+0x2e0] ;  /* 0x0002e00001aa7983 */ /* 0x000ee80000300a00 */
[----:B------:R-:W3:Y:S01]  /*8290*/  LDL.LU.64 R164, [R1+0x2d8] ;  /* 0x0002d80001a47983 */ /* 0x000ee20000300a00 */
[----:B------:R-:W-:Y:S01]  /*82a0*/  VIADD R72, R72, 0xffffff5a ;  /* 0xffffff5a48487836 */ /* 0x000fe20000000000 */
[----:B------:R-:W-:Y:S01]  /*82b0*/  ISETP.GE.U32.AND P1, PT, R73, 0x7fffff1c, PT ;  /* 0x7fffff1c4900780c */ /* 0x000fe20003f26070 */
[----:B------:R-:W-:-:S03]  /*82c0*/  VIADD R81, R74, 0xffffff59 ;  /* 0xffffff594a517836 */ /* 0x000fc60000000000 */
[----:B------:R-:W-:Y:S01]  /*82d0*/  ISETP.GE.U32.AND P2, PT, R72, 0x7fffff1b, PT ;  /* 0x7fffff1b4800780c */ /* 0x000fe20003f46070 */
[----:B------:R-:W-:-:S04]  /*82e0*/  IMAD.WIDE R72, R184, 0x4, R172 ;  /* 0x00000004b8487825 */ /* 0x000fc800078e02ac */
[C---:B------:R-:W-:Y:S01]  /*82f0*/  IMAD.WIDE R74, R184.reuse, 0x4, R160 ;  /* 0x00000004b84a7825 */ /* 0x040fe200078e02a0 */
[----:B------:R-:W-:Y:S01]  /*8300*/  LDGSTS.E [R243+0x20000], desc[UR16][R72.64], !P3 ;  /* 0x2000000048f37fae */ /* 0x000fe2000d921850 */
[----:B------:R-:W3:Y:S02]  /*8310*/  LDC R161, c[0x0][0x230] ;  /* 0x00008c00ffa17b82 */ /* 0x000ee40000000800 */
[----:B------:R-:W-:Y:S01]  /*8320*/  IMAD.WIDE R78, R184, 0x4, R168 ;  /* 0x00000004b84e7825 */ /* 0x000fe200078e02a8 */
[----:B------:R-:W-:Y:S01]  /*8330*/  LDGSTS.E [R243+0x24000], desc[UR16][R74.64], !P3 ;  /* 0x240000004af37fae */ /* 0x000fe2000d921850 */
[----:B------:R-:W-:-:S03]  /*8340*/  ISETP.GE.U32.AND P3, PT, R81, 0x7fffff1a, PT ;  /* 0x7fffff1a5100780c */ /* 0x000fc60003f66070 */
[----:B------:R-:W-:Y:S01]  /*8350*/  LDGSTS.E [R243+0x20004], desc[UR16][R76.64], !P4 ;  /* 0x200040004cf37fae */ /* 0x000fe2000e121850 */
[----:B----4-:R-:W-:Y:S01]  /*8360*/  IMAD.WIDE R82, R184, 0x4, R166 ;  /* 0x00000004b8527825 */ /* 0x010fe200078e02a6 */
[----:B------:R-:W4:Y:S02]  /*8370*/  LDC R160, c[0x0][0x230] ;  /* 0x00008c00ffa07b82 */ /* 0x000f240000000800 */
[----:B------:R-:W-:Y:S01]  /*8380*/  LDGSTS.E [R243+0x24004], desc[UR16][R78.64], !P4 ;  /* 0x240040004ef37fae */ /* 0x000fe2000e121850 */
[----:B------:R-:W-:Y:S01]  /*8390*/  ISETP.GE.U32.AND P4, PT, R80, 0x7fffff19, PT ;  /* 0x7fffff195000780c */ /* 0x000fe20003f86070 */
[----:B------:R-:W-:Y:S02]  /*83a0*/  IMAD.WIDE R80, R184, 0x4, R156 ;  /* 0x00000004b8507825 */ /* 0x000fe400078e029c */
[----:B------:R-:W4:Y:S04]  /*83b0*/  LDL.LU.64 R168, [R1+0x2d0] ;  /* 0x0002d00001a87983 */ /* 0x000f280000300a00 */
[----:B------:R-:W-:Y:S04]  /*83c0*/  LDGSTS.E [R243+0x20008], desc[UR16][R80.64], !P5 ;  /* 0x2000800050f37fae */ /* 0x000fe8000e921850 */
[----:B------:R-:W-:Y:S01]  /*83d0*/  LDGSTS.E [R243+0x24008], desc[UR16][R82.64], !P5 ;  /* 0x2400800052f37fae */ /* 0x000fe2000e921850 */
[----:B------:R-:W-:-:S03]  /*83e0*/  ISETP.GE.U32.AND P5, PT, R97, 0x7fffff38, PT ;  /* 0x7fffff386100780c */ /* 0x000fc60003fa6070 */
[----:B------:R-:W-:Y:S01]  /*83f0*/  LDGSTS.E [R243+0x2000c], desc[UR16][R84.64], !P6 ;  /* 0x2000c00054f37fae */ /* 0x000fe2000f121850 */
[----:B-1----:R-:W-:-:S03]  /*8400*/  IADD3 R97, R104, -0x8b, RZ ;  /* 0xffffff7568617810 */ /* 0x002fc60007ffe0ff */
[----:B------:R-:W-:Y:S01]  /*8410*/  LDGSTS.E [R243+0x2400c], desc[UR16][R86.64], !P6 ;  /* 0x2400c00056f37fae */ /* 0x000fe2000f121850 */
[----:B------:R-:W-:Y:S01]  /*8420*/  ISETP.GE.U32.AND P6, PT, R96, 0x7fffff37, PT ;  /* 0x7fffff376000780c */ /* 0x000fe20003fc6070 */
[----:B------:R-:W-:Y:S02]  /*8430*/  VIADD R96, R109, 0xffffff74 ;  /* 0xffffff746d607836 */ /* 0x000fe40000000000 */
[----:B------:R-:W-:Y:S04]  /*8440*/  LDGSTS.E [R243+0x28000], desc[UR16][R88.64], !P1 ;  /* 0x2800000058f37fae */ /* 0x000fe8000c921850 */
[----:B------:R-:W-:Y:S01]  /*8450*/  LDGSTS.E [R243+0x2c000], desc[UR16][R90.64], !P1 ;  /* 0x2c0000005af37fae */ /* 0x000fe2000c921850 */
[----:B------:R-:W-:-:S03]  /*8460*/  ISETP.GE.U32.AND P1, PT, R97, 0x7fffff36, PT ;  /* 0x7fffff366100780c */ /* 0x000fc60003f26070 */
[----:B------:R-:W-:Y:S04]  /*8470*/  LDGSTS.E [R243+0x28004], desc[UR16][R92.64], !P2 ;  /* 0x280040005cf37fae */ /* 0x000fe8000d121850 */
[----:B------:R-:W-:Y:S01]  /*8480*/  LDGSTS.E [R243+0x2c004], desc[UR16][R94.64], !P2 ;  /* 0x2c0040005ef37fae */ /* 0x000fe2000d121850 */
[----:B------:R-:W-:Y:S01]  /*8490*/  ISETP.GE.U32.AND P2, PT, R96, 0x7fffff35, PT ;  /* 0x7fffff356000780c */ /* 0x000fe20003f46070 */
[----:B------:R-:W-:Y:S01]  /*84a0*/  IMAD.WIDE R96, R184, 0x4, R118 ;  /* 0x00000004b8607825 */ /* 0x000fe200078e0276 */
[----:B------:R-:W-:-:S03]  /*84b0*/  IADD3 R104, R108, -0xaa, RZ ;  /* 0xffffff566c687810 */ /* 0x000fc60007ffe0ff */
[----:B--2---:R-:W-:Y:S01]  /*84c0*/  VIADD R105, R105, 0xffffff57 ;  /* 0xffffff5769697836 */ /* 0x004fe20000000000 */
[----:B------:R-:W-:Y:S04]  /*84d0*/  LDGSTS.E [R243+0x28008], desc[UR16][R96.64], !P3 ;  /* 0x2800800060f37fae */ /* 0x000fe8000d921850 */
[----:B------:R-:W-:Y:S01]  /*84e0*/  LDGSTS.E [R243+0x2c008], desc[UR16][R98.64], !P3 ;  /* 0x2c00800062f37fae */ /* 0x000fe2000d921850 */
[----:B------:R-:W-:-:S03]  /*84f0*/  ISETP.GE.U32.AND P3, PT, R105, 0x7fffff18, PT ;  /* 0x7fffff186900780c */ /* 0x000fc60003f66070 */
[----:B------:R-:W-:Y:S04]  /*8500*/  LDGSTS.E [R243+0x2800c], desc[UR16][R100.64], !P4 ;  /* 0x2800c00064f37fae */ /* 0x000fe8000e121850 */
[----:B------:R-:W-:Y:S04]  /*8510*/  STL.64 [R1+0x560], R242 ;  /* 0x000560f201007387 */ /* 0x000fe80000100a00 */
[----:B------:R-:W-:Y:S01]  /*8520*/  LDGSTS.E [R243+0x2c00c], desc[UR16][R102.64], !P4 ;  /* 0x2c00c00066f37fae */ /* 0x000fe2000e121850 */
[----:B------:R-:W-:-:S03]  /*8530*/  ISETP.GE.U32.AND P4, PT, R104, 0x7fffff17, PT ;  /* 0x7fffff176800780c */ /* 0x000fc60003f86070 */
[----:B------:R-:W2:Y:S04]  /*8540*/  LDL.LU.64 R156, [R1+0x188] ;  /* 0x00018800019c7983 */ /* 0x000ea80000300a00 */
[----:B------:R-:W2:Y:S01]  /*8550*/  LDL.LU.64 R166, [R1+0x180] ;  /* 0x0001800001a67983 */ /* 0x000ea20000300a00 */
[----:B---3--:R-:W-:-:S03]  /*8560*/  IMAD.WIDE R104, R184, 0x4, R152 ;  /* 0x00000004b8687825 */ /* 0x008fc600078e0298 */
[----:B------:R-:W3:Y:S01]  /*8570*/  LDL.LU.64 R152, [R1+0x178] ;  /* 0x0001780001987983 */ /* 0x000ee20000300a00 */
[----:B------:R-:W-:-:S03]  /*8580*/  IMAD.WIDE R108, R184, 0x4, R170 ;  /* 0x00000004b86c7825 */ /* 0x000fc600078e02aa */
[----:B------:R-:W-:Y:S04]  /*8590*/  LDGSTS.E [R244+0x20000], desc[UR16][R104.64], !P5 ;  /* 0x2000000068f47fae */ /* 0x000fe8000e921850 */
[----:B------:R-:W-:Y:S01]  /*85a0*/  LDGSTS.E [R244+0x24000], desc[UR16][R106.64], !P5 ;  /* 0x240000006af47fae */ /* 0x000fe2000e921850 */
[----:B------:R-:W-:-:S03]  /*85b0*/  ISETP.GE.U32.AND P5, PT, R113, 0x7fffff16, PT ;  /* 0x7fffff167100780c */ /* 0x000fc60003fa6070 */
[----:B------:R-:W-:Y:S04]  /*85c0*/  LDGSTS.E [R244+0x20004], desc[UR16][R108.64], !P6 ;  /* 0x200040006cf47fae */ /* 0x000fe8000f121850 */
[----:B------:R-:W-:Y:S01]  /*85d0*/  LDGSTS.E [R244+0x24004], desc[UR16][R110.64], !P6 ;  /* 0x240040006ef47fae */ /* 0x000fe2000f121850 */
[----:B------:R-:W-:Y:S01]  /*85e0*/  ISETP.GE.U32.AND P6, PT, R112, 0x7fffff15, PT ;  /* 0x7fffff157000780c */ /* 0x000fe20003fc6070 */
[----:B------:R-:W-:Y:S02]  /*85f0*/  IMAD.WIDE R112, R184, 0x4, R164 ;  /* 0x00000004b8707825 */ /* 0x000fe400078e02a4 */
[----:B------:R-:W3:Y:S02]  /*8600*/  LDL.LU.64 R164, [R1+0x170] ;  /* 0x0001700001a47983 */ /* 0x000ee40000300a00 */
[----:B------:R-:W-:-:S02]  /*8610*/  VIADD R122, R122, 0xffffff72 ;  /* 0xffffff727a7a7836 */ /* 0x000fc40000000000 */
[----:B------:R-:W-:Y:S04]  /*8620*/  LDGSTS.E [R244+0x20008], desc[UR16][R112.64], !P1 ;  /* 0x2000800070f47fae */ /* 0x000fe8000c921850 */
[----:B------:R-:W-:Y:S01]  /*8630*/  LDGSTS.E [R244+0x24008], desc[UR16][R114.64], !P1 ;  /* 0x2400800072f47fae */ /* 0x000fe2000c921850 */
[----:B----4-:R-:W-:-:S03]  /*8640*/  IMAD.WIDE R118, R184, 0x4, R168 ;  /* 0x00000004b8767825 */ /* 0x010fc600078e02a8 */
[----:B------:R-:W-:Y:S01]  /*8650*/  LDGSTS.E [R244+0x2000c], desc[UR16][R116.64], !P2 ;  /* 0x2000c00074f47fae */ /* 0x000fe2000d121850 */
[----:B------:R-:W-:-:S03]  /*8660*/  ISETP.GE.U32.AND P1, PT, R123, 0x7fffff34, PT ;  /* 0x7fffff347b00780c */ /* 0x000fc60003f26070 */
[----:B------:R-:W-:Y:S01]  /*8670*/  LDGSTS.E [R244+0x2400c], desc[UR16][R118.64], !P2 ;  /* 0x2400c00076f47fae */ /* 0x000fe2000d121850 */
[----:B------:R-:W-:-:S03]  /*8680*/  ISETP.GE.U32.AND P2, PT, R122, 0x7fffff33, PT ;  /* 0x7fffff337a00780c */ /* 0x000fc60003f46070 */
[----:B------:R-:W4:Y:S04]  /*8690*/  LDL.LU.64 R170, [R1+0x2c8] ;  /* 0x0002c80001aa7983 */ /* 0x000f280000300a00 */
[----:B------:R-:W4:Y:S04]  /*86a0*/  LDL.LU.64 R168, [R1+0x2c0] ;  /* 0x0002c00001a87983 */ /* 0x000f280000300a00 */
[----:B------:R-:W-:Y:S01]  /*86b0*/  LDGSTS.E [R244+0x28000], desc[UR16][R120.64], !P3 ;  /* 0x2800000078f47fae */ /* 0x000fe2000d921850 */
[----:B--2---:R-:W-:-:S03]  /*86c0*/  IMAD.WIDE R122, R184, 0x4, R156 ;  /* 0x00000004b87a7825 */ /* 0x004fc600078e029c */
[----:B------:R-:W2:Y:S01]  /*86d0*/  LDL.LU.64 R156, [R1+0x2b8] ;  /* 0x0002b800019c7983 */ /* 0x000ea20000300a00 */
[----:B------:R-:W-:-:S03]  /*86e0*/  IMAD.WIDE R124, R184, 0x4, R166 ;  /* 0x00000004b87c7825 */ /* 0x000fc600078e02a6 */
[----:B------:R-:W-:Y:S01]  /*86f0*/  LDGSTS.E [R244+0x2c000], desc[UR16][R122.64], !P3 ;  /* 0x2c0000007af47fae */ /* 0x000fe2000d921850 */
[----:B------:R-:W-:-:S03]  /*8700*/  ISETP.GE.U32.AND P3, PT, R129, 0x7fffff32, PT ;  /* 0x7fffff328100780c */ /* 0x000fc60003f66070 */
[----:B------:R-:W-:Y:S04]  /*8710*/  LDGSTS.E [R244+0x28004], desc[UR16][R124.64], !P4 ;  /* 0x280040007cf47fae */ /* 0x000fe8000e121850 */
[----:B------:R-:W2:Y:S04]  /*8720*/  LDL.LU.64 R192, [R1+0x2b0] ;  /* 0x0002b00001c07983 */ /* 0x000ea80000300a00 */
[----:B------:R-:W2:Y:S04]  /*8730*/  LDL.LU.64 R176, [R1+0x2a8] ;  /* 0x0002a80001b07983 */ /* 0x000ea80000300a00 */
[----:B------:R-:W2:Y:S01]  /*8740*/  LDL.LU.64 R166, [R1+0x2a0] ;  /* 0x0002a00001a67983 */ /* 0x000ea20000300a00 */
[----:B---3--:R-:W-:-:S02]  /*8750*/  IMAD.WIDE R126, R184, 0x4, R152 ;  /* 0x00000004b87e7825 */ /* 0x008fc400078e0298 */
[----:B------:R-:W1:Y:S03]  /*8760*/  LDC R153, c[0x0][0x230] ;  /* 0x00008c00ff997b82 */ /* 0x000e660000000800 */
[----:B------:R-:W-:Y:S01]  /*8770*/  LDGSTS.E [R244+0x2c004], desc[UR16][R126.64], !P4 ;  /* 0x2c0040007ef47fae */ /* 0x000fe2000e121850 */
[----:B------:R-:W-:-:S04]  /*8780*/  ISETP.GE.U32.AND P4, PT, R128, 0x7fffff31, PT ;  /* 0x7fffff318000780c */ /* 0x000fc80003f86070 */
[----:B------:R-:W3:Y:S01]  /*8790*/  LDC R152, c[0x0][0x230] ;  /* 0x00008c00ff987b82 */ /* 0x000ee20000000800 */
[----:B------:R-:W-:Y:S02]  /*87a0*/  IMAD.WIDE R128, R184, 0x4, R164 ;  /* 0x00000004b8807825 */ /* 0x000fe400078e02a4 */
[----:B------:R-:W3:Y:S04]  /*87b0*/  LDL.LU.64 R164, [R1+0x298] ;  /* 0x0002980001a47983 */ /* 0x000ee80000300a00 */
[----:B------:R-:W-:Y:S04]  /*87c0*/  LDGSTS.E [R244+0x28008], desc[UR16][R128.64], !P5 ;  /* 0x2800800080f47fae */ /* 0x000fe8000e921850 */
[----:B------:R-:W-:Y:S01]  /*87d0*/  LDGSTS.E [R244+0x2c008], desc[UR16][R130.64], !P5 ;  /* 0x2c00800082f47fae */ /* 0x000fe2000e921850 */
[----:B------:R-:W-:-:S03]  /*87e0*/  ISETP.GE.U32.AND P5, PT, R139, 0x7fffff14, PT ;  /* 0x7fffff148b00780c */ /* 0x000fc60003fa6070 */
[----:B------:R-:W-:Y:S04]  /*87f0*/  LDGSTS.E [R244+0x2800c], desc[UR16][R132.64], !P6 ;  /* 0x2800c00084f47fae */ /* 0x000fe8000f121850 */
[----:B------:R-:W-:Y:S01]  /*8800*/  LDGSTS.E [R244+0x2c00c], desc[UR16][R134.64], !P6 ;  /* 0x2c00c00086f47fae */ /* 0x000fe2000f121850 */
[----:B------:R-:W-:-:S03]  /*8810*/  ISETP.GE.U32.AND P6, PT, R138, 0x7fffff13, PT ;  /* 0x7fffff138a00780c */ /* 0x000fc60003fc6070 */
[----:B------:R-:W3:Y:S01]  /*8820*/  LDL.LU.64 R174, [R1+0x168] ;  /* 0x0001680001ae7983 */ /* 0x000ee20000300a00 */
[----:B----4-:R-:W-:-:S03]  /*8830*/  IMAD.WIDE R138, R184, 0x4, R170 ;  /* 0x00000004b88a7825 */ /* 0x010fc600078e02aa */
[----:B------:R-:W4:Y:S01]  /*8840*/  LDL.LU.64 R172, [R1+0x120] ;  /* 0x0001200001ac7983 */ /* 0x000f220000300a00 */
[----:B------:R-:W-:-:S04]  /*8850*/  IMAD.WIDE R140, R184, 0x4, R168 ;  /* 0x00000004b88c7825 */ /* 0x000fc800078e02a8 */
[C---:B--2---:R-:W-:Y:S01]  /*8860*/  IMAD.WIDE R142, R184.reuse, 0x4, R156 ;  /* 0x00000004b88e7825 */ /* 0x044fe200078e029c */
[----:B------:R-:W-:Y:S03]  /*8870*/  LDGSTS.E [R245+0x20000], desc[UR16][R136.64], !P1 ;  /* 0x2000000088f57fae */ /* 0x000fe6000c921850 */
[----:B------:R-:W-:Y:S01]  /*8880*/  IMAD.WIDE R148, R184, 0x4, R166 ;  /* 0x00000004b8947825 */ /* 0x000fe200078e02a6 */
[----:B------:R-:W2:Y:S03]  /*8890*/  LDL.LU.64 R156, [R1+0x118] ;  /* 0x00011800019c7983 */ /* 0x000ea60000300a00 */
[----:B------:R-:W-:Y:S01]  /*88a0*/  VIADD R144, R144, 0xffffff50 ;  /* 0xffffff5090907836 */ /* 0x000fe20000000000 */
[----:B------:R-:W2:Y:S01]  /*88b0*/  LDL.LU.64 R170, [R1+0x110] ;  /* 0x0001100001aa7983 */ /* 0x000ea20000300a00 */
[----:B------:R-:W-:Y:S01]  /*88c0*/  IMAD.WIDE R146, R184, 0x4, R176 ;  /* 0x00000004b8927825 */ /* 0x000fe200078e02b0 */
[----:B---3--:R-:W-:Y:S01]  /*88d0*/  IADD3 R152, R152, -0x92, RZ ;  /* 0xffffff6e98987810 */ /* 0x008fe20007ffe0ff */
[----:B------:R-:W3:Y:S01]  /*88e0*/  LDC R168, c[0x0][0x230] ;  /* 0x00008c00ffa87b82 */ /* 0x000ee20000000800 */
[----:B------:R-:W3:Y:S04]  /*88f0*/  LDL.LU.64 R196, [R1+0x108] ;  /* 0x0001080001c47983 */ /* 0x000ee80000300a00 */
[----:B------:R-:W3:Y:S01]  /*8900*/  LDL.LU.64 R194, [R1+0x100] ;  /* 0x0001000001c27983 */ /* 0x000ee20000300a00 */
[----:B-1----:R-:W-:-:S02]  /*8910*/  VIADD R153, R153, 0xffffff6f ;  /* 0xffffff6f99997836 */ /* 0x002fc40000000000 */
[----:B------:R-:W-:Y:S01]  /*8920*/  VIADD R161, R161, 0xffffff6d ;  /* 0xffffff6da1a17836 */ /* 0x000fe20000000000 */
[----:B------:R-:W-:Y:S01]  /*8930*/  LDGSTS.E [R245+0x24000], desc[UR16][R138.64], !P1 ;  /* 0x240000008af57fae */ /* 0x000fe2000c921850 */
[----:B------:R-:W-:-:S03]  /*8940*/  IMAD.WIDE R150, R184, 0x4, R164 ;  /* 0x00000004b8967825 */ /* 0x000fc600078e02a4 */
[----:B------:R-:W-:Y:S01]  /*8950*/  LDGSTS.E [R245+0x20004], desc[UR16][R140.64], !P2 ;  /* 0x200040008cf57fae */ /* 0x000fe2000d121850 */
[----:B------:R-:W1:Y:S03]  /*8960*/  LDC R169, c[0x0][0x230] ;  /* 0x00008c00ffa97b82 */ /* 0x000e660000000800 */
[----:B------:R-:W3:Y:S04]  /*8970*/  LDL.LU.64 R164, [R1+0xf8] ;  /* 0x0000f80001a47983 */ /* 0x000ee80000300a00 */
[----:B------:R-:W3:Y:S01]  /*8980*/  LDL.LU.64 R166, [R1+0xf0] ;  /* 0x0000f00001a67983 */ /* 0x000ee20000300a00 */
[----:B------:R-:W-:Y:S01]  /*8990*/  ISETP.GE.U32.AND P1, PT, R145, 0x7fffff12, PT ;  /* 0x7fffff129100780c */ /* 0x000fe20003f26070 */
[----:B------:R-:W-:Y:S01]  /*89a0*/  VIADD R160, R160, 0xffffff6c ;  /* 0xffffff6ca0a07836 */ /* 0x000fe20000000000 */
[----:B------:R-:W1:Y:S01]  /*89b0*/  LDC R177, c[0x0][0x230] ;  /* 0x00008c00ffb17b82 */ /* 0x000e620000000800 */
[----:B------:R-:W-:Y:S01]  /*89c0*/  LDGSTS.E [R245+0x24004], desc[UR16][R142.64], !P2 ;  /* 0x240040008ef57fae */ /* 0x000fe2000d121850 */
[----:B------:R-:W-:Y:S01]  /*89d0*/  ISETP.GE.U32.AND P2, PT, R144, 0x7fffff11, PT ;  /* 0x7fffff119000780c */ /* 0x000fe20003f46070 */
[----:B------:R-:W-:-:S02]  /*89e0*/  IMAD.WIDE R144, R184, 0x4, R192 ;  /* 0x00000004b8907825 */ /* 0x000fc400078e02c0 */
[----:B------:R-:W3:Y:S03]  /*89f0*/  LDL.LU.64 R192, [R1+0x290] ;  /* 0x0002900001c07983 */ /* 0x000ee60000300a00 */
[----:B------:R-:W1:Y:S01]  /*8a00*/  LDC R176, c[0x0][0x230] ;  /* 0x00008c00ffb07b82 */ /* 0x000e620000000800 */
[----:B------:R-:W-:Y:S04]  /*8a10*/  LDGSTS.E [R245+0x20008], desc[UR16][R144.64], !P3 ;  /* 0x2000800090f57fae */ /* 0x000fe8000d921850 */
[----:B------:R-:W-:Y:S01]  /*8a20*/  LDGSTS.E [R245+0x24008], desc[UR16][R146.64], !P3 ;  /* 0x2400800092f57fae */ /* 0x000fe2000d921850 */
[----:B------:R-:W-:-:S03]  /*8a30*/  ISETP.GE.U32.AND P3, PT, R153, 0x7fffff30, PT ;  /* 0x7fffff309900780c */ /* 0x000fc60003f66070 */
[----:B------:R-:W-:Y:S01]  /*8a40*/  LDGSTS.E [R245+0x2000c], desc[UR16][R148.64], !P4 ;  /* 0x2000c00094f57fae */ /* 0x000fe2000e121850 */
[----:B----4-:R-:W-:-:S03]  /*8a50*/  IMAD.WIDE R154, R184, 0x4, R172 ;  /* 0x00000004b89a7825 */ /* 0x010fc600078e02ac */
[----:B------:R-:W-:Y:S01]  /*8a60*/  LDGSTS.E [R245+0x2400c], desc[UR16][R150.64], !P4 ;  /* 0x2400c00096f57fae */ /* 0x000fe2000e121850 */
[----:B------:R-:W-:Y:S01]  /*8a70*/  ISETP.GE.U32.AND P4, PT, R152, 0x7fffff2f, PT ;  /* 0x7fffff2f9800780c */ /* 0x000fe20003f86070 */
[----:B------:R-:W-:-:S05]  /*8a80*/  IMAD.WIDE R152, R184, 0x4, R174 ;  /* 0x00000004b8987825 */ /* 0x000fca00078e02ae */
[----:B------:R4:W-:Y:S04]  /*8a90*/  LDGSTS.E [R245+0x28000], desc[UR16][R152.64], !P5 ;  /* 0x2800000098f57fae */ /* 0x0009e8000e921850 */
[----:B------:R4:W-:Y:S01]  /*8aa0*/  LDGSTS.E [R245+0x2c000], desc[UR16][R154.64], !P5 ;  /* 0x2c0000009af57fae */ /* 0x0009e2000e921850 */
[----:B------:R-:W-:Y:S01]  /*8ab0*/  ISETP.GE.U32.AND P5, PT, R161, 0x7fffff2e, PT ;  /* 0x7fffff2ea100780c */ /* 0x000fe20003fa6070 */
[----:B--2---:R-:W-:-:S04]  /*8ac0*/  IMAD.WIDE R156, R184, 0x4, R156 ;  /* 0x00000004b89c7825 */ /* 0x004fc800078e029c */
[C---:B------:R-:W-:Y:S01]  /*8ad0*/  IMAD.WIDE R158, R184.reuse, 0x4, R170 ;  /* 0x00000004b89e7825 */ /* 0x040fe200078e02aa */
[----:B------:R-:W-:Y:S04]  /*8ae0*/  LDGSTS.E [R245+0x28004], desc[UR16][R156.64], !P6 ;  /* 0x280040009cf57fae */ /* 0x000fe8000f121850 */
[----:B------:R-:W2:Y:S04]  /*8af0*/  LDL.LU.64 R170, [R1+0x288] ;  /* 0x0002880001aa7983 */ /* 0x000ea80000300a00 */
[----:B------:R-:W2:Y:S04]  /*8b00*/  LDL.LU.64 R172, [R1+0x280] ;  /* 0x0002800001ac7983 */ /* 0x000ea80000300a00 */
[----:B------:R-:W2:Y:S04]  /*8b10*/  LDL.LU.64 R174, [R1+0x278] ;  /* 0x0002780001ae7983 */ /* 0x000ea80000300a00 */
[----:B------:R4:W-:Y:S04]  /*8b20*/  STL.64 [R1+0x568], R152 ;  /* 0x0005689801007387 */ /* 0x0009e80000100a00 */
[----:B------:R4:W-:Y:S04]  /*8b30*/  STL.64 [R1+0x570], R154 ;  /* 0x0005709a01007387 */ /* 0x0009e80000100a00 */
[----:B------:R2:W-:Y:S04]  /*8b40*/  STL.64 [R1+0x578], R156 ;  /* 0x0005789c01007387 */ /* 0x0005e80000100a00 */
[----:B------:R-:W-:Y:S01]  /*8b50*/  STL.64 [R1+0x580], R158 ;  /* 0x0005809e01007387 */ /* 0x000fe20000100a00 */
[----:B---3--:R-:W-:-:S04]  /*8b60*/  IMAD.WIDE R162, R184, 0x4, R194 ;  /* 0x00000004b8a27825 */ /* 0x008fc800078e02c2 */
[----:B------:R-:W-:Y:S01]  /*8b70*/  IMAD.WIDE R164, R184, 0x4, R164 ;  /* 0x00000004b8a47825 */ /* 0x000fe200078e02a4 */
[----:B------:R-:W-:Y:S01]  /*8b80*/  LDGSTS.E [R245+0x2c004], desc[UR16][R158.64], !P6 ;  /* 0x2c0040009ef57fae */ /* 0x000fe2000f121850 */
[----:B------:R-:W-:Y:S01]  /*8b90*/  ISETP.GE.U32.AND P6, PT, R160, 0x7fffff2d, PT ;  /* 0x7fffff2da000780c */ /* 0x000fe20003fc6070 */
[----:B------:R-:W3:Y:S02]  /*8ba0*/  LDC R194, c[0x0][0x230] ;  /* 0x00008c00ffc27b82 */ /* 0x000ee40000000800 */
[----:B------:R-:W3:Y:S01]  /*8bb0*/  LDL.LU.64 R206, [R1+0x270] ;  /* 0x0002700001ce7983 */ /* 0x000ee20000300a00 */
[----:B------:R-:W-:-:S03]  /*8bc0*/  IMAD.WIDE R160, R184, 0x4, R196 ;  /* 0x00000004b8a07825 */ /* 0x000fc600078e02c4 */
[----:B------:R-:W3:Y:S01]  /*8bd0*/  LDL.LU.64 R204, [R1+0x268] ;  /* 0x0002680001cc7983 */ /* 0x000ee20000300a00 */
[----:B------:R-:W-:Y:S01]  /*8be0*/  IMAD.WIDE R166, R184, 0x4, R166 ;  /* 0x00000004b8a67825 */ /* 0x000fe200078e02a6 */
[----:B-1----:R-:W-:Y:S01]  /*8bf0*/  IADD3 R169, R169, -0xb1, RZ ;  /* 0xffffff4fa9a97810 */ /* 0x002fe20007ffe0ff */
[----:B----4-:R-:W1:Y:S01]  /*8c00*/  LDC R152, c[0x0][0x230] ;  /* 0x00008c00ff987b82 */ /* 0x010e620000000800 */
[----:B------:R-:W4:Y:S04]  /*8c10*/  LDL.LU.64 R180, [R1+0x260] ;  /* 0x0002600001b47983 */ /* 0x000f280000300a00 */
[----:B------:R-:W4:Y:S01]  /*8c20*/  LDL.LU.64 R200, [R1+0x258] ;  /* 0x0002580001c87983 */ /* 0x000f220000300a00 */
[----:B------:R-:W-:Y:S01]  /*8c30*/  VIADD R168, R168, 0xffffff4e ;  /* 0xffffff4ea8a87836 */ /* 0x000fe20000000000 */
[----:B------:R-:W-:Y:S01]  /*8c40*/  IADD3 R176, R176, -0xb4, RZ ;  /* 0xffffff4cb0b07810 */ /* 0x000fe20007ffe0ff */
[----:B------:R-:W-:Y:S01]  /*8c50*/  VIADD R177, R177, 0xffffff4d ;  /* 0xffffff4db1b17836 */ /* 0x000fe20000000000 */
[----:B------:R1:W-:Y:S01]  /*8c60*/  STL.64 [R1+0x588], R160 ;  /* 0x000588a001007387 */ /* 0x0003e20000100a00 */
[----:B------:R-:W-:Y:S01]  /*8c70*/  VIADD R187, R187, 0xffffff6b ;  /* 0xffffff6bbbbb7836 */ /* 0x000fe20000000000 */
[----:B------:R-:W1:Y:S02]  /*8c80*/  LDC R155, c[0x0][0x230] ;  /* 0x00008c00ff9b7b82 */ /* 0x000e640000000800 */
[----:B------:R1:W-:Y:S04]  /*8c90*/  STL.64 [R1+0x590], R162 ;  /* 0x000590a201007387 */ /* 0x0003e80000100a00 */
[----:B------:R1:W-:Y:S01]  /*8ca0*/  STL.64 [R1+0x598], R164 ;  /* 0x000598a401007387 */ /* 0x0003e20000100a00 */
[----:B------:R-:W-:Y:S01]  /*8cb0*/  VIADD R185, R185, 0xffffff6a ;  /* 0xffffff6ab9b97836 */ /* 0x000fe20000000000 */
[----:B------:R-:W1:Y:S02]  /*8cc0*/  LDC R154, c[0x0][0x230] ;  /* 0x00008c00ff9a7b82 */ /* 0x000e640000000800 */
[----:B------:R-:W-:Y:S04]  /*8cd0*/  STL.64 [R1+0x5a8], R244 ;  /* 0x0005a8f401007387 */ /* 0x000fe80000100a00 */
[----:B------:R-:W-:Y:S04]  /*8ce0*/  STL.64 [R1+0x5a0], R166 ;  /* 0x0005a0a601007387 */ /* 0x000fe80000100a00 */
[----:B------:R-:W4:Y:S04]  /*8cf0*/  LDL.LU.64 R208, [R1+0xe8] ;  /* 0x0000e80001d07983 */ /* 0x000f280000300a00 */
[----:B------:R-:W-:Y:S04]  /*8d00*/  LDGSTS.E [R245+0x28008], desc[UR16][R160.64], !P1 ;  /* 0x28008000a0f57fae */ /* 0x000fe8000c921850 */
[----:B------:R1:W-:Y:S01]  /*8d10*/  LDGSTS.E [R245+0x2c008], desc[UR16][R162.64], !P1 ;  /* 0x2c008000a2f57fae */ /* 0x0003e2000c921850 */
[----:B------:R-:W-:-:S03]  /*8d20*/  ISETP.GE.U32.AND P1, PT, R169, 0x7fffff10, PT ;  /* 0x7fffff10a900780c */ /* 0x000fc60003f26070 */
[----:B------:R1:W-:Y:S04]  /*8d30*/  LDGSTS.E [R245+0x2800c], desc[UR16][R164.64], !P2 ;  /* 0x2800c000a4f57fae */ /* 0x0003e8000d121850 */
[----:B------:R-:W-:Y:S01]  /*8d40*/  LDGSTS.E [R245+0x2c00c], desc[UR16][R166.64], !P2 ;  /* 0x2c00c000a6f57fae */ /* 0x000fe2000d121850 */
[----:B------:R-:W-:Y:S01]  /*8d50*/  ISETP.GE.U32.AND P2, PT, R168, 0x7fffff0f, PT ;  /* 0x7fffff0fa800780c */ /* 0x000fe20003f46070 */
[C---:B------:R-:W-:Y:S02]  /*8d60*/  IMAD.WIDE R168, R184.reuse, 0x4, R192 ;  /* 0x00000004b8a87825 */ /* 0x040fe400078e02c0 */
[----:B------:R-:W4:Y:S04]  /*8d70*/  LDL.LU.64 R192, [R1+0xe0] ;  /* 0x0000e00001c07983 */ /* 0x000f280000300a00 */
[----:B------:R-:W4:Y:S04]  /*8d80*/  LDL.LU.64 R214, [R1+0xd8] ;  /* 0x0000d80001d67983 */ /* 0x000f280000300a00 */
[----:B------:R-:W4:Y:S04]  /*8d90*/  LDL.LU.64 R196, [R1+0xd0] ;  /* 0x0000d00001c47983 */ /* 0x000f280000300a00 */
[----:B------:R-:W-:Y:S04]  /*8da0*/  LDGSTS.E [R246+0x20000], desc[UR16][R168.64], !P3 ;  /* 0x20000000a8f67fae */ /* 0x000fe8000d921850 */
[----:B------:R-:W-:Y:S01]  /*8db0*/  STL.64 [R1+0x5b0], R168 ;  /* 0x0005b0a801007387 */ /* 0x000fe20000100a00 */
[----:B--2---:R-:W-:-:S04]  /*8dc0*/  IMAD.WIDE R170, R184, 0x4, R170 ;  /* 0x00000004b8aa7825 */ /* 0x004fc800078e02aa */
[C---:B------:R-:W-:Y:S01]  /*8dd0*/  IMAD.WIDE R172, R184.reuse, 0x4, R172 ;  /* 0x00000004b8ac7825 */ /* 0x040fe200078e02ac */
[----:B------:R-:W-:Y:S03]  /*8de0*/  LDGSTS.E [R246+0x24000], desc[UR16][R170.64], !P3 ;  /* 0x24000000aaf67fae */ /* 0x000fe6000d921850 */
[----:B------:R-:W-:Y:S01]  /*8df0*/  IMAD.WIDE R174, R184, 0x4, R174 ;  /* 0x00000004b8ae7825 */ /* 0x000fe200078e02ae */
[----:B------:R-:W-:Y:S01]  /*8e00*/  STL.64 [R1+0x5c0], R170 ;  /* 0x0005c0aa01007387 */ /* 0x000fe20000100a00 */
[----:B------:R-:W-:-:S03]  /*8e10*/  ISETP.GE.U32.AND P3, PT, R177, 0x7fffff0e, PT ;  /* 0x7fffff0eb100780c */ /* 0x000fc60003f66070 */
[----:B------:R-:W-:Y:S04]  /*8e20*/  LDGSTS.E [R246+0x20004], desc[UR16][R172.64], !P4 ;  /* 0x20004000acf67fae */ /* 0x000fe8000e121850 */
[----:B------:R-:W-:Y:S04]  /*8e30*/  STL.64 [R1+0x5c8], R172 ;  /* 0x0005c8ac01007387 */ /* 0x000fe80000100a00 */
[----:B------:R-:W-:Y:S01]  /*8e40*/  LDGSTS.E [R246+0x24004], desc[UR16][R174.64], !P4 ;  /* 0x24004000aef67fae */ /* 0x000fe2000e121850 */
[----:B------:R-:W-:-:S03]  /*8e50*/  ISETP.GE.U32.AND P4, PT, R176, 0x7fffff0d, PT ;  /* 0x7fffff0db000780c */ /* 0x000fc60003f86070 */
[----:B------:R-:W-:Y:S04]  /*8e60*/  STL.64 [R1+0x5d0], R174 ;  /* 0x0005d0ae01007387 */ /* 0x000fe80000100a00 */
[----:B------:R-:W2:Y:S01]  /*8e70*/  LDL.LU.64 R220, [R1+0xc8] ;  /* 0x0000c80001dc7983 */ /* 0x000ea20000300a00 */
[C---:B---3--:R-:W-:Y:S02]  /*8e80*/  IMAD.WIDE R176, R184.reuse, 0x4, R206 ;  /* 0x00000004b8b07825 */ /* 0x048fe400078e02ce */
[----:B------:R-:W3:Y:S02]  /*8e90*/  LDC R206, c[0x0][0x230] ;  /* 0x00008c00ffce7b82 */ /* 0x000ee40000000800 */
[C---:B------:R-:W-:Y:S01]  /*8ea0*/  IMAD.WIDE R178, R184.reuse, 0x4, R204 ;  /* 0x00000004b8b27825 */ /* 0x040fe200078e02cc */
[----:B------:R-:W-:Y:S03]  /*8eb0*/  LDGSTS.E [R246+0x20008], desc[UR16][R176.64], !P5 ;  /* 0x20008000b0f67fae */ /* 0x000fe6000e921850 */
[C---:B----4-:R-:W-:Y:S01]  /*8ec0*/  IMAD.WIDE R180, R184.reuse, 0x4, R180 ;  /* 0x00000004b8b47825 */ /* 0x050fe200078e02b4 */
[----:B------:R-:W-:Y:S03]  /*8ed0*/  LDGSTS.E [R246+0x24008], desc[UR16][R178.64], !P5 ;  /* 0x24008000b2f67fae */ /* 0x000fe6000e921850 */
[----:B------:R-:W-:Y:S01]  /*8ee0*/  IMAD.WIDE R182, R184, 0x4, R200 ;  /* 0x00000004b8b67825 */ /* 0x000fe200078e02c8 */
[----:B------:R-:W-:Y:S01]  /*8ef0*/  ISETP.GE.U32.AND P5, PT, R187, 0x7fffff2c, PT ;  /* 0x7fffff2cbb00780c */ /* 0x000fe20003fa6070 */
[----:B------:R-:W4:Y:S04]  /*8f00*/  LDL.LU.64 R200, [R1+0xc0] ;  /* 0x0000c00001c87983 */ /* 0x000f280000300a00 */
[----:B------:R-:W3:Y:S04]  /*8f10*/  LDL.LU.64 R222, [R1+0x88] ;  /* 0x0000880001de7983 */ /* 0x000ee80000300a00 */
[----:B------:R-:W3:Y:S01]  /*8f20*/  LDL.LU.64 R204, [R1+0x78] ;  /* 0x0000780001cc7983 */ /* 0x000ee20000300a00 */
[----:B------:R-:W-:-:S03]  /*8f30*/  IADD3 R187, R190, -0x97, RZ ;  /* 0xffffff69bebb7810 */ /* 0x000fc60007ffe0ff */
[----:B------:R-:W-:Y:S04]  /*8f40*/  STL.64 [R1+0x5d8], R176 ;  /* 0x0005d8b001007387 */ /* 0x000fe80000100a00 */
[----:B------:R-:W-:Y:S04]  /*8f50*/  STL.64 [R1+0x5e0], R178 ;  /* 0x0005e0b201007387 */ /* 0x000fe80000100a00 */
[----:B------:R-:W-:Y:S01]  /*8f60*/  STL.64 [R1+0x5e8], R180 ;  /* 0x0005e8b401007387 */ /* 0x000fe20000100a00 */
[----:B------:R-:W-:-:S03]  /*8f70*/  IMAD.WIDE R190, R184, 0x4, R208 ;  /* 0x00000004b8be7825 */ /* 0x000fc600078e02d0 */
[----:B------:R-:W3:Y:S04]  /*8f80*/  LDL.LU.64 R8, [R1+0x250] ;  /* 0x0002500001087983 */ /* 0x000ee80000300a00 */
[----:B------:R-:W3:Y:S04]  /*8f90*/  LDL.LU.64 R208, [R1+0x248] ;  /* 0x0002480001d07983 */ /* 0x000ee80000300a00 */
[----:B------:R-:W3:Y:S04]  /*8fa0*/  LDL.LU.64 R226, [R1+0x240] ;  /* 0x0002400001e27983 */ /* 0x000ee80000300a00 */
[----:B------:R-:W-:Y:S04]  /*8fb0*/  LDGSTS.E [R246+0x2000c], desc[UR16][R180.64], !P6 ;  /* 0x2000c000b4f67fae */ /* 0x000fe8000f121850 */
[----:B------:R-:W-:Y:S01]  /*8fc0*/  LDGSTS.E [R246+0x2400c], desc[UR16][R182.64], !P6 ;  /* 0x2400c000b6f67fae */ /* 0x000fe2000f121850 */
[----:B------:R-:W-:Y:S01]  /*8fd0*/  ISETP.GE.U32.AND P6, PT, R185, 0x7fffff2b, PT ;  /* 0x7fffff2bb900780c */ /* 0x000fe20003fc6070 */
[----:B------:R-:W-:-:S02]  /*8fe0*/  IMAD.WIDE R192, R184, 0x4, R192 ;  /* 0x00000004b8c07825 */ /* 0x000fc400078e02c0 */
[----:B------:R-:W-:Y:S02]  /*8ff0*/  LDGSTS.E [R246+0x28000], desc[UR16][R190.64], !P1 ;  /* 0x28000000bef67fae */ /* 0x000fe4000c921850 */
[----:B------:R-:W-:Y:S02]  /*9000*/  VIADD R185, R194, 0xffffff68 ;  /* 0xffffff68c2b97836 */ /* 0x000fe40000000000 */
[C---:B------:R-:W-:Y:S01]  /*9010*/  IMAD.WIDE R194, R184.reuse, 0x4, R214 ;  /* 0x00000004b8c27825 */ /* 0x040fe200078e02d6 */
[----:B------:R-:W-:Y:S03]  /*9020*/  LDGSTS.E [R246+0x2c000], desc[UR16][R192.64], !P1 ;  /* 0x2c000000c0f67fae */ /* 0x000fe6000c921850 */
[----:B------:R-:W-:Y:S01]  /*9030*/  IMAD.WIDE R196, R184, 0x4, R196 ;  /* 0x00000004b8c47825 */ /* 0x000fe200078e02c4 */
[----:B------:R-:W3:Y:S01]  /*9040*/  LDL.LU.64 R212, [R1+0x238] ;  /* 0x0002380001d47983 */ /* 0x000ee20000300a00 */
[----:B------:R-:W-:Y:S01]  /*9050*/  ISETP.GE.U32.AND P1, PT, R187, 0x7fffff2a, PT ;  /* 0x7fffff2abb00780c */ /* 0x000fe20003f26070 */
[----:B------:R-:W1:Y:S01]  /*9060*/  LDC R214, c[0x0][0x230] ;  /* 0x00008c00ffd67b82 */ /* 0x000e620000000800 */
[----:B------:R-:W-:Y:S01]  /*9070*/  VIADD R187, R198, 0xffffff4b ;  /* 0xffffff4bc6bb7836 */ /* 0x000fe20000000000 */
[----:B------:R-:W-:Y:S04]  /*9080*/  LDGSTS.E [R246+0x28004], desc[UR16][R194.64], !P2 ;  /* 0x28004000c2f67fae */ /* 0x000fe8000d121850 */
[----:B------:R-:W-:Y:S01]  /*9090*/  LDGSTS.E [R246+0x2c004], desc[UR16][R196.64], !P2 ;  /* 0x2c004000c4f67fae */ /* 0x000fe2000d121850 */
[----:B------:R-:W-:-:S02]  /*90a0*/  ISETP.GE.U32.AND P2, PT, R185, 0x7fffff29, PT ;  /* 0x7fffff29b900780c */ /* 0x000fc40003f46070 */
[----:B------:R-:W-:Y:S01]  /*90b0*/  IADD3 R185, R202, -0xb6, RZ ;  /* 0xffffff4acab97810 */ /* 0x000fe20007ffe0ff */
[----:B------:R-:W3:Y:S04]  /*90c0*/  LDL.LU.64 R10, [R1+0x230] ;  /* 0x00023000010a7983 */ /* 0x000ee80000300a00 */
[----:B------:R-:W3:Y:S04]  /*90d0*/  LDL.LU.64 R216, [R1+0x228] ;  /* 0x0002280001d87983 */ /* 0x000ee80000300a00 */
[----:B------:R-:W3:Y:S01]  /*90e0*/  LDL.LU.64 R6, [R1+0x220] ;  /* 0x0002200001067983 */ /* 0x000ee20000300a00 */
[----:B--2---:R-:W-:-:S03]  /*90f0*/  IMAD.WIDE R198, R184, 0x4, R220 ;  /* 0x00000004b8c67825 */ /* 0x004fc600078e02dc */
[----:B------:R-:W2:Y:S04]  /*9100*/  LDL.LU.64 R220, [R1+0x218] ;  /* 0x0002180001dc7983 */ /* 0x000ea80000300a00 */
[----:B------:R-:W-:Y:S04]  /*9110*/  LDGSTS.E [R246+0x28008], desc[UR16][R198.64], !P3 ;  /* 0x28008000c6f67fae */ /* 0x000fe8000d921850 */
[----:B------:R-:W2:Y:S01]  /*9120*/  LDL.LU.64 R156, [R1+0x60] ;  /* 0x00006000019c7983 */ /* 0x000ea20000300a00 */
[----:B----4-:R-:W-:-:S04]  /*9130*/  IMAD.WIDE R200, R184, 0x4, R200 ;  /* 0x00000004b8c87825 */ /* 0x010fc800078e02c8 */
[C---:B---3--:R-:W-:Y:S01]  /*9140*/  IMAD.WIDE R202, R184.reuse, 0x4, R222 ;  /* 0x00000004b8ca7825 */ /* 0x048fe200078e02de */
[----:B------:R-:W-:Y:S01]  /*9150*/  LDGSTS.E [R246+0x2c008], desc[UR16][R200.64], !P3 ;  /* 0x2c008000c8f67fae */ /* 0x000fe2000d921850 */
[----:B------:R-:W3:Y:S02]  /*9160*/  LDC R222, c[0x0][0x230] ;  /* 0x00008c00ffde7b82 */ /* 0x000ee40000000800 */
[----:B------:R-:W-:Y:S01]  /*9170*/  IMAD.WIDE R204, R184, 0x4, R204 ;  /* 0x00000004b8cc7825 */ /* 0x000fe200078e02cc */
[----:B------:R-:W-:Y:S01]  /*9180*/  LDGSTS.E [R246+0x2800c], desc[UR16][R202.64], !P4 ;  /* 0x2800c000caf67fae */ /* 0x000fe2000e121850 */
[----:B------:R-:W-:-:S03]  /*9190*/  ISETP.GE.U32.AND P3, PT, R187, 0x7fffff0c, PT ;  /* 0x7fffff0cbb00780c */ /* 0x000fc60003f66070 */
[----:B------:R-:W-:Y:S01]  /*91a0*/  LDGSTS.E [R246+0x2c00c], desc[UR16][R204.64], !P4 ;  /* 0x2c00c000ccf67fae */ /* 0x000fe2000e121850 */
[----:B------:R-:W-:Y:S01]  /*91b0*/  ISETP.GE.U32.AND P4, PT, R185, 0x7fffff0b, PT ;  /* 0x7fffff0bb900780c */ /* 0x000fe20003f86070 */
[----:B------:R-:W-:Y:S02]  /*91c0*/  VIADD R185, R210, 0xffffff48 ;  /* 0xffffff48d2b97836 */ /* 0x000fe40000000000 */
[----:B------:R-:W-:Y:S02]  /*91d0*/  VIADD R187, R206, 0xffffff49 ;  /* 0xffffff49cebb7836 */ /* 0x000fe40000000000 */
[----:B------:R-:W-:-:S04]  /*91e0*/  IMAD.WIDE R206, R184, 0x4, R8 ;  /* 0x00000004b8ce7825 */ /* 0x000fc800078e0208 */
[C---:B------:R-:W-:Y:S01]  /*91f0*/  IMAD.WIDE R208, R184.reuse, 0x4, R208 ;  /* 0x00000004b8d07825 */ /* 0x040fe200078e02d0 */
[----:B------:R-:W-:Y:S03]  /*9200*/  LDGSTS.E [R247+0x20000], desc[UR16][R206.64], !P5 ;  /* 0x20000000cef77fae */ /* 0x000fe6000e921850 */
[C---:B------:R-:W-:Y:S01]  /*9210*/  IMAD.WIDE R210, R184.reuse, 0x4, R226 ;  /* 0x00000004b8d27825 */ /* 0x040fe200078e02e2 */
[----:B------:R-:W-:Y:S04]  /*9220*/  LDGSTS.E [R247+0x24000], desc[UR16][R208.64], !P5 ;  /* 0x24000000d0f77fae */ /* 0x000fe8000e921850 */
[----:B------:R-:W4:Y:S04]  /*9230*/  LDL.LU.64 R226, [R1+0x50] ;  /* 0x0000500001e27983 */ /* 0x000f280000300a00 */
[----:B------:R-:W4:Y:S04]  /*9240*/  LDL.LU.64 R16, [R1+0x18] ;  /* 0x0000180001107983 */ /* 0x000f280000300a00 */
[----:B------:R-:W4:Y:S04]  /*9250*/  LDL.LU.64 R8, [R1+0x28] ;  /* 0x0000280001087983 */ /* 0x000f280000300a00 */
[----:B-1----:R-:W4:Y:S01]  /*9260*/  LDL.LU.64 R160, [R1+0x30] ;  /* 0x0000300001a07983 */ /* 0x002f220000300a00 */
[----:B------:R-:W-:-:S03]  /*9270*/  IMAD.WIDE R212, R184, 0x4, R212 ;  /* 0x00000004b8d47825 */ /* 0x000fc600078e02d4 */
[----:B------:R-:W4:Y:S01]  /*9280*/  LDL.LU.64 R242, [R1+0x38] ;  /* 0x0000380001f27983 */ /* 0x000f220000300a00 */
[----:B------:R-:W-:-:S03]  /*9290*/  ISETP.GE.U32.AND P5, PT, R187, 0x7fffff0a, PT ;  /* 0x7fffff0abb00780c */ /* 0x000fc60003fa6070 */
[----:B------:R-:W-:Y:S01]  /*92a0*/  LDGSTS.E [R247+0x20004], desc[UR16][R210.64], !P6 ;  /* 0x20004000d2f77fae */ /* 0x000fe2000f121850 */
[----:B------:R-:W-:-:S03]  /*92b0*/  IADD3 R187, R214, -0x99, RZ ;  /* 0xffffff67d6bb7810 */ /* 0x000fc60007ffe0ff */
[----:B------:R-:W-:Y:S01]  /*92c0*/  LDGSTS.E [R247+0x24004], desc[UR16][R212.64], !P6 ;  /* 0x24004000d4f77fae */ /* 0x000fe2000f121850 */
[----:B------:R-:W-:Y:S01]  /*92d0*/  ISETP.GE.U32.AND P6, PT, R185, 0x7fffff09, PT ;  /* 0x7fffff09b900780c */ /* 0x000fe20003fc6070 */
[----:B------:R-:W-:Y:S02]  /*92e0*/  VIADD R185, R218, 0xffffff66 ;  /* 0xffffff66dab97836 */ /* 0x000fe40000000000 */
[C---:B------:R-:W-:Y:S02]  /*92f0*/  IMAD.WIDE R214, R184.reuse, 0x4, R10 ;  /* 0x00000004b8d67825 */ /* 0x040fe400078e020a */
[----:B------:R-:W4:Y:S02]  /*9300*/  LDL.LU.64 R10, [R1+0x40] ;  /* 0x00004000010a7983 */ /* 0x000f240000300a00 */
[C---:B------:R-:W-:Y:S02]  /*9310*/  IMAD.WIDE R216, R184.reuse, 0x4, R216 ;  /* 0x00000004b8d87825 */ /* 0x040fe400078e02d8 */
[----:B------:R-:W-:Y:S02]  /*9320*/  LDGSTS.E [R247+0x20008], desc[UR16][R214.64], !P1 ;  /* 0x20008000d6f77fae */ /* 0x000fe4000c921850 */
[----:B------:R-:W-:-:S02]  /*9330*/  IMAD.WIDE R218, R184, 0x4, R6 ;  /* 0x00000004b8da7825 */ /* 0x000fc400078e0206 */
[----:B------:R-:W4:Y:S04]  /*9340*/  LDL.LU.64 R6, [R1+0x48] ;  /* 0x0000480001067983 */ /* 0x000f280000300a00 */
[----:B------:R-:W-:Y:S01]  /*9350*/  LDGSTS.E [R247+0x24008], desc[UR16][R216.64], !P1 ;  /* 0x24008000d8f77fae */ /* 0x000fe2000c921850 */
[----:B------:R-:W-:Y:S01]  /*9360*/  ISETP.GE.U32.AND P1, PT, R187, 0x7fffff28, PT ;  /* 0x7fffff28bb00780c */ /* 0x000fe20003f26070 */
[----:B---3--:R-:W-:Y:S02]  /*9370*/  VIADD R187, R222, 0xffffff65 ;  /* 0xffffff65debb7836 */ /* 0x008fe40000000000 */
[----:B------:R-:W-:Y:S01]  /*9380*/  LDGSTS.E [R247+0x2000c], desc[UR16][R218.64], !P2 ;  /* 0x2000c000daf77fae */ /* 0x000fe2000d121850 */
[----:B--2---:R-:W-:-:S05]  /*9390*/  IMAD.WIDE R220, R184, 0x4, R220 ;  /* 0x00000004b8dc7825 */ /* 0x004fca00078e02dc */
[----:B------:R-:W-:Y:S01]  /*93a0*/  LDGSTS.E [R247+0x2400c], desc[UR16][R220.64], !P2 ;  /* 0x2400c000dcf77fae */ /* 0x000fe2000d121850 */
[----:B------:R-:W-:Y:S01]  /*93b0*/  ISETP.GE.U32.AND P2, PT, R185, 0x7fffff27, PT ;  /* 0x7fffff27b900780c */ /* 0x000fe20003f46070 */
[----:B------:R-:W-:Y:S01]  /*93c0*/  IMAD.WIDE R222, R184, 0x4, R156 ;  /* 0x00000004b8de7825 */ /* 0x000fe200078e029c */
[----:B------:R-:W-:-:S04]  /*93d0*/  IADD3 R185, R152, -0x9c, RZ ;  /* 0xffffff6498b97810 */ /* 0x000fc80007ffe0ff */
[----:B------:R-:W-:Y:S01]  /*93e0*/  LDGSTS.E [R247+0x28000], desc[UR16][R222.64], !P3 ;  /* 0x28000000def77fae */ /* 0x000fe2000d921850 */
[----:B----4-:R-:W-:-:S04]  /*93f0*/  IMAD.WIDE R162, R184, 0x4, R16 ;  /* 0x00000004b8a27825 */ /* 0x010fc800078e0210 */
[C---:B------:R-:W-:Y:S02]  /*9400*/  IMAD.WIDE R16, R184.reuse, 0x4, R8 ;  /* 0x00000004b8107825 */ /* 0x040fe400078e0208 */
[----:B------:R-:W2:Y:S04]  /*9410*/  LDL.LU.64 R8, [R1+0x210] ;  /* 0x0002100001087983 */ /* 0x000ea80000300a00 */
[----:B------:R-:W3:Y:S04]  /*9420*/  LDL.LU.64 R158, [R1+0x208] ;  /* 0x00020800019e7983 */ /* 0x000ee80000300a00 */
[----:B------:R1:W-:Y:S04]  /*9430*/  STL.64 [R1+0x18], R162 ;  /* 0x000018a201007387 */ /* 0x0003e80000100a00 */
[----:B------:R-:W4:Y:S04]  /*9440*/  LDL.LU.64 R156, [R1+0x200] ;  /* 0x00020000019c7983 */ /* 0x000f280000300a00 */
[----:B------:R1:W-:Y:S04]  /*9450*/  STL.64 [R1+0x28], R16 ;  /* 0x0000281001007387 */ /* 0x0003e80000100a00 */
[----:B------:R-:W4:Y:S01]  /*9460*/  LDL.LU.64 R152, [R1+0x1f8] ;  /* 0x0001f80001987983 */ /* 0x000f220000300a00 */
[----:B------:R-:W-:-:S04]  /*9470*/  IMAD.WIDE R226, R184, 0x4, R226 ;  /* 0x00000004b8e27825 */ /* 0x000fc800078e02e2 */
[C---:B------:R-:W-:Y:S01]  /*9480*/  IMAD.WIDE R164, R184.reuse, 0x4, R160 ;  /* 0x00000004b8a47825 */ /* 0x040fe200078e02a0 */
[----:B------:R-:W-:Y:S03]  /*9490*/  LDGSTS.E [R247+0x2c000], desc[UR16][R226.64], !P3 ;  /* 0x2c000000e2f77fae */ /* 0x000fe6000d921850 */
[C---:B------:R-:W-:Y:S01]  /*94a0*/  IMAD.WIDE R160, R184.reuse, 0x4, R242 ;  /* 0x00000004b8a07825 */ /* 0x040fe200078e02f2 */
[----:B------:R-:W-:Y:S04]  /*94b0*/  STL.64 [R1+0x30], R164 ;  /* 0x000030a401007387 */ /* 0x000fe80000100a00 */
[----:B------:R-:W-:Y:S01]  /*94c0*/  LDGSTS.E [R247+0x28004], desc[UR16][R162.64], !P4 ;  /* 0x28004000a2f77fae */ /* 0x000fe2000e121850 */
[----:B------:R-:W-:-:S03]  /*94d0*/  IMAD.WIDE R10, R184, 0x4, R10 ;  /* 0x00000004b80a7825 */ /* 0x000fc600078e020a */
[----:B------:R-:W-:Y:S01]  /*94e0*/  STL.64 [R1+0x38], R160 ;  /* 0x000038a001007387 */ /* 0x000fe20000100a00 */
[----:B------:R-:W-:-:S03]  /*94f0*/  IMAD.WIDE R6, R184, 0x4, R6 ;  /* 0x00000004b8067825 */ /* 0x000fc600078e0206 */
[----:B------:R1:W-:Y:S04]  /*9500*/  LDGSTS.E [R247+0x2c004], desc[UR16][R16.64], !P4 ;  /* 0x2c00400010f77fae */ /* 0x0003e8000e121850 */
[----:B-1----:R-:W4:Y:S04]  /*9510*/  LDL.LU.64 R162, [R1+0x1f0] ;  /* 0x0001f00001a27983 */ /* 0x002f280000300a00 */
[----:B------:R-:W4:Y:S04]  /*9520*/  LDL.LU.64 R242, [R1+0x1e8] ;  /* 0x0001e80001f27983 */ /* 0x000f280000300a00 */
[----:B------:R-:W-:Y:S01]  /*9530*/  LDGSTS.E [R247+0x28008], desc[UR16][R164.64], !P5 ;  /* 0x28008000a4f77fae */ /* 0x000fe2000e921850 */
[----:B------:R-:W1:Y:S03]  /*9540*/  LDC R17, c[0x0][0x230] ;  /* 0x00008c00ff117b82 */ /* 0x000e660000000800 */
[----:B------:R2:W-:Y:S04]  /*9550*/  STL.64 [R1+0x40], R10 ;  /* 0x0000400a01007387 */ /* 0x0005e80000100a00 */
[----:B------:R4:W-:Y:S01]  /*9560*/  LDGSTS.E [R247+0x2c008], desc[UR16][R160.64], !P5 ;  /* 0x2c008000a0f77fae */ /* 0x0009e2000e921850 */
[----:B------:R-:W1:Y:S03]  /*9570*/  LDC R16, c[0x0][0x230] ;  /* 0x00008c00ff107b82 */ /* 0x000e660000000800 */
[----:B------:R3:W-:Y:S04]  /*9580*/  STL.64 [R1+0x48], R6 ;  /* 0x0000480601007387 */ /* 0x0007e80000100a00 */
[----:B------:R-:W-:Y:S04]  /*9590*/  LDGSTS.E [R247+0x2800c], desc[UR16][R10.64], !P6 ;  /* 0x2800c0000af77fae */ /* 0x000fe8000f121850 */
[----:B------:R-:W-:Y:S01]  /*95a0*/  LDGSTS.E [R247+0x2c00c], desc[UR16][R6.64], !P6 ;  /* 0x2c00c00006f77fae */ /* 0x000fe2000f121850 */
[----:B--2---:R-:W-:-:S03]  /*95b0*/  IMAD.WIDE R8, R184, 0x4, R8 ;  /* 0x00000004b8087825 */ /* 0x004fc600078e0208 */
[----:B------:R-:W2:Y:S01]  /*95c0*/  LDL.LU.64 R10, [R1+0x1e0] ;  /* 0x0001e000010a7983 */ /* 0x000ea20000300a00 */
[----:B---3--:R-:W-:-:S03]  /*95d0*/  IMAD.WIDE R166, R184, 0x4, R158 ;  /* 0x00000004b8a67825 */ /* 0x008fc600078e029e */
[----:B------:R-:W3:Y:S01]  /*95e0*/  LDL.LU.64 R6, [R1+0x1d8] ;  /* 0x0001d80001067983 */ /* 0x000ee20000300a00 */
[----:B----4-:R-:W-:-:S03]  /*95f0*/  IMAD.WIDE R156, R184, 0x4, R156 ;  /* 0x00000004b89c7825 */ /* 0x010fc600078e029c */
[----:B------:R4:W-:Y:S01]  /*9600*/  STL.64 [R1+0x50], R8 ;  /* 0x0000500801007387 */ /* 0x0009e20000100a00 */
[----:B------:R-:W-:Y:S01]  /*9610*/  ISETP.GE.U32.AND P4, PT, R185, 0x7fffff25, PT ;  /* 0x7fffff25b900780c */ /* 0x000fe20003f86070 */
[----:B------:R-:W3:Y:S02]  /*9620*/  LDC R161, c[0x0][0x230] ;  /* 0x00008c00ffa17b82 */ /* 0x000ee40000000800 */
[----:B------:R1:W-:Y:S01]  /*9630*/  STL.64 [R1+0x60], R166 ;  /* 0x000060a601007387 */ /* 0x0003e20000100a00 */
[----:B------:R-:W-:-:S03]  /*9640*/  IMAD.WIDE R164, R184, 0x4, R152 ;  /* 0x00000004b8a47825 */ /* 0x000fc600078e0298 */
[----:B------:R-:W3:Y:S01]  /*9650*/  LDL.LU.64 R158, [R1+0xb8] ;  /* 0x0000b800019e7983 */ /* 0x000ee20000300a00 */
[----:B------:R-:W-:Y:S01]  /*9660*/  ISETP.GE.U32.AND P3, PT, R187, 0x7fffff26, PT ;  /* 0x7fffff26bb00780c */ /* 0x000fe20003f66070 */
[----:B------:R-:W3:Y:S02]  /*9670*/  LDC R160, c[0x0][0x230] ;  /* 0x00008c00ffa07b82 */ /* 0x000ee40000000800 */
[----:B------:R-:W3:Y:S04]  /*9680*/  LDL.LU.64 R152, [R1+0xb0] ;  /* 0x0000b00001987983 */ /* 0x000ee80000300a00 */
[----:B------:R1:W-:Y:S04]  /*9690*/  STL.64 [R1+0x78], R156 ;  /* 0x0000789c01007387 */ /* 0x0003e80000100a00 */
[----:B------:R-:W-:Y:S04]  /*96a0*/  LDGSTS.E [R248+0x20000], desc[UR16][R8.64], !P1 ;  /* 0x2000000008f87fae */ /* 0x000fe8000c921850 */
[----:B------:R2:W-:Y:S01]  /*96b0*/  STL.64 [R1+0x88], R164 ;  /* 0x000088a401007387 */ /* 0x0005e20000100a00 */
[----:B------:R-:W-:-:S02]  /*96c0*/  VIADD R185, R155, 0xffffff46 ;  /* 0xffffff469bb97836 */ /* 0x000fc40000000000 */
[----:B------:R-:W-:Y:S01]  /*96d0*/  VIADD R187, R252, 0xffffff47 ;  /* 0xffffff47fcbb7836 */ /* 0x000fe20000000000 */
[----:B------:R1:W-:Y:S01]  /*96e0*/  LDGSTS.E [R248+0x24000], desc[UR16][R166.64], !P1 ;  /* 0x24000000a6f87fae */ /* 0x0003e2000c921850 */
[----:B------:R-:W3:Y:S03]  /*96f0*/  LDC R155, c[0x0][0x230] ;  /* 0x00008c00ff9b7b82 */ /* 0x000ee60000000800 */
[----:B----4-:R-:W4:Y:S01]  /*9700*/  LDL.LU.64 R8, [R1+0xa8] ;  /* 0x0000a80001087983 */ /* 0x010f220000300a00 */
[----:B------:R-:W-:Y:S01]  /*9710*/  ISETP.GE.U32.AND P6, PT, R185, 0x7fffff07, PT ;  /* 0x7fffff07b900780c */ /* 0x000fe20003fc6070 */
[----:B------:R-:W-:Y:S01]  /*9720*/  VIADD R185, R154, 0xffffff44 ;  /* 0xffffff449ab97836 */ /* 0x000fe20000000000 */
[----:B------:R-:W-:Y:S01]  /*9730*/  ISETP.GE.U32.AND P5, PT, R187, 0x7fffff08, PT ;  /* 0x7fffff08bb00780c */ /* 0x000fe20003fa6070 */
[C---:B------:R-:W-:Y:S01]  /*9740*/  IMAD.WIDE R168, R184.reuse, 0x4, R162 ;  /* 0x00000004b8a87825 */ /* 0x040fe200078e02a2 */
[----:B------:R-:W-:Y:S01]  /*9750*/  IADD3 R187, R249, -0xbb, RZ ;  /* 0xffffff45f9bb7810 */ /* 0x000fe20007ffe0ff */
[----:B------:R-:W-:Y:S01]  /*9760*/  LDGSTS.E [R248+0x20004], desc[UR16][R156.64], !P2 ;  /* 0x200040009cf87fae */ /* 0x000fe2000d121850 */
[----:B------:R-:W4:Y:S01]  /*9770*/  LDC R154, c[0x0][0x230] ;  /* 0x00008c00ff9a7b82 */ /* 0x000f220000000800 */
[----:B-1----:R-:W-:Y:S01]  /*9780*/  IMAD.WIDE R166, R184, 0x4, R242 ;  /* 0x00000004b8a67825 */ /* 0x002fe200078e02f2 */
[----:B------:R-:W-:Y:S01]  /*9790*/  ISETP.GE.U32.AND P1, PT, R187, 0x7fffff06, PT ;  /* 0x7fffff06bb00780c */ /* 0x000fe20003f26070 */
[----:B------:R2:W-:Y:S01]  /*97a0*/  LDGSTS.E [R248+0x24004], desc[UR16][R164.64], !P2 ;  /* 0x24004000a4f87fae */ /* 0x0005e2000d121850 */
[----:B------:R-:W-:Y:S01]  /*97b0*/  ISETP.GE.U32.AND P2, PT, R185, 0x7fffff05, PT ;  /* 0x7fffff05b900780c */ /* 0x000fe20003f46070 */
[----:B------:R-:W-:Y:S01]  /*97c0*/  VIADD R187, R17, 0xffffff63 ;  /* 0xffffff6311bb7836 */ /* 0x000fe20000000000 */
[----:B------:R-:W-:Y:S01]  /*97d0*/  IADD3 R185, R16, -0x9e, RZ ;  /* 0xffffff6210b97810 */ /* 0x000fe20007ffe0ff */
[----:B------:R-:W-:Y:S01]  /*97e0*/  LDGSTS.E [R248+0x20008], desc[UR16][R168.64], !P3 ;  /* 0x20008000a8f87fae */ /* 0x000fe2000d921850 */
[----:B------:R-:W1:Y:S03]  /*97f0*/  LDC R249, c[0x0][0x230] ;  /* 0x00008c00fff97b82 */ /* 0x000e660000000800 */
[----:B------:R-:W4:Y:S04]  /*9800*/  LDL.LU.64 R156, [R1+0xa0] ;  /* 0x0000a000019c7983 */ /* 0x000f280000300a00 */
[----:B------:R-:W4:Y:S01]  /*9810*/  LDL.LU.64 R242, [R1+0x98] ;  /* 0x0000980001f27983 */ /* 0x000f220000300a00 */
[----:B------:R-:W1:Y:S03]  /*9820*/  LDC R252, c[0x0][0x230] ;  /* 0x00008c00fffc7b82 */ /* 0x000e660000000800 */
[----:B------:R-:W-:Y:S04]  /*9830*/  STL.64 [R1+0xe0], R168 ;  /* 0x0000e0a801007387 */ /* 0x000fe80000100a00 */
[----:B------:R-:W4:Y:S04]  /*9840*/  LDL.LU.64 R16, [R1+0x90] ;  /* 0x0000900001107983 */ /* 0x000f280000300a00 */
[----:B------:R-:W-:Y:S04]  /*9850*/  STL.64 [R1+0xe8], R166 ;  /* 0x0000e8a601007387 */ /* 0x000fe80000100a00 */
[----:B------:R-:W-:Y:S01]  /*9860*/  LDGSTS.E [R248+0x24008], desc[UR16][R166.64], !P3 ;  /* 0x24008000a6f87fae */ /* 0x000fe2000d921850 */
[----:B--2---:R-:W-:-:S03]  /*9870*/  IMAD.WIDE R164, R184, 0x4, R10 ;  /* 0x00000004b8a47825 */ /* 0x004fc600078e020a */
[----:B------:R-:W2:Y:S01]  /*9880*/  LDL.LU.64 R10, [R1+0x80] ;  /* 0x00008000010a7983 */ /* 0x000ea20000300a00 */
[----:B---3--:R-:W-:-:S03]  /*9890*/  IMAD.WIDE R162, R184, 0x4, R6 ;  /* 0x00000004b8a27825 */ /* 0x008fc600078e0206 */
[----:B------:R-:W3:Y:S04]  /*98a0*/  LDL.LU.64 R6, [R1+0x70] ;  /* 0x0000700001067983 */ /* 0x000ee80000300a00 */
[----:B------:R4:W-:Y:S04]  /*98b0*/  STL.64 [R1+0xf8], R164 ;  /* 0x0000f8a401007387 */ /* 0x0009e80000100a00 */
[----:B------:R1:W-:Y:S04]  /*98c0*/  STL.64 [R1+0x140], R162 ;  /* 0x000140a201007387 */ /* 0x0003e80000100a00 */
[----:B------:R4:W-:Y:S01]  /*98d0*/  LDGSTS.E [R248+0x2000c], desc[UR16][R164.64], !P4 ;  /* 0x2000c000a4f87fae */ /* 0x0009e2000e121850 */
[----:B------:R-:W-:-:S03]  /*98e0*/  IMAD.WIDE R158, R184, 0x4, R158 ;  /* 0x00000004b89e7825 */ /* 0x000fc600078e029e */
[----:B------:R-:W-:Y:S04]  /*98f0*/  LDGSTS.E [R248+0x2400c], desc[UR16][R162.64], !P4 ;  /* 0x2400c000a2f87fae */ /* 0x000fe8000e121850 */
[----:B------:R-:W-:Y:S01]  /*9900*/  STL.64 [R1+0x138], R158 ;  /* 0x0001389e01007387 */ /* 0x000fe20000100a00 */
[----:B----4-:R-:W-:-:S03]  /*9910*/  IMAD.WIDE R164, R184, 0x4, R8 ;  /* 0x00000004b8a47825 */ /* 0x010fc600078e0208 */
[----:B------:R-:W-:Y:S04]  /*9920*/  LDGSTS.E [R248+0x28000], desc[UR16][R158.64], !P5 ;  /* 0x280000009ef87fae */ /* 0x000fe8000e921850 */
[----:B------:R-:W4:Y:S01]  /*9930*/  LDL.LU.64 R8, [R1+0x1d0] ;  /* 0x0001d00001087983 */ /* 0x000f220000300a00 */
[----:B------:R-:W-:Y:S01]  /*9940*/  IMAD.WIDE R152, R184, 0x4, R152 ;  /* 0x00000004b8987825 */ /* 0x000fe200078e0298 */
[----:B------:R-:W-:-:S04]  /*9950*/  ISETP.GE.U32.AND P4, PT, R185, 0x7fffff23, PT ;  /* 0x7fffff23b900780c */ /* 0x000fc80003f86070 */
[----:B------:R-:W-:Y:S01]  /*9960*/  STL.64 [R1+0x130], R152 ;  /* 0x0001309801007387 */ /* 0x000fe20000100a00 */
[----:B------:R-:W-:-:S03]  /*9970*/  VIADD R185, R155, 0xffffff60 ;  /* 0xffffff609bb97836 */ /* 0x000fc60000000000 */
[----:B------:R-:W-:Y:S01]  /*9980*/  LDGSTS.E [R248+0x2c000], desc[UR16][R152.64], !P5 ;  /* 0x2c00000098f87fae */ /* 0x000fe2000e921850 */
[----:B------:R-:W-:-:S03]  /*9990*/  IMAD.WIDE R156, R184, 0x4, R156 ;  /* 0x00000004b89c7825 */ /* 0x000fc600078e029c */
[----:B------:R1:W-:Y:S04]  /*99a0*/  STL.64 [R1+0x128], R164 ;  /* 0x000128a401007387 */ /* 0x0003e80000100a00 */
[----:B------:R1:W-:Y:S04]  /*99b0*/  LDGSTS.E [R248+0x28004], desc[UR16][R164.64], !P6 ;  /* 0x28004000a4f87fae */ /* 0x0003e8000f121850 */
[----:B-1----:R-:W4:Y:S01]  /*99c0*/  LDL.LU.64 R162, [R1+0x1c8] ;  /* 0x0001c80001a27983 */ /* 0x002f220000300a00 */
[----:B------:R-:W-:-:S03]  /*99d0*/  IMAD.WIDE R16, R184, 0x4, R16 ;  /* 0x00000004b8107825 */ /* 0x000fc600078e0210 */
[----:B------:R1:W-:Y:S01]  /*99e0*/  STL.64 [R1+0x120], R156 ;  /* 0x0001209c01007387 */ /* 0x0003e20000100a00 */
[----:B------:R-:W-:-:S03]  /*99f0*/  IMAD.WIDE R164, R184, 0x4, R242 ;  /* 0x00000004b8a47825 */ /* 0x000fc600078e02f2 */
[----:B------:R-:W4:Y:S04]  /*9a00*/  LDL.LU.64 R158, [R1+0x1c0] ;  /* 0x0001c000019e7983 */ /* 0x000f280000300a00 */
[----:B------:R-:W4:Y:S04]  /*9a10*/  LDL.LU.64 R152, [R1+0x1b8] ;  /* 0x0001b80001987983 */ /* 0x000f280000300a00 */
[----:B------:R-:W-:Y:S01]  /*9a20*/  LDGSTS.E [R248+0x2c004], desc[UR16][R156.64], !P6 ;  /* 0x2c0040009cf87fae */ /* 0x000fe2000f121850 */
[----:B------:R-:W-:Y:S01]  /*9a30*/  ISETP.GE.U32.AND P6, PT, R185, 0x7fffff21, PT ;  /* 0x7fffff21b900780c */ /* 0x000fe20003fc6070 */
[----:B------:R-:W-:-:S02]  /*9a40*/  VIADD R185, R154, 0xffffff42 ;  /* 0xffffff429ab97836 */ /* 0x000fc40000000000 */
[----:B------:R-:W-:Y:S04]  /*9a50*/  STL.64 [R1+0x118], R164 ;  /* 0x000118a401007387 */ /* 0x000fe80000100a00 */
[----:B------:R3:W-:Y:S04]  /*9a60*/  STL.64 [R1+0x110], R16 ;  /* 0x0001101001007387 */ /* 0x0007e80000100a00 */
[----:B-1----:R-:W4:Y:S04]  /*9a70*/  LDL.LU.64 R156, [R1+0x68] ;  /* 0x00006800019c7983 */ /* 0x002f280000300a00 */
[----:B------:R-:W4:Y:S04]  /*9a80*/  LDL.LU.64 R154, [R1+0x58] ;  /* 0x00005800019a7983 */ /* 0x000f280000300a00 */
[----:B------:R4:W-:Y:S04]  /*9a90*/  LDGSTS.E [R248+0x28008], desc[UR16][R164.64], !P1 ;  /* 0x28008000a4f87fae */ /* 0x0009e8000c921850 */
[----:B------:R-:W-:Y:S01]  /*9aa0*/  LDGSTS.E [R248+0x2c008], desc[UR16][R16.64], !P1 ;  /* 0x2c00800010f87fae */ /* 0x000fe2000c921850 */
[----:B--2---:R-:W-:-:S04]  /*9ab0*/  IMAD.WIDE R10, R184, 0x4, R10 ;  /* 0x00000004b80a7825 */ /* 0x004fc800078e020a */
[----:B---3--:R-:W-:Y:S01]  /*9ac0*/  IMAD.WIDE R6, R184, 0x4, R6 ;  /* 0x00000004b8067825 */ /* 0x008fe200078e0206 */
[----:B------:R1:W-:Y:S04]  /*9ad0*/  STL.64 [R1+0x108], R10 ;  /* 0x0001080a01007387 */ /* 0x0003e80000100a00 */
[----:B------:R2:W-:Y:S04]  /*9ae0*/  STL.64 [R1+0x100], R6 ;  /* 0x0001000601007387 */ /* 0x0005e80000100a00 */
[----:B------:R-:W3:Y:S04]  /*9af0*/  LDL.LU.64 R242, [R1+0x20] ;  /* 0x0000200001f27983 */ /* 0x000ee80000300a00 */
[----:B------:R-:W3:Y:S04]  /*9b00*/  LDL.LU.64 R16, [R1+0x10] ;  /* 0x0000100001107983 */ /* 0x000ee80000300a00 */
[----:B------:R-:W-:Y:S01]  /*9b10*/  LDGSTS.E [R248+0x2800c], desc[UR16][R10.64], !P2 ;  /* 0x2800c0000af87fae */ /* 0x000fe2000d121850 */
[----:B------:R-:W-:-:S03]  /*9b20*/  ISETP.GE.U32.AND P3, PT, R187, 0x7fffff24, PT ;  /* 0x7fffff24bb00780c */ /* 0x000fc60003f66070 */
[----:B-1----:R-:W3:Y:S01]  /*9b30*/  LDL.LU.64 R10, [R1+0x8] ;  /* 0x00000800010a7983 */ /* 0x002ee20000300a00 */
[----:B----4-:R-:W-:-:S03]  /*9b40*/  IMAD.WIDE R164, R184, 0x4, R8 ;  /* 0x00000004b8a47825 */ /* 0x010fc600078e0208 */
[----:B------:R2:W-:Y:S04]  /*9b50*/  LDGSTS.E [R248+0x2c00c], desc[UR16][R6.64], !P2 ;  /* 0x2c00c00006f87fae */ /* 0x0005e8000d121850 */
[----:B------:R-:W4:Y:S01]  /*9b60*/  LDL.LU.64 R8, [R1] ;  /* 0x0000000001087983 */ /* 0x000f220000300a00 */
[----:B------:R-:W-:Y:S02]  /*9b70*/  VIADD R187, R161, 0xffffff61 ;  /* 0xffffff61a1bb7836 */ /* 0x000fe40000000000 */
[----:B------:R-:W1:Y:S03]  /*9b80*/  S2R R161, SR_TID.X ;  /* 0x0000000000a17919 */ /* 0x000e660000002100 */
[----:B------:R-:W-:-:S02]  /*9b90*/  ISETP.GE.U32.AND P5, PT, R187, 0x7fffff22, PT ;  /* 0x7fffff22bb00780c */ /* 0x000fc40003fa6070 */
[----:B------:R-:W-:Y:S01]  /*9ba0*/  IADD3 R187, R249, -0xbd, RZ ;  /* 0xffffff43f9bb7810 */ /* 0x000fe20007ffe0ff */
[----:B--2---:R-:W2:Y:S01]  /*9bb0*/  LDC R7, c[0x0][0x230] ;  /* 0x00008c00ff077b82 */ /* 0x004ea20000000800 */
[----:B------:R-:W-:Y:S01]  /*9bc0*/  ISETP.GE.U32.AND P2, PT, R185, 0x7fffff03, PT ;  /* 0x7fffff03b900780c */ /* 0x000fe20003f46070 */
[----:B------:R-:W-:Y:S06]  /*9bd0*/  LDGSTS.E [R241+0x20000], desc[UR16][R164.64], !P3 ;  /* 0x20000000a4f17fae */ /* 0x000fec000d921850 */
[----:B------:R-:W2:Y:S01]  /*9be0*/  LDC R249, c[0x0][0x230] ;  /* 0x00008c00fff97b82 */ /* 0x000ea20000000800 */
[----:B------:R-:W-:Y:S01]  /*9bf0*/  IMAD.WIDE R162, R184, 0x4, R162 ;  /* 0x00000004b8a27825 */ /* 0x000fe200078e02a2 */
[----:B------:R-:W-:-:S06]  /*9c00*/  ISETP.GE.U32.AND P1, PT, R187, 0x7fffff04, PT ;  /* 0x7fffff04bb00780c */ /* 0x000fcc0003f26070 */
[----:B------:R-:W3:Y:S01]  /*9c10*/  LDC R6, c[0x0][0x230] ;  /* 0x00008c00ff067b82 */ /* 0x000ee20000000800 */
[----:B------:R-:W-:Y:S01]  /*9c20*/  IMAD.WIDE R158, R184, 0x4, R158 ;  /* 0x00000004b89e7825 */ /* 0x000fe200078e029e */
[----:B------:R-:W-:Y:S01]  /*9c30*/  IADD3 R187, R160, -0xc0, RZ ;  /* 0xffffff40a0bb7810 */ /* 0x000fe20007ffe0ff */
[----:B------:R-:W-:Y:S02]  /*9c40*/  STL.64 [R1+0x158], R164 ;  /* 0x000158a401007387 */ /* 0x000fe40000100a00 */
[----:B------:R-:W-:Y:S02]  /*9c50*/  IMAD.WIDE R152, R184, 0x4, R152 ;  /* 0x00000004b8987825 */ /* 0x000fe400078e0298 */
[----:B------:R-:W-:Y:S02]  /*9c60*/  STL.64 [R1+0x198], R162 ;  /* 0x000198a201007387 */ /* 0x000fe40000100a00 */
[----:B------:R-:W-:Y:S01]  /*9c70*/  VIADD R185, R252, 0xffffff41 ;  /* 0xffffff41fcb97836 */ /* 0x000fe20000000000 */
[----:B-1----:R-:W-:Y:S01]  /*9c80*/  LOP3.LUT R161, R161, 0x3f, RZ, 0xc0, !PT ;  /* 0x0000003fa1a17812 */ /* 0x002fe200078ec0ff */
[----:B------:R-:W-:Y:S01]  /*9c90*/  LDGSTS.E [R241+0x24000], desc[UR16][R162.64], !P3 ;  /* 0x24000000a2f17fae */ /* 0x000fe2000d921850 */
[----:B------:R-:W-:Y:S01]  /*9ca0*/  IMAD.WIDE R168, R186, 0x4, R18 ;  /* 0x00000004baa87825 */ /* 0x000fe200078e0212 */
[----:B------:R-:W1:Y:S01]  /*9cb0*/  LDC R252, c[0x0][0x230] ;  /* 0x00008c00fffc7b82 */ /* 0x000e620000000800 */
[----:B------:R-:W-:Y:S01]  /*9cc0*/  ISETP.GE.AND P3, PT, R161, R187, PT ;  /* 0x000000bba100720c */ /* 0x000fe20003f66270 */
[----:B------:R2:W-:Y:S04]  /*9cd0*/  STL.64 [R1+0x1b0], R158 ;  /* 0x0001b09e01007387 */ /* 0x0005e80000100a00 */
[----:B------:R2:W-:Y:S04]  /*9ce0*/  LDGSTS.E [R241+0x20004], desc[UR16][R158.64], !P4 ;  /* 0x200040009ef17fae */ /* 0x0005e8000e121850 */
[----:B------:R2:W-:Y:S01]  /*9cf0*/  LDGSTS.E [R241+0x24004], desc[UR16][R152.64], !P4 ;  /* 0x2400400098f17fae */ /* 0x0005e2000e121850 */
[----:B------:R-:W-:-:S02]  /*9d00*/  ISETP.GE.U32.AND P4, PT, R185, 0x7fffff02, PT ;  /* 0x7fffff02b900780c */ /* 0x000fc40003f86070 */
[----:B------:R-:W-:Y:S01]  /*9d10*/  SEL R185, RZ, 0x4, P3 ;  /* 0x00000004ffb97807 */ /* 0x000fe20001800000 */
[----:B------:R2:W-:Y:S02]  /*9d20*/  STL.64 [R1+0x200], R152 ;  /* 0x0002009801007387 */ /* 0x0005e40000100a00 */
[----:B--2---:R-:W-:-:S04]  /*9d30*/  IMAD.WIDE R158, R184, 0x4, R156 ;  /* 0x00000004b89e7825 */ /* 0x004fc800078e029c */
[----:B------:R-:W-:Y:S01]  /*9d40*/  IMAD.WIDE R156, R184, 0x4, R154 ;  /* 0x00000004b89c7825 */ /* 0x000fe200078e029a */
[----:B------:R-:W-:Y:S01]  /*9d50*/  ISETP.GT.AND P3, PT, R0, 0xff, PT ;  /* 0x000000ff0000780c */ /* 0x000fe20003f64270 */
[----:B------:R-:W-:Y:S01]  /*9d60*/  STL.64 [R1+0x1f8], R158 ;  /* 0x0001f89e01007387 */ /* 0x000fe20000100a00 */
[----:B------:R-:W2:Y:S03]  /*9d70*/  LDC R152, c[0x0][0x230] ;  /* 0x00008c00ff987b82 */ /* 0x000ea60000000800 */
[----:B------:R-:W-:Y:S01]  /*9d80*/  LDGSTS.E [R241+0x20008], desc[UR16][R158.64], !P5 ;  /* 0x200080009ef17fae */ /* 0x000fe2000e921850 */
[----:B------:R-:W-:-:S03]  /*9d90*/  SEL R185, R185, RZ, P3 ;  /* 0x000000ffb9b97207 */ /* 0x000fc60001800000 */
[----:B------:R-:W-:Y:S04]  /*9da0*/  STL.64 [R1+0x1f0], R156 ;  /* 0x0001f09c01007387 */ /* 0x000fe80000100a00 */
[----:B------:R-:W-:Y:S01]  /*9db0*/  LDGSTS.E [R241+0x24008], desc[UR16][R156.64], !P5 ;  /* 0x240080009cf17fae */ /* 0x000fe2000e921850 */
[----:B------:R-:W-:Y:S01]  /*9dc0*/  ISETP.GE.U32.AND P5, PT, R187, 0x7fffff01, PT ;  /* 0x7fffff01bb00780c */ /* 0x000fe20003fa6070 */
[----:B------:R-:W-:Y:S01]  /*9dd0*/  VIADD R187, R249, 0xffffff3f ;  /* 0xffffff3ff9bb7836 */ /* 0x000fe20000000000 */
[----:B------:R-:W-:Y:S01]  /*9de0*/  ISETP.NE.U32.AND P3, PT, R185, RZ, PT ;  /* 0x000000ffb900720c */ /* 0x000fe20003f65070 */
[----:B---3--:R-:W-:-:S04]  /*9df0*/  IMAD.WIDE R16, R184, 0x4, R16 ;  /* 0x00000004b8107825 */ /* 0x008fc800078e0210 */
[----:B------:R-:W-:Y:S01]  /*9e00*/  IMAD.WIDE R154, R184, 0x4, R242 ;  /* 0x00000004b89a7825 */ /* 0x000fe200078e02f2 */
[----:B------:R-:W3:Y:S04]  /*9e10*/  LDC R249, c[0x0][0x230] ;  /* 0x00008c00fff97b82 */ /* 0x000ee80000000800 */
[----:B------:R-:W-:Y:S04]  /*9e20*/  STL.64 [R1+0x1e8], R154 ;  /* 0x0001e89a01007387 */ /* 0x000fe80000100a00 */
[----:B------:R-:W-:Y:S04]  /*9e30*/  LDGSTS.E [R241+0x2000c], desc[UR16][R154.64], !P6 ;  /* 0x2000c0009af17fae */ /* 0x000fe8000f121850 */
[----:B------:R1:W-:Y:S04]  /*9e40*/  STL.64 [R1+0x1e0], R16 ;  /* 0x0001e01001007387 */ /* 0x0003e80000100a00 */
[----:B------:R1:W-:Y:S01]  /*9e50*/  LDGSTS.E [R241+0x2400c], desc[UR16][R16.64], !P6 ;  /* 0x2400c00010f17fae */ /* 0x0003e2000f121850 */
[----:B------:R-:W-:Y:S01]  /*9e60*/  ISETP.GE.U32.AND P6, PT, R187, 0x7fffff00, PT ;  /* 0x7fffff00bb00780c */ /* 0x000fe20003fc6070 */
[----:B------:R-:W-:Y:S01]  /*9e70*/  VIADD R187, R7, 0xffffff3e ;  /* 0xffffff3e07bb7836 */ /* 0x000fe20000000000 */
[----:B------:R-:W-:Y:S01]  /*9e80*/  IADD3 R185, R6, -0xc3, RZ ;  /* 0xffffff3d06b97810 */ /* 0x000fe20007ffe0ff */
[----:B------:R-:W-:-:S04]  /*9e90*/  IMAD.WIDE R6, R184, 0x4, R238 ;  /* 0x00000004b8067825 */ /* 0x000fc800078e02ee */
[----:B-1----:R-:W-:-:S04]  /*9ea0*/  IMAD.WIDE R16, R184, 0x4, R10 ;  /* 0x00000004b8107825 */ /* 0x002fc800078e020a */
[C---:B----4-:R-:W-:Y:S01]  /*9eb0*/  IMAD.WIDE R10, R184.reuse, 0x4, R8 ;  /* 0x00000004b80a7825 */ /* 0x050fe200078e0208 */
[----:B------:R1:W-:Y:S03]  /*9ec0*/  STL.64 [R1+0x1d8], R16 ;  /* 0x0001d81001007387 */ /* 0x0003e60000100a00 */
[C---:B------:R-:W-:Y:S01]  /*9ed0*/  IMAD.WIDE R8, R184.reuse, 0x4, R250 ;  /* 0x00000004b8087825 */ /* 0x040fe200078e02fa */
[----:B------:R4:W-:Y:S04]  /*9ee0*/  STL.64 [R1+0x1d0], R10 ;  /* 0x0001d00a01007387 */ /* 0x0009e80000100a00 */
[----:B------:R-:W-:Y:S04]  /*9ef0*/  LDGSTS.E [R241+0x28000], desc[UR16][R16.64], !P1 ;  /* 0x2800000010f17fae */ /* 0x000fe8000c921850 */
[----:B------:R2:W-:Y:S04]  /*9f00*/  STL.64 [R1+0x1c8], R8 ;  /* 0x0001c80801007387 */ /* 0x0005e80000100a00 */
[----:B------:R4:W-:Y:S04]  /*9f10*/  LDGSTS.E [R241+0x2c000], desc[UR16][R10.64], !P1 ;  /* 0x2c0000000af17fae */ /* 0x0009e8000c921850 */
[----:B-1----:R-:W3:Y:S04]  /*9f20*/  LDL.LU.64 R16, [R1+0x150] ;  /* 0x0001500001107983 */ /* 0x002ee80000300a00 */
[----:B------:R-:W-:Y:S04]  /*9f30*/  LDGSTS.E [R241+0x28004], desc[UR16][R8.64], !P2 ;  /* 0x2800400008f17fae */ /* 0x000fe8000d121850 */
[----:B------:R1:W-:Y:S01]  /*9f40*/  STL.64 [R1+0x1c0], R6 ;  /* 0x0001c00601007387 */ /* 0x0003e20000100a00 */
[----:B----4-:R-:W-:-:S04]  /*9f50*/  IMAD.WIDE R10, R184, 0x4, R236 ;  /* 0x00000004b80a7825 */ /* 0x010fc800078e02ec */
[C---:B------:R-:W-:Y:S01]  /*9f60*/  IMAD.WIDE R244, R186.reuse, 0x4, R26 ;  /* 0x00000004baf47825 */ /* 0x040fe200078e021a */
[----:B------:R1:W-:Y:S03]  /*9f70*/  LDGSTS.E [R241+0x2c004], desc[UR16][R6.64], !P2 ;  /* 0x2c00400006f17fae */ /* 0x0003e6000d121850 */
[C---:B------:R-:W-:Y:S01]  /*9f80*/  IMAD.WIDE R156, R186.reuse, 0x4, R28 ;  /* 0x00000004ba9c7825 */ /* 0x040fe200078e021c */
[----:B--2---:R-:W2:Y:S03]  /*9f90*/  LDL.LU.64 R8, [R1+0x378] ;  /* 0x0003780001087983 */ /* 0x004ea60000300a00 */
[C---:B------:R-:W-:Y:S01]  /*9fa0*/  IMAD.WIDE R154, R186.reuse, 0x4, R36 ;  /* 0x00000004ba9a7825 */ /* 0x040fe200078e0224 */
[----:B------:R4:W-:Y:S03]  /*9fb0*/  STL.64 [R1+0x20], R10 ;  /* 0x0000200a01007387 */ /* 0x0009e60000100a00 */
[----:B------:R-:W-:Y:S01]  /*9fc0*/  IMAD.WIDE R238, R186, 0x4, R38 ;  /* 0x00000004baee7825 */ /* 0x000fe200078e0226 */
[----:B------:R-:W-:Y:S03]  /*9fd0*/  LDGSTS.E [R241+0x28008], desc[UR16][R10.64], !P4 ;  /* 0x280080000af17fae */ /* 0x000fe6000e121850 */
[----:B------:R-:W-:-:S04]  /*9fe0*/  IMAD.WIDE R250, R184, 0x4, R232 ;  /* 0x00000004b8fa7825 */ /* 0x000fc800078e02e8 */
[----:B------:R-:W-:-:S04]  /*9ff0*/  IMAD.WIDE R18, R186, 0x4, R22 ;  /* 0x00000004ba127825 */ /* 0x000fc800078e0216 */
[----:B------:R-:W-:-:S04]  /*a000*/  IMAD.WIDE R224, R186, 0x4, R224 ;  /* 0x00000004bae07825 */ /* 0x000fc800078e02e0 */
[----:B------:R-:W-:-:S04]  /*a010*/  IMAD.WIDE R12, R186, 0x4, R12 ;  /* 0x00000004ba0c7825 */ /* 0x000fc800078e020c */
[----:B------:R-:W-:-:S04]  /*a020*/  IMAD.WIDE R20, R186, 0x4, R20 ;  /* 0x00000004ba147825 */ /* 0x000fc800078e0214 */
[----:B------:R-:W-:Y:S01]  /*a030*/  IMAD.WIDE R14, R186, 0x4, R14 ;  /* 0x00000004ba0e7825 */ /* 0x000fe200078e020e */
[----:B------:R-:W-:Y:S01]  /*a040*/  ISETP.GE.U32.AND P1, PT, R187, 0x7ffffeff, PT ;  /* 0x7ffffeffbb00780c */ /* 0x000fe20003f26070 */
[----:B------:R-:W2:Y:S02]  /*a050*/  LDC R236, c[0x0][0x230] ;  /* 0x00008c00ffec7b82 */ /* 0x000ea40000000800 */
[----:B-1----:R-:W-:-:S05]  /*a060*/  IMAD.WIDE R6, R184, 0x4, R234 ;  /* 0x00000004b8067825 */ /* 0x002fca00078e02ea */
[----:B------:R1:W-:Y:S01]  /*a070*/  STL.64 [R1], R6 ;  /* 0x0000000601007387 */ /* 0x0003e20000100a00 */
[----:B------:R-:W-:Y:S01]  /*a080*/  ISETP.GE.U32.AND P2, PT, R185, 0x7ffffefe, PT ;  /* 0x7ffffefeb900780c */ /* 0x000fe20003f46070 */
[----:B------:R-:W2:Y:S02]  /*a090*/  LDC R26, c[0x0][0x230] ;  /* 0x00008c00ff1a7b82 */ /* 0x000ea40000000800 */
[----:B------:R2:W-:Y:S04]  /*a0a0*/  LDGSTS.E [R241+0x2c008], desc[UR16][R6.64], !P4 ;  /* 0x2c00800006f17fae */ /* 0x0005e8000e121850 */
[----:B----4-:R-:W4:Y:S01]  /*a0b0*/  LDL.LU.64 R10, [R1+0x390] ;  /* 0x00039000010a7983 */ /* 0x010f220000300a00 */
[----:B------:R-:W-:Y:S01]  /*a0c0*/  VIADD R185, R152, 0xffffff1f ;  /* 0xffffff1f98b97836 */ /* 0x000fe20000000000 */
[----:B------:R-:W4:Y:S08]  /*a0d0*/  LDC R27, c[0x0][0x230] ;  /* 0x00008c00ff1b7b82 */ /* 0x000f300000000800 */
[----:B------:R-:W4:Y:S01]  /*a0e0*/  LDC R28, c[0x0][0x230] ;  /* 0x00008c00ff1c7b82 */ /* 0x000f220000000800 */
[----:B-1----:R-:W4:Y:S04]  /*a0f0*/  LDL.LU.64 R6, [R1+0x148] ;  /* 0x0001480001067983 */ /* 0x002f280000300a00 */
[----:B------:R-:W4:Y:S03]  /*a100*/  LDL.LU.64 R162, [R1+0x3a0] ;  /* 0x0003a00001a27983 */ /* 0x000f260000300a00 */
[----:B------:R-:W1:Y:S01]  /*a110*/  LDC R29, c[0x0][0x230] ;  /* 0x00008c00ff1d7b82 */ /* 0x000e620000000800 */
[----:B------:R-:W4:Y:S04]  /*a120*/  LDL.LU.64 R152, [R1+0x370] ;  /* 0x0003700001987983 */ /* 0x000f280000300a00 */
[----:B------:R-:W4:Y:S01]  /*a130*/  LDL.LU.64 R242, [R1+0x3b0] ;  /* 0x0003b00001f27983 */ /* 0x000f220000300a00 */
[----:B---3--:R-:W-:-:S03]  /*a140*/  IMAD.WIDE R180, R186, 0x4, R16 ;  /* 0x00000004bab47825 */ /* 0x008fc600078e0210 */
[----:B------:R-:W-:Y:S01]  /*a150*/  LDGSTS.E [R241+0x2800c], desc[UR16][R250.64], !P5 ;  /* 0x2800c000faf17fae */ /* 0x000fe2000e921850 */
[----:B------:R-:W3:Y:S03]  /*a160*/  LDC R38, c[0x0][0x230] ;  /* 0x00008c00ff267b82 */ /* 0x000ee60000000800 */
[----:B------:R1:W-:Y:S04]  /*a170*/  STL.64 [R1+0x218], R180 ;  /* 0x000218b401007387 */ /* 0x0003e80000100a00 */
[----:B------:R-:W3:Y:S01]  /*a180*/  LDL.LU.64 R160, [R1+0x3b8] ;  /* 0x0003b80001a07983 */ /* 0x000ee20000300a00 */
[----:B------:R-:W-:Y:S01]  /*a190*/  IMAD.WIDE R182, R184, 0x4, R182 ;  /* 0x00000004b8b67825 */ /* 0x000fe200078e02b6 */
[----:B------:R-:W1:Y:S02]  /*a1a0*/  LDC R39, c[0x0][0x230] ;  /* 0x00008c00ff277b82 */ /* 0x000e640000000800 */
[----:B------:R-:W3:Y:S04]  /*a1b0*/  LDL.LU.64 R158, [R1+0x398] ;  /* 0x00039800019e7983 */ /* 0x000ee80000300a00 */
[----:B------:R-:W3:Y:S01]  /*a1c0*/  LDL.LU.64 R16, [R1+0x160] ;  /* 0x0001600001107983 */ /* 0x000ee20000300a00 */
[----:B--2---:R-:W-:-:S03]  /*a1d0*/  IMAD.WIDE R178, R186, 0x4, R8 ;  /* 0x00000004bab27825 */ /* 0x004fc600078e0208 */
[----:B------:R-:W-:Y:S04]  /*a1e0*/  STL.64 [R1+0x210], R168 ;  /* 0x000210a801007387 */ /* 0x000fe80000100a00 */
[----:B------:R2:W-:Y:S04]  /*a1f0*/  STL.64 [R1+0x240], R178 ;  /* 0x000240b201007387 */ /* 0x0005e80000100a00 */
[----:B------:R-:W-:Y:S01]  /*a200*/  STL.64 [R1+0x238], R244 ;  /* 0x000238f401007387 */ /* 0x000fe20000100a00 */
[----:B----4-:R-:W-:-:S04]  /*a210*/  IMAD.WIDE R176, R186, 0x4, R10 ;  /* 0x00000004bab07825 */ /* 0x010fc800078e020a */
[C---:B------:R-:W-:Y:S02]  /*a220*/  IMAD.WIDE R166, R186.reuse, 0x4, R6 ;  /* 0x00000004baa67825 */ /* 0x040fe400078e0206 */
[----:B------:R-:W4:Y:S04]  /*a230*/  LDL.LU.64 R6, [R1+0x3c0] ;  /* 0x0003c00001067983 */ /* 0x000f280000300a00 */
[----:B------:R-:W2:Y:S01]  /*a240*/  LDL.LU.64 R10, [R1+0x3a8] ;  /* 0x0003a800010a7983 */ /* 0x000ea20000300a00 */
[C---:B------:R-:W-:Y:S02]  /*a250*/  IMAD.WIDE R8, R186.reuse, 0x4, R30 ;  /* 0x00000004ba087825 */ /* 0x040fe400078e021e */
[----:B------:R-:W2:Y:S01]  /*a260*/  LDC R30, c[0x0][0x230] ;  /* 0x00008c00ff1e7b82 */ /* 0x000ea20000000800 */
[----:B------:R-:W-:Y:S01]  /*a270*/  STL.64 [R1+0x230], R156 ;  /* 0x0002309c01007387 */ /* 0x000fe20000100a00 */
[----:B------:R-:W-:-:S03]  /*a280*/  IMAD.WIDE R174, R186, 0x4, R162 ;  /* 0x00000004baae7825 */ /* 0x000fc600078e02a2 */
[----:B------:R2:W-:Y:S01]  /*a290*/  STL.64 [R1+0x250], R176 ;  /* 0x000250b001007387 */ /* 0x0005e20000100a00 */
[C---:B------:R-:W-:Y:S02]  /*a2a0*/  IMAD.WIDE R164, R186.reuse, 0x4, R152 ;  /* 0x00000004baa47825 */ /* 0x040fe400078e0298 */
[----:B------:R-:W2:Y:S01]  /*a2b0*/  LDC R31, c[0x0][0x230] ;  /* 0x00008c00ff1f7b82 */ /* 0x000ea20000000800 */
[----:B------:R-:W-:Y:S01]  /*a2c0*/  STL.64 [R1+0x228], R8 ;  /* 0x0002280801007387 */ /* 0x000fe20000100a00 */
[----:B------:R-:W-:-:S03]  /*a2d0*/  IMAD.WIDE R152, R186, 0x4, R44 ;  /* 0x00000004ba987825 */ /* 0x000fc600078e022c */
[----:B------:R-:W-:Y:S01]  /*a2e0*/  STL.64 [R1+0x270], R166 ;  /* 0x000270a601007387 */ /* 0x000fe20000100a00 */
[----:B------:R-:W-:-:S03]  /*a2f0*/  IMAD.WIDE R232, R186, 0x4, R228 ;  /* 0x00000004bae87825 */ /* 0x000fc600078e02e4 */
[----:B------:R-:W-:Y:S01]  /*a300*/  STL.64 [R1+0x268], R154 ;  /* 0x0002689a01007387 */ /* 0x000fe20000100a00 */
[----:B------:R-:W-:-:S03]  /*a310*/  IMAD.WIDE R172, R186, 0x4, R242 ;  /* 0x00000004baac7825 */ /* 0x000fc600078e02f2 */
[----:B------:R2:W-:Y:S01]  /*a320*/  STL.64 [R1+0x288], R174 ;  /* 0x000288ae01007387 */ /* 0x0005e20000100a00 */
[----:B------:R-:W-:-:S04]  /*a330*/  IMAD.WIDE R228, R186, 0x4, R46 ;  /* 0x00000004bae47825 */ /* 0x000fc800078e022e */
[----:B------:R-:W-:Y:S01]  /*a340*/  IMAD.WIDE R234, R184, 0x4, R230 ;  /* 0x00000004b8ea7825 */ /* 0x000fe200078e02e6 */
[----:B------:R-:W-:Y:S01]  /*a350*/  STL.64 [R1+0x260], R238 ;  /* 0x000260ee01007387 */ /* 0x000fe20000100a00 */
[----:B------:R-:W2:Y:S02]  /*a360*/  LDC R230, c[0x0][0x230] ;  /* 0x00008c00ffe67b82 */ /* 0x000ea40000000800 */
[C---:B------:R-:W-:Y:S01]  /*a370*/  IMAD.WIDE R162, R186.reuse, 0x4, R188 ;  /* 0x00000004baa27825 */ /* 0x040fe200078e02bc */
[----:B------:R-:W-:Y:S03]  /*a380*/  STL.64 [R1+0x2d0], R164 ;  /* 0x0002d0a401007387 */ /* 0x000fe60000100a00 */
[C---:B------:R-:W-:Y:S01]  /*a390*/  IMAD.WIDE R242, R186.reuse, 0x4, R52 ;  /* 0x00000004baf27825 */ /* 0x040fe200078e0234 */
[----:B------:R-:W-:Y:S01]  /*a3a0*/  STL.64 [R1+0x2c8], R152 ;  /* 0x0002c89801007387 */ /* 0x000fe20000100a00 */
[----:B------:R-:W2:Y:S02]  /*a3b0*/  LDC R231, c[0x0][0x230] ;  /* 0x00008c00ffe77b82 */ /* 0x000ea40000000800 */
[C---:B------:R-:W-:Y:S01]  /*a3c0*/  IMAD.WIDE R188, R186.reuse, 0x4, R54 ;  /* 0x00000004babc7825 */ /* 0x040fe200078e0236 */
[----:B------:R2:W-:Y:S04]  /*a3d0*/  STL.64 [R1+0x2e8], R172 ;  /* 0x0002e8ac01007387 */ /* 0x0005e80000100a00 */
[----:B------:R-:W-:Y:S01]  /*a3e0*/  STL.64 [R1+0x2c0], R228 ;  /* 0x0002c0e401007387 */ /* 0x000fe20000100a00 */
[----:B------:R-:W-:-:S04]  /*a3f0*/  IMAD.WIDE R22, R186, 0x4, R62 ;  /* 0x00000004ba167825 */ /* 0x000fc800078e023e */
[----:B---3--:R-:W-:Y:S01]  /*a400*/  IMAD.WIDE R170, R186, 0x4, R160 ;  /* 0x00000004baaa7825 */ /* 0x008fe200078e02a0 */
[----:B------:R-:W-:Y:S03]  /*a410*/  STL.64 [R1+0x308], R162 ;  /* 0x000308a201007387 */ /* 0x000fe60000100a00 */
[----:B------:R-:W-:Y:S01]  /*a420*/  VIADD R187, R252, 0xffffff3c ;  /* 0xffffff3cfcbb7836 */ /* 0x000fe20000000000 */
[----:B------:R-:W-:Y:S01]  /*a430*/  LDGSTS.E [R241+0x2c00c], desc[UR16][R234.64], !P5 ;  /* 0x2c00c000eaf17fae */ /* 0x000fe2000e921850 */
[----:B------:R-:W-:-:S04]  /*a440*/  IMAD.WIDE R160, R186, 0x4, R158 ;  /* 0x00000004baa07825 */ /* 0x000fc800078e029e */
[C---:B------:R-:W-:Y:S01]  /*a450*/  IMAD.WIDE R190, R184.reuse, 0x4, R190 ;  /* 0x00000004b8be7825 */ /* 0x040fe200078e02be */
[----:B------:R-:W-:Y:S03]  /*a460*/  STL.64 [R1+0x300], R242 ;  /* 0x000300f201007387 */ /* 0x000fe60000100a00 */
[C---:B------:R-:W-:Y:S01]  /*a470*/  IMAD.WIDE R192, R184.reuse, 0x4, R192 ;  /* 0x00000004b8c07825 */ /* 0x040fe200078e02c0 */
[----:B------:R3:W-:Y:S03]  /*a480*/  STL.64 [R1+0x318], R170 ;  /* 0x000318aa01007387 */ /* 0x0007e60000100a00 */
[C---:B------:R-:W-:Y:S01]  /*a490*/  IMAD.WIDE R194, R184.reuse, 0x4, R194 ;  /* 0x00000004b8c27825 */ /* 0x040fe200078e02c2 */
[----:B------:R-:W-:Y:S03]  /*a4a0*/  STL.64 [R1+0x2f8], R188 ;  /* 0x0002f8bc01007387 */ /* 0x000fe60000100a00 */
[----:B------:R-:W-:-:S04]  /*a4b0*/  IMAD.WIDE R196, R184, 0x4, R196 ;  /* 0x00000004b8c47825 */ /* 0x000fc800078e02c4 */
[----:B------:R-:W-:Y:S01]  /*a4c0*/  IMAD.WIDE R16, R186, 0x4, R16 ;  /* 0x00000004ba107825 */ /* 0x000fe200078e0210 */
[----:B------:R-:W-:Y:S03]  /*a4d0*/  STL.64 [R1+0x328], R160 ;  /* 0x000328a001007387 */ /* 0x000fe60000100a00 */
[C---:B------:R-:W-:Y:S01]  /*a4e0*/  IMAD.WIDE R198, R184.reuse, 0x4, R198 ;  /* 0x00000004b8c67825 */ /* 0x040fe200078e02c6 */
[----:B------:R-:W-:Y:S03]  /*a4f0*/  STL.64 [R1+0x340], R16 ;  /* 0x0003401001007387 */ /* 0x000fe60000100a00 */
[C---:B------:R-:W-:Y:S01]  /*a500*/  IMAD.WIDE R200, R184.reuse, 0x4, R200 ;  /* 0x00000004b8c87825 */ /* 0x040fe200078e02c8 */
[----:B------:R-:W0:Y:S03]  /*a510*/  LDGDEPBAR ;  /* 0x00000000000079af */ /* 0x000e260000000000 */
[C---:B------:R-:W-:Y:S01]  /*a520*/  IMAD.WIDE R202, R184.reuse, 0x4, R202 ;  /* 0x00000004b8ca7825 */ /* 0x040fe200078e02ca */
[----:B------:R-:W-:Y:S03]  /*a530*/  LDGSTS.E [R4+0x68000], desc[UR16][R232.64], P0 ;  /* 0x68000000e8047fae */ /* 0x000fe60008121850 */
        /* <DEDUP_REMOVED lines=12> */
[----:B------:R-:W-:-:S04]  /*a600*/  IMAD.WIDE R216, R184, 0x4, R216 ;  /* 0x00000004b8d87825 */ /* 0x000fc800078e02d8 */
[----:B------:R-:W-:-:S04]  /*a610*/  IMAD.WIDE R218, R184, 0x4, R218 ;  /* 0x00000004b8da7825 */ /* 0x000fc800078e02da */
[----:B------:R-:W-:-:S04]  /*a620*/  IMAD.WIDE R220, R184, 0x4, R220 ;  /* 0x00000004b8dc7825 */ /* 0x000fc800078e02dc */
[----:B------:R-:W-:Y:S01]  /*a630*/  IMAD.WIDE R222, R184, 0x4, R222 ;  /* 0x00000004b8de7825 */ /* 0x000fe200078e02de */
[----:B-1----:R-:W-:Y:S01]  /*a640*/  IADD3 R39, R39, -0x102, RZ ;  /* 0xfffffefe27277810 */ /* 0x002fe20007ffe0ff */
[----:B------:R-:W1:Y:S02]  /*a650*/  LDC R47, c[0x0][0x230] ;  /* 0x00008c00ff2f7b82 */ /* 0x000e640000000800 */
[----:B----4-:R-:W-:-:S04]  /*a660*/  IMAD.WIDE R6, R186, 0x4, R6 ;  /* 0x00000004ba067825 */ /* 0x010fc800078e0206 */
[C---:B--2---:R-:W-:Y:S01]  /*a670*/  IMAD.WIDE R158, R186.reuse, 0x4, R10 ;  /* 0x00000004ba9e7825 */ /* 0x044fe200078e020a */
[----:B------:R2:W-:Y:S01]  /*a680*/  STL.64 [R1+0x358], R6 ;  /* 0x0003580601007387 */ /* 0x0005e20000100a00 */
[----:B------:R-:W4:Y:S02]  /*a690*/  LDC R46, c[0x0][0x230] ;  /* 0x00008c00ff2e7b82 */ /* 0x000f240000000800 */
[C---:B------:R-:W-:Y:S01]  /*a6a0*/  IMAD.WIDE R10, R186.reuse, 0x4, R2 ;  /* 0x00000004ba0a7825 */ /* 0x040fe200078e0202 */
[----:B------:R-:W-:Y:S03]  /*a6b0*/  STL.64 [R1+0x338], R22 ;  /* 0x0003381601007387 */ /* 0x000fe60000100a00 */
[----:B------:R-:W-:Y:S01]  /*a6c0*/  IMAD.WIDE R2, R186, 0x4, R70 ;  /* 0x00000004ba027825 */ /* 0x000fe200078e0246 */
[----:B------:R1:W-:Y:S04]  /*a6d0*/  STL.64 [R1+0x370], R158 ;  /* 0x0003709e01007387 */ /* 0x0003e80000100a00 */
[----:B------:R4:W-:Y:S04]  /*a6e0*/  STL.64 [R1+0x3a0], R10 ;  /* 0x0003a00a01007387 */ /* 0x0009e80000100a00 */
[----:B------:R-:W4:Y:S04]  /*a6f0*/  LDL.LU.64 R180, [R1+0x5e8] ;  /* 0x0005e80001b47983 */ /* 0x000f280000300a00 */
[----:B------:R4:W-:Y:S04]  /*a700*/  STL.64 [R1+0x398], R2 ;  /* 0x0003980201007387 */ /* 0x0009e80000100a00 */
[----:B------:R-:W4:Y:S04]  /*a710*/  LDL.LU.64 R178, [R1+0x5e0] ;  /* 0x0005e00001b27983 */ /* 0x000f280000300a00 */
[----:B------:R-:W4:Y:S04]  /*a720*/  LDL.LU.64 R176, [R1+0x5d8] ;  /* 0x0005d80001b07983 */ /* 0x000f280000300a00 */
[----:B------:R-:W4:Y:S04]  /*a730*/  LDL.LU.64 R174, [R1+0x5d0] ;  /* 0x0005d00001ae7983 */ /* 0x000f280000300a00 */
[----:B------:R-:W4:Y:S04]  /*a740*/  LDL.LU.64 R172, [R1+0x5c8] ;  /* 0x0005c80001ac7983 */ /* 0x000f280000300a00 */
[----:B---3--:R-:W3:Y:S04]  /*a750*/  LDL.LU.64 R170, [R1+0x5c0] ;  /* 0x0005c00001aa7983 */ /* 0x008ee80000300a00 */
[----:B------:R-:W-:Y:S04]  /*a760*/  LDGSTS.E [R4+0x69c00], desc[UR16][R6.64], P0 ;  /* 0x69c0000006047fae */ /* 0x000fe80008121850 */
[----:B--2---:R-:W2:Y:S04]  /*a770*/  LDL.LU.64 R6, [R1+0x5b8] ;  /* 0x0005b80001067983 */ /* 0x004ea80000300a00 */
[----:B------:R-:W-:Y:S04]  /*a780*/  STL.64 [R1+0x528], R4 ;  /* 0x0005280401007387 */ /* 0x000fe80000100a00 */
[----:B--2---:R-:W-:Y:S04]  /*a790*/  LDGSTS.E [R6+0x68100], desc[UR16][R224.64], P0 ;  /* 0x68100000e0067fae */ /* 0x004fe80008121850 */
[----:B------:R-:W-:Y:S04]  /*a7a0*/  LDGSTS.E [R6+0x68500], desc[UR16][R168.64], P0 ;  /* 0x68500000a8067fae */ /* 0x000fe80008121850 */
[----:B------:R-:W-:Y:S04]  /*a7b0*/  LDGSTS.E [R6+0x68900], desc[UR16][R244.64], P0 ;  /* 0x68900000f4067fae */ /* 0x000fe80008121850 */
[----:B------:R-:W-:Y:S04]  /*a7c0*/  LDGSTS.E [R6+0x68d00], desc[UR16][R166.64], P0 ;  /* 0x68d00000a6067fae */ /* 0x000fe80008121850 */
[----:B------:R-:W2:Y:S04]  /*a7d0*/  LDL.LU.64 R168, [R1+0x5b0] ;  /* 0x0005b00001a87983 */ /* 0x000ea80000300a00 */
        /* <DEDUP_REMOVED lines=11> */
[----:B-1----:R-:W2:Y:S04]  /*a890*/  LDL.LU.64 R158, [R1+0x580] ;  /* 0x00058000019e7983 */ /* 0x002ea80000300a00 */
[----:B------:R-:W-:Y:S04]  /*a8a0*/  LDGSTS.E [R7+0x68a00], desc[UR16][R156.64], P0 ;  /* 0x68a000009c077fae */ /* 0x000fe80008121850 */
[----:B------:R1:W-:Y:S04]  /*a8b0*/  STL.64 [R1+0x530], R20 ;  /* 0x0005301401007387 */ /* 0x0003e80000100a00 */
        /* <DEDUP_REMOVED lines=11> */
[----:B----4-:R-:W4:Y:S04]  /*a970*/  LDL.LU.64 R10, [R1+0x550] ;  /* 0x00055000010a7983 */ /* 0x010f280000300a00 */
[----:B------:R-:W-:Y:S04]  /*a980*/  LDGSTS.E [R240+0x68700], desc[UR16][R18.64], P0 ;  /* 0x6870000012f07fae */ /* 0x000fe80008121850 */
[----:B------:R3:W-:Y:S04]  /*a990*/  STL.64 [R1+0x538], R6 ;  /* 0x0005380601007387 */ /* 0x0007e80000100a00 */
[----:B------:R-:W-:Y:S04]  /*a9a0*/  LDGSTS.E [R240+0x68b00], desc[UR16][R8.64], P0 ;  /* 0x68b0000008f07fae */ /* 0x000fe80008121850 */
[----:B------:R-:W-:Y:S04]  /*a9b0*/  LDGSTS.E [R240+0x68f00], desc[UR16][R238.64], P0 ;  /* 0x68f00000eef07fae */ /* 0x000fe80008121850 */
[----:B------:R-:W-:Y:S04]  /*a9c0*/  LDGSTS.E [R240+0x69300], desc[UR16][R228.64], P0 ;  /* 0x69300000e4f07fae */ /* 0x000fe80008121850 */
[----:B------:R-:W2:Y:S04]  /*a9d0*/  LDL.LU.64 R8, [R1+0x548] ;  /* 0x0005480001087983 */ /* 0x000ea80000300a00 */
[----:B------:R-:W-:Y:S04]  /*a9e0*/  LDGSTS.E [R240+0x69700], desc[UR16][R188.64], P0 ;  /* 0x69700000bcf07fae */ /* 0x000fe80008121850 */
[----:B------:R1:W-:Y:S04]  /*a9f0*/  LDGSTS.E [R240+0x69b00], desc[UR16][R22.64], P0 ;  /* 0x69b0000016f07fae */ /* 0x0003e80008121850 */
[----:B------:R3:W-:Y:S04]  /*aa00*/  LDGSTS.E [R240+0x69f00], desc[UR16][R2.64], P0 ;  /* 0x69f0000002f07fae */ /* 0x0007e80008121850 */
[----:B------:R-:W0:Y:S01]  /*aa10*/  LDGDEPBAR ;  /* 0x00000000000079af */ /* 0x000e220000000000 */
[----:B------:R-:W-:-:S02]  /*aa20*/  ISETP.GE.U32.AND P4, PT, R187, 0x7ffffefd, PT ;  /* 0x7ffffefdbb00780c */ /* 0x000fc40003f86070 */
[----:B------:R-:W3:Y:S01]  /*aa30*/  LDC R187, c[0x0][0x230] ;  /* 0x00008c00ffbb7b82 */ /* 0x000ee20000000800 */
[----:B-1----:R-:W-:Y:S02]  /*aa40*/  VIADD R22, R230, 0xffffff1c ;  /* 0xffffff1ce6167836 */ /* 0x002fe40000000000 */
[C---:B---3--:R-:W-:Y:S01]  /*aa50*/  IMAD.WIDE R2, R184.reuse, 0x4, R24 ;  /* 0x00000004b8027825 */ /* 0x048fe200078e0218 */
[----:B------:R-:W-:Y:S02]  /*aa60*/  ISETP.GE.U32.AND P5, PT, R185, 0x7ffffee0, PT ;  /* 0x7ffffee0b900780c */ /* 0x000fe40003fa6070 */
[----:B------:R-:W-:Y:S01]  /*aa70*/  IADD3 R185, R249, -0xe2, RZ ;  /* 0xffffff1ef9b97810 */ /* 0x000fe20007ffe0ff */
[C---:B------:R-:W-:Y:S01]  /*aa80*/  IMAD.WIDE R20, R184.reuse, 0x4, R32 ;  /* 0x00000004b8147825 */ /* 0x040fe200078e0220 */
[----:B------:R-:W1:Y:S02]  /*aa90*/  LDC R25, c[0x0][0x230] ;  /* 0x00008c00ff197b82 */ /* 0x000e640000000800 */
[----:B------:R-:W-:Y:S01]  /*aaa0*/  ISETP.GE.U32.AND P0, PT, R185, 0x7ffffedf, PT ;  /* 0x7ffffedfb900780c */ /* 0x000fe20003f06070 */
[----:B------:R-:W-:-:S05]  /*aab0*/  IMAD.WIDE R6, R184, 0x4, R34 ;  /* 0x00000004b8067825 */ /* 0x000fca00078e0222 */
[----:B------:R-:W3:Y:S01]  /*aac0*/  LDC R24, c[0x0][0x230] ;  /* 0x00008c00ff187b82 */ /* 0x000ee20000000800 */
[----:B------:R-:W-:Y:S02]  /*aad0*/  VIADD R23, R187, 0xffffff1d ;  /* 0xffffff1dbb177836 */ /* 0x000fe40000000000 */
[C---:B------:R-:W-:Y:S01]  /*aae0*/  IMAD.WIDE R170, R184.reuse, 0x4, R170 ;  /* 0x00000004b8aa7825 */ /* 0x040fe200078e02aa */
[----:B------:R-:W3:Y:S04]  /*aaf0*/  S2R R252, SR_TID.X ;  /* 0x0000000000fc7919 */ /* 0x000ee80000002100 */
[----:B------:R-:W3:Y:S01]  /*ab00*/  LDC R32, c[0x0][0x230] ;  /* 0x00008c00ff207b82 */ /* 0x000ee20000000800 */
[----:B------:R-:W-:-:S04]  /*ab10*/  IMAD.WIDE R172, R184, 0x4, R172 ;  /* 0x00000004b8ac7825 */ /* 0x000fc800078e02ac */
[----:B------:R-:W-:-:S04]  /*ab20*/  IMAD.WIDE R174, R184, 0x4, R174 ;  /* 0x00000004b8ae7825 */ /* 0x000fc800078e02ae */
[----:B------:R-:W-:Y:S02]  /*ab30*/  VIADD R38, R38, 0xfffffefd ;  /* 0xfffffefd26267836 */ /* 0x000fe40000000000 */
[----:B------:R-:W-:Y:S01]  /*ab40*/  IMAD.WIDE R44, R184, 0x4, R234 ;  /* 0x00000004b82c7825 */ /* 0x000fe200078e02ea */
[----:B------:R-:W-:Y:S01]  /*ab50*/  IADD3 R46, R46, -0x121, RZ ;  /* 0xfffffedf2e2e7810 */ /* 0x000fe20007ffe0ff */
[----:B------:R-:W3:Y:S02]  /*ab60*/  LDC R187, c[0x0][0x230] ;  /* 0x00008c00ffbb7b82 */ /* 0x000ee40000000800 */
[----:B------:R-:W-:-:S04]  /*ab70*/  IMAD.WIDE R176, R184, 0x4, R176 ;  /* 0x00000004b8b07825 */ /* 0x000fc800078e02b0 */
[C---:B------:R-:W-:Y:S02]  /*ab80*/  IMAD.WIDE R178, R184.reuse, 0x4, R178 ;  /* 0x00000004b8b27825 */ /* 0x040fe400078e02b2 */
[----:B------:R-:W3:Y:S02]  /*ab90*/  LDC R185, c[0x0][0x230] ;  /* 0x00008c00ffb97b82 */ /* 0x000ee40000000800 */
[----:B------:R-:W-:-:S04]  /*aba0*/  IMAD.WIDE R180, R184, 0x4, R180 ;  /* 0x00000004b8b47825 */ /* 0x000fc800078e02b4 */
[----:B------:R-:W-:Y:S02]  /*abb0*/  VIADD R47, R47, 0xfffffefc ;  /* 0xfffffefc2f2f7836 */ /* 0x000fe40000000000 */
[----:B------:R-:W-:Y:S01]  /*abc0*/  IMAD.WIDE R52, R186, 0x4, R14 ;  /* 0x00000004ba347825 */ /* 0x000fe200078e020e */
[----:B------:R-:W-:Y:S03]  /*abd0*/  BAR.SYNC.DEFER_BLOCKING 0x0 ;  /* 0x0000000000007b1d */ /* 0x000fe60000010000 */
[----:B--2---:R-:W-:-:S05]  /*abe0*/  IMAD.WIDE R4, R184, 0x4, R8 ;  /* 0x00000004b8047825 */ /* 0x004fca00078e0208 */
[----:B------:R-:W2:Y:S01]  /*abf0*/  LDC R249, c[0x0][0x230] ;  /* 0x00008c00fff97b82 */ /* 0x000ea20000000800 */
[C---:B----4-:R-:W-:Y:S01]  /*ac00*/  IMAD.WIDE R8, R184.reuse, 0x4, R10 ;  /* 0x00000004b8087825 */ /* 0x050fe200078e020a */
[----:B------:R-:W-:Y:S01]  /*ac10*/  @!PT LDS RZ, [RZ] ;  /* 0x00000000fffff984 */ /* 0x000fe20000000800 */
[----:B------:R-:W-:Y:S01]  /*ac20*/  @!PT LDS RZ, [RZ] ;  /* 0x00000000fffff984 */ /* 0x000fe20000000800 */
[----:B------:R-:W-:Y:S01]  /*ac30*/  @!PT LDS RZ, [RZ] ;  /* 0x00000000fffff984 */ /* 0x000fe20000000800 */
[----:B------:R4:W-:Y:S03]  /*ac40*/  LDGSTS.E [R242+0x30000], desc[UR16][R4.64], !P6 ;  /* 0x3000000004f27fae */ /* 0x0009e6000f121850 */
[----:B------:R-:W-:Y:S01]  /*ac50*/  IMAD.WIDE R10, R184, 0x4, R16 ;  /* 0x00000004b80a7825 */ /* 0x000fe200078e0210 */
[----:B------:R-:W-:Y:S04]  /*ac60*/  LDGSTS.E [R242+0x34000], desc[UR16][R8.64], !P6 ;  /* 0x3400000008f27fae */ /* 0x000fe8000f121850 */
[----:B------:R-:W-:Y:S04]  /*ac70*/  LDGSTS.E [R242+0x30004], desc[UR16][R10.64], !P1 ;  /* 0x300040000af27fae */ /* 0x000fe8000c921850 */
[----:B------:R1:W-:Y:S01]  /*ac80*/  LDGSTS.E [R242+0x34004], desc[UR16][R2.64], !P1 ;  /* 0x3400400002f27fae */ /* 0x0003e2000c921850 */
[----:B------:R-:W-:-:S02]  /*ac90*/  ISETP.GE.U32.AND P1, PT, R22, 0x7ffffedd, PT ;  /* 0x7ffffedd1600780c */ /* 0x000fc40003f26070 */
[----:B------:R-:W3:Y:S01]  /*aca0*/  LDC R22, c[0x0][0x230] ;  /* 0x00008c00ff167b82 */ /* 0x000ee20000000800 */
[----:B------:R-:W-:Y:S01]  /*acb0*/  ISETP.GE.U32.AND P6, PT, R23, 0x7ffffede, PT ;  /* 0x7ffffede1700780c */ /* 0x000fe20003fc6070 */
[----:B------:R4:W-:Y:S01]  /*acc0*/  STL.64 [R1+0x390], R4 ;  /* 0x0003900401007387 */ /* 0x0009e20000100a00 */
[----:B------:R-:W-:Y:S01]  /*acd0*/  VIADD R16, R236, 0xffffff3a ;  /* 0xffffff3aec107836 */ /* 0x000fe20000000000 */
[----:B------:R-:W-:Y:S02]  /*ace0*/  IADD3 R17, R231, -0xc5, RZ ;  /* 0xffffff3be7117810 */ /* 0x000fe40007ffe0ff */
[----:B------:R1:W-:Y:S02]  /*acf0*/  LDGSTS.E [R242+0x30008], desc[UR16][R20.64], !P2 ;  /* 0x3000800014f27fae */ /* 0x0003e4000d121850 */
[----:B------:R-:W2:Y:S02]  /*ad00*/  LDC R23, c[0x0][0x230] ;  /* 0x00008c00ff177b82 */ /* 0x000ea40000000800 */
[----:B------:R1:W-:Y:S01]  /*ad10*/  STL.64 [R1+0x388], R2 ;  /* 0x0003880201007387 */ /* 0x0003e20000100a00 */
[----:B----4-:R-:W-:-:S03]  /*ad20*/  IMAD.WIDE R4, R184, 0x4, R40 ;  /* 0x00000004b8047825 */ /* 0x010fc600078e0228 */
[----:B------:R4:W-:Y:S04]  /*ad30*/  STL.64 [R1+0x380], R20 ;  /* 0x0003801401007387 */ /* 0x0009e80000100a00 */
[----:B------:R4:W-:Y:S01]  /*ad40*/  STL.64 [R1+0x3a8], R6 ;  /* 0x0003a80601007387 */ /* 0x0009e20000100a00 */
[----:B-1----:R-:W-:-:S03]  /*ad50*/  IMAD.WIDE R2, R184, 0x4, R42 ;  /* 0x00000004b8027825 */ /* 0x002fc600078e022a */
[----:B------:R1:W-:Y:S01]  /*ad60*/  LDGSTS.E [R242+0x34008], desc[UR16][R6.64], !P2 ;  /* 0x3400800006f27fae */ /* 0x0003e2000d121850 */
[----:B------:R-:W-:Y:S01]  /*ad70*/  ISETP.GE.U32.AND P2, PT, R17, 0x7ffffefc, PT ;  /* 0x7ffffefc1100780c */ /* 0x000fe20003f46070 */
[C---:B----4-:R-:W-:Y:S02]  /*ad80*/  IMAD.WIDE R20, R184.reuse, 0x4, R48 ;  /* 0x00000004b8147825 */ /* 0x050fe400078e0230 */
[----:B------:R4:W-:Y:S04]  /*ad90*/  STL.64 [R1+0x368], R4 ;  /* 0x0003680401007387 */ /* 0x0009e80000100a00 */
[----:B------:R4:W-:Y:S01]  /*ada0*/  LDGSTS.E [R242+0x3000c], desc[UR16][R4.64], !P4 ;  /* 0x3000c00004f27fae */ /* 0x0009e2000e121850 */
[----:B-1----:R-:W-:-:S03]  /*adb0*/  IMAD.WIDE R6, R184, 0x4, R50 ;  /* 0x00000004b8067825 */ /* 0x002fc600078e0232 */
[----:B------:R1:W-:Y:S04]  /*adc0*/  STL.64 [R1+0x378], R2 ;  /* 0x0003780201007387 */ /* 0x0003e80000100a00 */
[----:B------:R1:W-:Y:S01]  /*add0*/  LDGSTS.E [R242+0x3400c], desc[UR16][R2.64], !P4 ;  /* 0x3400c00002f27fae */ /* 0x0003e2000e121850 */
[----:B------:R-:W-:Y:S01]  /*ade0*/  ISETP.GE.U32.AND P4, PT, R16, 0x7ffffefb, PT ;  /* 0x7ffffefb1000780c */ /* 0x000fe20003f86070 */
[----:B------:R-:W-:Y:S02]  /*adf0*/  VIADD R17, R26, 0xffffff39 ;  /* 0xffffff391a117836 */ /* 0x000fe40000000000 */
[C---:B----4-:R-:W-:Y:S01]  /*ae00*/  IMAD.WIDE R4, R184.reuse, 0x4, R56 ;  /* 0x00000004b8047825 */ /* 0x050fe200078e0238 */
[----:B------:R-:W-:Y:S01]  /*ae10*/  IADD3 R16, R27, -0xc8, RZ ;  /* 0xffffff381b107810 */ /* 0x000fe20007ffe0ff */
[----:B------:R-:W-:Y:S01]  /*ae20*/  LDGSTS.E [R242+0x38000], desc[UR16][R20.64], !P5 ;  /* 0x3800000014f27fae */ /* 0x000fe2000e921850 */
[----:B------:R-:W4:Y:S03]  /*ae30*/  LDC R27, c[0x0][0x230] ;  /* 0x00008c00ff1b7b82 */ /* 0x000f260000000800 */
[----:B------:R-:W-:Y:S01]  /*ae40*/  STL.64 [R1+0x350], R20 ;  /* 0x0003501401007387 */ /* 0x000fe20000100a00 */
[----:B-1----:R-:W-:-:S03]  /*ae50*/  IMAD.WIDE R2, R184, 0x4, R58 ;  /* 0x00000004b8027825 */ /* 0x002fc600078e023a */
[----:B------:R1:W-:Y:S01]  /*ae60*/  LDGSTS.E [R242+0x3c000], desc[UR16][R6.64], !P5 ;  /* 0x3c00000006f27fae */ /* 0x0003e2000e921850 */
[----:B------:R-:W-:Y:S01]  /*ae70*/  ISETP.GE.U32.AND P5, PT, R17, 0x7ffffefa, PT ;  /* 0x7ffffefa1100780c */ /* 0x000fe20003fa6070 */
[----:B---3--:R-:W-:Y:S01]  /*ae80*/  VIADD R22, R22, 0xffffff1a ;  /* 0xffffff1a16167836 */ /* 0x008fe20000000000 */
[----:B------:R-:W3:Y:S01]  /*ae90*/  LDC R26, c[0x0][0x230] ;  /* 0x00008c00ff1a7b82 */ /* 0x000ee20000000800 */
[----:B------:R1:W-:Y:S04]  /*aea0*/  STL.64 [R1+0x360], R6 ;  /* 0x0003600601007387 */ /* 0x0003e80000100a00 */
[----:B------:R2:W-:Y:S04]  /*aeb0*/  LDGSTS.E [R242+0x38004], desc[UR16][R4.64], !P0 ;  /* 0x3800400004f27fae */ /* 0x0005e8000c121850 */
[----:B------:R2:W-:Y:S04]  /*aec0*/  STL.64 [R1+0x320], R4 ;  /* 0x0003200401007387 */ /* 0x0005e80000100a00 */
[----:B------:R2:W-:Y:S01]  /*aed0*/  LDGSTS.E [R242+0x3c004], desc[UR16][R2.64], !P0 ;  /* 0x3c00400002f27fae */ /* 0x0005e2000c121850 */
[----:B-1----:R-:W-:Y:S01]  /*aee0*/  IMAD.WIDE R6, R184, 0x4, R60 ;  /* 0x00000004b8067825 */ /* 0x002fe200078e023c */
[----:B------:R-:W-:-:S02]  /*aef0*/  ISETP.GE.U32.AND P0, PT, R16, 0x7ffffef9, PT ;  /* 0x7ffffef91000780c */ /* 0x000fc40003f06070 */
[----:B------:R1:W-:Y:S01]  /*af00*/  STL.64 [R1+0x330], R2 ;  /* 0x0003300201007387 */ /* 0x0003e20000100a00 */
[----:B------:R-:W-:-:S03]  /*af10*/  IMAD.WIDE R16, R184, 0x4, R66 ;  /* 0x00000004b8107825 */ /* 0x000fc600078e0242 */
[----:B------:R4:W-:Y:S01]  /*af20*/  LDGSTS.E [R242+0x38008], desc[UR16][R6.64], !P6 ;  /* 0x3800800006f27fae */ /* 0x0009e2000f121850 */
[----:B--2---:R-:W-:-:S04]  /*af30*/  IMAD.WIDE R4, R184, 0x4, R64 ;  /* 0x00000004b8047825 */ /* 0x004fc800078e0240 */
[C---:B-1----:R-:W-:Y:S01]  /*af40*/  IMAD.WIDE R2, R184.reuse, 0x4, R68 ;  /* 0x00000004b8027825 */ /* 0x042fe200078e0244 */
[----:B------:R1:W-:Y:S03]  /*af50*/  LDGSTS.E [R242+0x3c008], desc[UR16][R4.64], !P6 ;  /* 0x3c00800004f27fae */ /* 0x0003e6000f121850 */
[----:B------:R-:W-:Y:S01]  /*af60*/  IMAD.WIDE R20, R184, 0x4, R72 ;  /* 0x00000004b8147825 */ /* 0x000fe200078e0248 */
[----:B------:R-:W-:Y:S03]  /*af70*/  LDGSTS.E [R242+0x3800c], desc[UR16][R16.64], !P1 ;  /* 0x3800c00010f27fae */ /* 0x000fe6000c921850 */
[----:B------:R-:W-:Y:S01]  /*af80*/  VIADD R23, R23, 0xffffff1b ;  /* 0xffffff1b17177836 */ /* 0x000fe20000000000 */
[----:B------:R4:W-:Y:S04]  /*af90*/  STL.64 [R1+0x2f0], R6 ;  /* 0x0002f00601007387 */ /* 0x0009e80000100a00 */
[----:B------:R2:W-:Y:S01]  /*afa0*/  LDGSTS.E [R242+0x3c00c], desc[UR16][R2.64], !P1 ;  /* 0x3c00c00002f27fae */ /* 0x0005e2000c921850 */
[----:B------:R-:W-:Y:S01]  /*afb0*/  ISETP.GE.U32.AND P1, PT, R22, 0x7ffffedb, PT ;  /* 0x7ffffedb1600780c */ /* 0x000fe20003f26070 */
[----:B------:R-:W-:-:S02]  /*afc0*/  VIADD R22, R25, 0xffffff18 ;  /* 0xffffff1819167836 */ /* 0x000fc40000000000 */
[----:B------:R1:W-:Y:S01]  /*afd0*/  STL.64 [R1+0x310], R4 ;  /* 0x0003100401007387 */ /* 0x0003e20000100a00 */
[----:B------:R-:W3:Y:S01]  /*afe0*/  LDC R25, c[0x0][0x230] ;  /* 0x00008c00ff197b82 */ /* 0x000ee20000000800 */
[----:B----4-:R-:W-:Y:S02]  /*aff0*/  IMAD.WIDE R6, R184, 0x4, R74 ;  /* 0x00000004b8067825 */ /* 0x010fe400078e024a */
[----:B------:R2:W-:Y:S01]  /*b000*/  STL.64 [R1+0x2d8], R2 ;  /* 0x0002d80201007387 */ /* 0x0005e20000100a00 */
[----:B------:R-:W-:-:S03]  /*b010*/  ISETP.GE.U32.AND P6, PT, R23, 0x7ffffedc, PT ;  /* 0x7ffffedc1700780c */ /* 0x000fc60003fc6070 */
[----:B------:R4:W-:Y:S01]  /*b020*/  LDGSTS.E [R243+0x30000], desc[UR16][R20.64], !P2 ;  /* 0x3000000014f37fae */ /* 0x0009e2000d121850 */
[----:B-1----:R-:W-:-:S03]  /*b030*/  IMAD.WIDE R4, R184, 0x4, R76 ;  /* 0x00000004b8047825 */ /* 0x002fc600078e024c */
[----:B------:R1:W-:Y:S01]  /*b040*/  LDGSTS.E [R243+0x34000], desc[UR16][R6.64], !P2 ;  /* 0x3400000006f37fae */ /* 0x0003e2000d121850 */
[----:B--2---:R-:W-:Y:S01]  /*b050*/  IMAD.WIDE R2, R184, 0x4, R78 ;  /* 0x00000004b8027825 */ /* 0x004fe200078e024e */
[----:B------:R-:W-:Y:S02]  /*b060*/  IADD3 R23, R24, -0xe7, RZ ;  /* 0xffffff1918177810 */ /* 0x000fe40007ffe0ff */
[----:B------:R2:W-:Y:S01]  /*b070*/  LDGSTS.E [R243+0x30004], desc[UR16][R4.64], !P4 ;  /* 0x3000400004f37fae */ /* 0x0005e2000e121850 */
[----:B------:R-:W3:Y:S03]  /*b080*/  LDC R24, c[0x0][0x230] ;  /* 0x00008c00ff187b82 */ /* 0x000ee60000000800 */
[----:B------:R4:W-:Y:S04]  /*b090*/  STL.64 [R1+0x2b8], R20 ;  /* 0x0002b81401007387 */ /* 0x0009e80000100a00 */
[----:B------:R2:W-:Y:S01]  /*b0a0*/  LDGSTS.E [R243+0x34004], desc[UR16][R2.64], !P4 ;  /* 0x3400400002f37fae */ /* 0x0005e2000e121850 */
[----:B------:R-:W-:-:S02]  /*b0b0*/  ISETP.GE.U32.AND P4, PT, R22, 0x7ffffed9, PT ;  /* 0x7ffffed91600780c */ /* 0x000fc40003f86070 */
[----:B------:R-:W-:Y:S01]  /*b0c0*/  IADD3 R22, R28, -0xca, RZ ;  /* 0xffffff361c167810 */ /* 0x000fe20007ffe0ff */
[----:B------:R1:W-:Y:S01]  /*b0d0*/  STL.64 [R1+0x2b0], R6 ;  /* 0x0002b00601007387 */ /* 0x0003e20000100a00 */
[----:B------:R-:W3:Y:S01]  /*b0e0*/  LDC R28, c[0x0][0x230] ;  /* 0x00008c00ff1c7b82 */ /* 0x000ee20000000800 */
[----:B----4-:R-:W-:Y:S02]  /*b0f0*/  IMAD.WIDE R20, R184, 0x4, R80 ;  /* 0x00000004b8147825 */ /* 0x010fe400078e0250 */
[----:B------:R2:W-:Y:S01]  /*b100*/  STL.64 [R1+0x2a8], R4 ;  /* 0x0002a80401007387 */ /* 0x0005e20000100a00 */
[----:B------:R-:W-:-:S03]  /*b110*/  ISETP.GE.U32.AND P2, PT, R23, 0x7ffffeda, PT ;  /* 0x7ffffeda1700780c */ /* 0x000fc60003f46070 */
[----:B------:R4:W-:Y:S01]  /*b120*/  STL.64 [R1+0x2a0], R2 ;  /* 0x0002a00201007387 */ /* 0x0009e20000100a00 */
[----:B-1----:R-:W-:-:S03]  /*b130*/  IMAD.WIDE R6, R184, 0x4, R82 ;  /* 0x00000004b8067825 */ /* 0x002fc600078e0252 */
[----:B------:R1:W-:Y:S01]  /*b140*/  STL.64 [R1+0x298], R20 ;  /* 0x0002981401007387 */ /* 0x0003e20000100a00 */
[----:B--2---:R-:W-:-:S03]  /*b150*/  IMAD.WIDE R4, R184, 0x4, R84 ;  /* 0x00000004b8047825 */ /* 0x004fc600078e0254 */
[----:B------:R1:W-:Y:S01]  /*b160*/  LDGSTS.E [R243+0x30008], desc[UR16][R20.64], !P5 ;  /* 0x3000800014f37fae */ /* 0x0003e2000e921850 */
[----:B----4-:R-:W-:-:S03]  /*b170*/  IMAD.WIDE R2, R184, 0x4, R86 ;  /* 0x00000004b8027825 */ /* 0x010fc600078e0256 */
[----:B------:R2:W-:Y:S01]  /*b180*/  STL.64 [R1+0x2e0], R6 ;  /* 0x0002e00601007387 */ /* 0x0005e20000100a00 */
[----:B------:R-:W-:-:S03]  /*b190*/  VIADD R23, R27, 0xffffff37 ;  /* 0xffffff371b177836 */ /* 0x000fc60000000000 */
[----:B------:R2:W-:Y:S01]  /*b1a0*/  LDGSTS.E [R243+0x34008], desc[UR16][R6.64], !P5 ;  /* 0x3400800006f37fae */ /* 0x0005e2000e921850 */
[----:B------:R-:W4:Y:S01]  /*b1b0*/  LDC R27, c[0x0][0x230] ;  /* 0x00008c00ff1b7b82 */ /* 0x000f220000000800 */
[----:B-1----:R-:W-:Y:S02]  /*b1c0*/  IMAD.WIDE R20, R184, 0x4, R88 ;  /* 0x00000004b8147825 */ /* 0x002fe400078e0258 */
[----:B------:R1:W-:Y:S01]  /*b1d0*/  STL.64 [R1+0x280], R4 ;  /* 0x0002800401007387 */ /* 0x0003e20000100a00 */
[----:B------:R-:W-:-:S03]  /*b1e0*/  ISETP.GE.U32.AND P5, PT, R23, 0x7ffffef8, PT ;  /* 0x7ffffef81700780c */ /* 0x000fc60003fa6070 */
[----:B------:R1:W-:Y:S01]  /*b1f0*/  LDGSTS.E [R243+0x3000c], desc[UR16][R4.64], !P0 ;  /* 0x3000c00004f37fae */ /* 0x0003e2000c121850 */
[----:B--2---:R-:W-:-:S03]  /*b200*/  IMAD.WIDE R6, R184, 0x4, R90 ;  /* 0x00000004b8067825 */ /* 0x004fc600078e025a */
[----:B------:R2:W-:Y:S04]  /*b210*/  STL.64 [R1+0x290], R2 ;  /* 0x0002900201007387 */ /* 0x0005e80000100a00 */
[----:B------:R2:W-:Y:S01]  /*b220*/  LDGSTS.E [R243+0x3400c], desc[UR16][R2.64], !P0 ;  /* 0x3400c00002f37fae */ /* 0x0005e2000c121850 */
[----:B---3--:R-:W-:Y:S02]  /*b230*/  VIADD R23, R26, 0xffffff35 ;  /* 0xffffff351a177836 */ /* 0x008fe40000000000 */
[----:B-1----:R-:W-:Y:S01]  /*b240*/  IMAD.WIDE R4, R184, 0x4, R92 ;  /* 0x00000004b8047825 */ /* 0x002fe200078e025c */
[----:B------:R1:W-:Y:S01]  /*b250*/  STL.64 [R1+0x258], R20 ;  /* 0x0002581401007387 */ /* 0x0003e20000100a00 */
[----:B------:R-:W-:Y:S01]  /*b260*/  ISETP.GE.U32.AND P0, PT, R22, 0x7ffffef7, PT ;  /* 0x7ffffef71600780c */ /* 0x000fe20003f06070 */
[----:B------:R-:W3:Y:S02]  /*b270*/  LDC R26, c[0x0][0x230] ;  /* 0x00008c00ff1a7b82 */ /* 0x000ee40000000800 */
[----:B------:R1:W-:Y:S01]  /*b280*/  LDGSTS.E [R243+0x38000], desc[UR16][R20.64], !P6 ;  /* 0x3800000014f37fae */ /* 0x0003e2000f121850 */
[----:B--2---:R-:W-:-:S03]  /*b290*/  IMAD.WIDE R2, R184, 0x4, R94 ;  /* 0x00000004b8027825 */ /* 0x004fc600078e025e */
[----:B------:R2:W-:Y:S01]  /*b2a0*/  STL.64 [R1+0x278], R6 ;  /* 0x0002780601007387 */ /* 0x0005e20000100a00 */
[----:B------:R-:W-:-:S03]  /*b2b0*/  VIADD R22, R30, 0xffffff34 ;  /* 0xffffff341e167836 */ /* 0x000fc60000000000 */
[----:B------:R2:W-:Y:S01]  /*b2c0*/  LDGSTS.E [R243+0x3c000], desc[UR16][R6.64], !P6 ;  /* 0x3c00000006f37fae */ /* 0x0005e2000f121850 */
[----:B-1----:R-:W-:-:S03]  /*b2d0*/  IMAD.WIDE R20, R184, 0x4, R96 ;  /* 0x00000004b8147825 */ /* 0x002fc600078e0260 */
[----:B------:R1:W-:Y:S01]  /*b2e0*/  STL.64 [R1+0x220], R4 ;  /* 0x0002200401007387 */ /* 0x0003e20000100a00 */
[----:B------:R-:W-:Y:S01]  /*b2f0*/  ISETP.GE.U32.AND P6, PT, R23, 0x7ffffef6, PT ;  /* 0x7ffffef61700780c */ /* 0x000fe20003fc6070 */
[----:B------:R-:W3:Y:S02]  /*b300*/  LDC R30, c[0x0][0x230] ;  /* 0x00008c00ff1e7b82 */ /* 0x000ee40000000800 */
[----:B------:R1:W-:Y:S01]  /*b310*/  LDGSTS.E [R243+0x38004], desc[UR16][R4.64], !P1 ;  /* 0x3800400004f37fae */ /* 0x0003e2000c921850 */
[----:B--2---:R-:W-:-:S03]  /*b320*/  IMAD.WIDE R6, R184, 0x4, R98 ;  /* 0x00000004b8067825 */ /* 0x004fc600078e0262 */
[----:B------:R2:W-:Y:S04]  /*b330*/  STL.64 [R1+0x248], R2 ;  /* 0x0002480201007387 */ /* 0x0005e80000100a00 */
[----:B------:R2:W-:Y:S01]  /*b340*/  LDGSTS.E [R243+0x3c004], desc[UR16][R2.64], !P1 ;  /* 0x3c00400002f37fae */ /* 0x0005e2000c921850 */
[----:B-1----:R-:W-:-:S03]  /*b350*/  IMAD.WIDE R4, R184, 0x4, R100 ;  /* 0x00000004b8047825 */ /* 0x002fc600078e0264 */
[----:B------:R1:W-:Y:S01]  /*b360*/  STL.64 [R1+0x1b8], R20 ;  /* 0x0001b81401007387 */ /* 0x0003e20000100a00 */
[----:B------:R-:W-:Y:S02]  /*b370*/  ISETP.GE.U32.AND P1, PT, R22, 0x7ffffef5, PT ;  /* 0x7ffffef51600780c */ /* 0x000fe40003f26070 */
[----:B------:R-:W-:Y:S01]  /*b380*/  IADD3 R23, R25, -0xe9, RZ ;  /* 0xffffff1719177810 */ /* 0x000fe20007ffe0ff */
[----:B------:R1:W-:Y:S01]  /*b390*/  LDGSTS.E [R243+0x38008], desc[UR16][R20.64], !P2 ;  /* 0x3800800014f37fae */ /* 0x0003e2000d121850 */
[----:B--2---:R-:W-:-:S03]  /*b3a0*/  IMAD.WIDE R2, R184, 0x4, R102 ;  /* 0x00000004b8027825 */ /* 0x004fc600078e0266 */
[----:B------:R2:W-:Y:S01]  /*b3b0*/  STL.64 [R1+0x208], R6 ;  /* 0x0002080601007387 */ /* 0x0005e20000100a00 */
[----:B------:R-:W3:Y:S01]  /*b3c0*/  LDC R25, c[0x0][0x230] ;  /* 0x00008c00ff197b82 */ /* 0x000ee20000000800 */
[----:B------:R-:W-:Y:S02]  /*b3d0*/  VIADD R22, R29, 0xffffff16 ;  /* 0xffffff161d167836 */ /* 0x000fe40000000000 */
        /* <DEDUP_REMOVED lines=9> */
[----:B------:R-:W-:Y:S02]  /*b470*/  VIADD R23, R24, 0xffffff15 ;  /* 0xffffff1518177836 */ /* 0x000fe40000000000 */
[----:B-1----:R-:W-:Y:S01]  /*b480*/  IMAD.WIDE R4, R184, 0x4, R108 ;  /* 0x00000004b8047825 */ /* 0x002fe200078e026c */
[----:B------:R1:W-:Y:S01]  /*b490*/  STL.64 [R1+0x190], R20 ;  /* 0x0001901401007387 */ /* 0x0003e20000100a00 */
[----:B------:R-:W-:Y:S01]  /*b4a0*/  ISETP.GE.U32.AND P4, PT, R22, 0x7ffffed7, PT ;  /* 0x7ffffed71600780c */ /* 0x000fe20003f86070 */
[----:B------:R-:W3:Y:S02]  /*b4b0*/  LDC R24, c[0x0][0x230] ;  /* 0x00008c00ff187b82 */ /* 0x000ee40000000800 */
[----:B------:R1:W-:Y:S01]  /*b4c0*/  LDGSTS.E [R244+0x30000], desc[UR16][R20.64], !P5 ;  /* 0x3000000014f47fae */ /* 0x0003e2000e921850 */
[----:B--2---:R-:W-:-:S03]  /*b4d0*/  IMAD.WIDE R2, R184, 0x4, R110 ;  /* 0x00000004b8027825 */ /* 0x004fc600078e026e */
[----:B------:R2:W-:Y:S01]  /*b4e0*/  STL.64 [R1+0x188], R6 ;  /* 0x0001880601007387 */ /* 0x0005e20000100a00 */
[----:B------:R-:W-:Y:S01]  /*b4f0*/  IADD3 R22, R28, -0xec, RZ ;  /* 0xffffff141c167810 */ /* 0x000fe20007ffe0ff */
[C---:B------:R-:W-:Y:S02]  /*b500*/  IMAD.WIDE R188, R184.reuse, 0x4, R152 ;  /* 0x00000004b8bc7825 */ /* 0x040fe400078e0298 */
[----:B------:R2:W-:Y:S02]  /*b510*/  LDGSTS.E [R244+0x34000], desc[UR16][R6.64], !P5 ;  /* 0x3400000006f47fae */ /* 0x0005e4000e921850 */
[C---:B-1----:R-:W-:Y:S02]  /*b520*/  IMAD.WIDE R20, R184.reuse, 0x4, R112 ;  /* 0x00000004b8147825 */ /* 0x042fe400078e0270 */
[----:B------:R1:W-:Y:S01]  /*b530*/  STL.64 [R1+0x180], R4 ;  /* 0x0001800401007387 */ /* 0x0003e20000100a00 */
[----:B------:R-:W-:Y:S01]  /*b540*/  ISETP.GE.U32.AND P5, PT, R23, 0x7ffffed6, PT ;  /* 0x7ffffed61700780c */ /* 0x000fe20003fa6070 */
[----:B------:R-:W3:Y:S02]  /*b550*/  LDC R28, c[0x0][0x230] ;  /* 0x00008c00ff1c7b82 */ /* 0x000ee40000000800 */
[----:B------:R1:W-:Y:S01]  /*b560*/  LDGSTS.E [R244+0x30004], desc[UR16][R4.64], !P0 ;  /* 0x3000400004f47fae */ /* 0x0003e2000c121850 */
[----:B--2---:R-:W-:-:S03]  /*b570*/  IMAD.WIDE R6, R184, 0x4, R114 ;  /* 0x00000004b8067825 */ /* 0x004fc600078e0272 */
[----:B------:R2:W-:Y:S04]  /*b580*/  STL.64 [R1+0x178], R2 ;  /* 0x0001780201007387 */ /* 0x0005e80000100a00 */
[----:B------:R2:W-:Y:S01]  /*b590*/  LDGSTS.E [R244+0x34004], desc[UR16][R2.64], !P0 ;  /* 0x3400400002f47fae */ /* 0x0005e2000c121850 */
[----:B----4-:R-:W-:Y:S02]  /*b5a0*/  VIADD R23, R27, 0xffffff33 ;  /* 0xffffff331b177836 */ /* 0x010fe40000000000 */
[----:B-1----:R-:W-:Y:S01]  /*b5b0*/  IMAD.WIDE R4, R184, 0x4, R116 ;  /* 0x00000004b8047825 */ /* 0x002fe200078e0274 */
[----:B------:R1:W-:Y:S01]  /*b5c0*/  STL.64 [R1+0x170], R20 ;  /* 0x0001701401007387 */ /* 0x0003e20000100a00 */
[----:B------:R-:W-:Y:S01]  /*b5d0*/  ISETP.GE.U32.AND P0, PT, R22, 0x7ffffed5, PT ;  /* 0x7ffffed51600780c */ /* 0x000fe20003f06070 */
[----:B------:R-:W4:Y:S02]  /*b5e0*/  LDC R27, c[0x0][0x230] ;  /* 0x00008c00ff1b7b82 */ /* 0x000f240000000800 */
        /* <DEDUP_REMOVED lines=8> */
[----:B------:R-:W4:Y:S02]  /*b670*/  LDC R31, c[0x0][0x230] ;  /* 0x00008c00ff1f7b82 */ /* 0x000f240000000800 */
[----:B------:R1:W-:Y:S01]  /*b680*/  LDGSTS.E [R244+0x3000c], desc[UR16][R4.64], !P1 ;  /* 0x3000c00004f47fae */ /* 0x0003e2000c921850 */
[----:B--2---:R-:W-:-:S03]  /*b690*/  IMAD.WIDE R6, R184, 0x4, R122 ;  /* 0x00000004b8067825 */ /* 0x004fc600078e027a */
[----:B------:R2:W-:Y:S04]  /*b6a0*/  STL.64 [R1+0x168], R2 ;  /* 0x0001680201007387 */ /* 0x0005e80000100a00 */
[----:B------:R2:W-:Y:S01]  /*b6b0*/  LDGSTS.E [R244+0x3400c], desc[UR16][R2.64], !P1 ;  /* 0x3400c00002f47fae */ /* 0x0005e2000c921850 */
[----:B-1----:R-:W-:-:S03]  /*b6c0*/  IMAD.WIDE R4, R184, 0x4, R124 ;  /* 0x00000004b8047825 */ /* 0x002fc600078e027c */
[----:B------:R1:W-:Y:S01]  /*b6d0*/  STL.64 [R1+0xf0], R20 ;  /* 0x0000f01401007387 */ /* 0x0003e20000100a00 */
[----:B------:R-:W-:-:S03]  /*b6e0*/  ISETP.GE.U32.AND P1, PT, R22, 0x7ffffef3, PT ;  /* 0x7ffffef31600780c */ /* 0x000fc60003f26070 */
[----:B------:R1:W-:Y:S01]  /*b6f0*/  LDGSTS.E [R244+0x38000], desc[UR16][R20.64], !P2 ;  /* 0x3800000014f47fae */ /* 0x0003e2000d121850 */
[----:B--2---:R-:W-:-:S03]  /*b700*/  IMAD.WIDE R2, R184, 0x4, R126 ;  /* 0x00000004b8027825 */ /* 0x004fc600078e027e */
[----:B------:R2:W-:Y:S01]  /*b710*/  STL.64 [R1+0x148], R6 ;  /* 0x0001480601007387 */ /* 0x0005e20000100a00 */
[----:B---3--:R-:W-:Y:S01]  /*b720*/  IADD3 R23, R26, -0xcf, RZ ;  /* 0xffffff311a177810 */ /* 0x008fe20007ffe0ff */
[----:B------:R-:W-:Y:S02]  /*b730*/  VIADD R22, R30, 0xffffff30 ;  /* 0xffffff301e167836 */ /* 0x000fe40000000000 */
[----:B------:R2:W-:Y:S01]  /*b740*/  LDGSTS.E [R244+0x3c000], desc[UR16][R6.64], !P2 ;  /* 0x3c00000006f47fae */ /* 0x0005e2000d121850 */
[C---:B------:R-:W-:Y:S01]  /*b750*/  IMAD.WIDE R238, R184.reuse, 0x4, R156 ;  /* 0x00000004b8ee7825 */ /* 0x040fe200078e029c */
[----:B------:R-:W3:Y:S02]  /*b760*/  LDC R30, c[0x0][0x230] ;  /* 0x00008c00ff1e7b82 */ /* 0x000ee40000000800 */
[----:B------:R4:W-:Y:S01]  /*b770*/  STL.64 [R1+0xd8], R4 ;  /* 0x0000d80401007387 */ /* 0x0009e20000100a00 */
[----:B-1----:R-:W-:-:S03]  /*b780*/  IMAD.WIDE R20, R184, 0x4, R128 ;  /* 0x00000004b8147825 */ /* 0x002fc600078e0280 */
[----:B------:R4:W-:Y:S01]  /*b790*/  LDGSTS.E [R244+0x38004], desc[UR16][R4.64], !P4 ;  /* 0x3800400004f47fae */ /* 0x0009e2000e121850 */
[C---:B------:R-:W-:Y:S01]  /*b7a0*/  IMAD.WIDE R236, R184.reuse, 0x4, R158 ;  /* 0x00000004b8ec7825 */ /* 0x040fe200078e029e */
[----:B------:R-:W1:Y:S02]  /*b7b0*/  LDC R26, c[0x0][0x230] ;  /* 0x00008c00ff1a7b82 */ /* 0x000e640000000800 */
[----:B------:R4:W-:Y:S01]  /*b7c0*/  STL.64 [R1+0xd0], R2 ;  /* 0x0000d00201007387 */ /* 0x0009e20000100a00 */
[----:B--2---:R-:W-:-:S03]  /*b7d0*/  IMAD.WIDE R6, R184, 0x4, R130 ;  /* 0x00000004b8067825 */ /* 0x004fc600078e0282 */
[----:B------:R2:W-:Y:S01]  /*b7e0*/  LDGSTS.E [R244+0x3c004], desc[UR16][R2.64], !P4 ;  /* 0x3c00400002f47fae */ /* 0x0005e2000e121850 */
[----:B----4-:R-:W-:-:S03]  /*b7f0*/  IMAD.WIDE R4, R184, 0x4, R132 ;  /* 0x00000004b8047825 */ /* 0x010fc600078e0284 */
[----:B------:R4:W-:Y:S01]  /*b800*/  STL.64 [R1+0xc8], R20 ;  /* 0x0000c81401007387 */ /* 0x0009e20000100a00 */
[----:B------:R-:W-:-:S03]  /*b810*/  ISETP.GE.U32.AND P2, PT, R23, 0x7ffffef2, PT ;  /* 0x7ffffef21700780c */ /* 0x000fc60003f46070 */
[----:B------:R4:W-:Y:S01]  /*b820*/  LDGSTS.E [R244+0x38008], desc[UR16][R20.64], !P5 ;  /* 0x3800800014f47fae */ /* 0x0009e2000e921850 */
[----:B--2---:R-:W-:-:S03]  /*b830*/  IMAD.WIDE R2, R184, 0x4, R134 ;  /* 0x00000004b8027825 */ /* 0x004fc600078e0286 */
[----:B------:R2:W-:Y:S04]  /*b840*/  STL.64 [R1+0xc0], R6 ;  /* 0x0000c00601007387 */ /* 0x0005e80000100a00 */
[----:B------:R2:W-:Y:S01]  /*b850*/  LDGSTS.E [R244+0x3c008], desc[UR16][R6.64], !P5 ;  /* 0x3c00800006f47fae */ /* 0x0005e2000e921850 */
[----:B----4-:R-:W-:-:S03]  /*b860*/  IMAD.WIDE R20, R184, 0x4, R136 ;  /* 0x00000004b8147825 */ /* 0x010fc600078e0288 */
[----:B------:R4:W-:Y:S04]  /*b870*/  STL.64 [R1+0xb8], R4 ;  /* 0x0000b80401007387 */ /* 0x0009e80000100a00 */
        /* <DEDUP_REMOVED lines=18> */
[----:B------:R-:W-:Y:S01]  /*b9a0*/  STL.64 [R1+0x70], R6 ;  /* 0x0000700601007387 */ /* 0x000fe20000100a00 */
[----:B--2---:R-:W-:-:S03]  /*b9b0*/  IMAD.WIDE R2, R184, 0x4, R150 ;  /* 0x00000004b8027825 */ /* 0x004fc600078e0296 */
[----:B------:R2:W-:Y:S04]  /*b9c0*/  STL.64 [R1+0x68], R4 ;  /* 0x0000680401007387 */ /* 0x0005e80000100a00 */
[----:B------:R-:W-:Y:S04]  /*b9d0*/  LDGSTS.E [R245+0x30008], desc[UR16][R20.64], !P2 ;  /* 0x3000800014f57fae */ /* 0x000fe8000d121850 */
[----:B------:R3:W-:Y:S01]  /*b9e0*/  STL.64 [R1+0x58], R2 ;  /* 0x0000580201007387 */ /* 0x0007e20000100a00 */
[----:B------:R-:W-:Y:S01]  /*b9f0*/  ISETP.GE.U32.AND P4, PT, R22, 0x7ffffef1, PT ;  /* 0x7ffffef11600780c */ /* 0x000fe20003f86070 */
[----:B------:R-:W-:-:S02]  /*ba00*/  VIADD R23, R25, 0xffffff13 ;  /* 0xffffff1319177836 */ /* 0x000fc40000000000 */
[----:B------:R-:W-:Y:S04]  /*ba10*/  LDGSTS.E [R245+0x34008], desc[UR16][R6.64], !P2 ;  /* 0x3400800006f57fae */ /* 0x000fe8000d121850 */
[----:B----4-:R-:W4:Y:S01]  /*ba20*/  LDL.LU.64 R20, [R1+0x18] ;  /* 0x0000180001147983 */ /* 0x010f220000300a00 */
[----:B------:R-:W-:Y:S01]  /*ba30*/  ISETP.GE.U32.AND P5, PT, R23, 0x7ffffed4, PT ;  /* 0x7ffffed41700780c */ /* 0x000fe20003fa6070 */
[----:B------:R-:W-:-:S04]  /*ba40*/  IMAD.WIDE R230, R184, 0x4, R160 ;  /* 0x00000004b8e67825 */ /* 0x000fc800078e02a0 */
[C---:B------:R-:W-:Y:S01]  /*ba50*/  IMAD.WIDE R228, R184.reuse, 0x4, R162 ;  /* 0x00000004b8e47825 */ /* 0x040fe200078e02a2 */
[----:B------:R-:W-:Y:S03]  /*ba60*/  LDGSTS.E [R245+0x3000c], desc[UR16][R4.64], !P4 ;  /* 0x3000c00004f57fae */ /* 0x000fe6000e121850 */
[C---:B------:R-:W-:Y:S01]  /*ba70*/  IMAD.WIDE R164, R184.reuse, 0x4, R164 ;  /* 0x00000004b8a47825 */ /* 0x040fe200078e02a4 */
[----:B------:R3:W-:Y:S03]  /*ba80*/  LDGSTS.E [R245+0x3400c], desc[UR16][R2.64], !P4 ;  /* 0x3400c00002f57fae */ /* 0x0007e6000e121850 */
[C---:B------:R-:W-:Y:S01]  /*ba90*/  IMAD.WIDE R166, R184.reuse, 0x4, R166 ;  /* 0x00000004b8a67825 */ /* 0x040fe200078e02a6 */
[----:B------:R-:W-:Y:S03]  /*baa0*/  LDGSTS.E [R245+0x38000], desc[UR16][R188.64], !P5 ;  /* 0x38000000bcf57fae */ /* 0x000fe6000e921850 */
[C---:B------:R-:W-:Y:S01]  /*bab0*/  IMAD.WIDE R168, R184.reuse, 0x4, R168 ;  /* 0x00000004b8a87825 */ /* 0x040fe200078e02a8 */
[----:B--2---:R-:W2:Y:S01]  /*bac0*/  LDL.LU.64 R4, [R1+0x28] ;  /* 0x0000280001047983 */ /* 0x004ea20000300a00 */
[----:B------:R-:W-:Y:S01]  /*bad0*/  IADD3 R22, R29, -0xee, RZ ;  /* 0xffffff121d167810 */ /* 0x000fe20007ffe0ff */
[----:B------:R-:W1:Y:S02]  /*bae0*/  LDC R25, c[0x0][0x230] ;  /* 0x00008c00ff197b82 */ /* 0x000e640000000800 */
[----:B------:R-:W2:Y:S01]  /*baf0*/  LDL.LU.64 R152, [R1+0x48] ;  /* 0x0000480001987983 */ /* 0x000ea20000300a00 */
[----:B---3--:R-:W-:-:S03]  /*bb00*/  IMAD.WIDE R2, R184, 0x4, R154 ;  /* 0x00000004b8027825 */ /* 0x008fc600078e029a */
[----:B------:R-:W3:Y:S01]  /*bb10*/  LDL.LU.64 R154, [R1+0x40] ;  /* 0x00004000019a7983 */ /* 0x000ee20000300a00 */
[----:B----4-:R-:W-:-:S03]  /*bb20*/  IMAD.WIDE R112, R184, 0x4, R20 ;  /* 0x00000004b8707825 */ /* 0x010fc600078e0214 */
[----:B------:R-:W4:Y:S01]  /*bb30*/  LDL.LU.64 R158, [R1+0x38] ;  /* 0x00003800019e7983 */ /* 0x000f220000300a00 */
[----:B------:R-:W1:Y:S03]  /*bb40*/  LDC R29, c[0x0][0x230] ;  /* 0x00008c00ff1d7b82 */ /* 0x000e660000000800 */
[----:B------:R2:W-:Y:S04]  /*bb50*/  STL.64 [R1+0x4d0], R188 ;  /* 0x0004d0bc01007387 */ /* 0x0005e80000100a00 */
[----:B------:R-:W-:Y:S04]  /*bb60*/  LDGSTS.E [R245+0x3c000], desc[UR16][R2.64], !P5 ;  /* 0x3c00000002f57fae */ /* 0x000fe8000e921850 */
[----:B--2---:R-:W2:Y:S04]  /*bb70*/  LDL.LU.64 R188, [R1+0x30] ;  /* 0x0000300001bc7983 */ /* 0x004ea80000300a00 */
[----:B------:R4:W-:Y:S04]  /*bb80*/  STL.64 [R1+0x4d8], R2 ;  /* 0x0004d80201007387 */ /* 0x0009e80000100a00 */
[----:B------:R-:W-:Y:S04]  /*bb90*/  STL.64 [R1+0x4e0], R238 ;  /* 0x0004e0ee01007387 */ /* 0x000fe80000100a00 */
[----:B------:R-:W-:Y:S04]  /*bba0*/  STL.64 [R1+0x4e8], R236 ;  /* 0x0004e8ec01007387 */ /* 0x000fe80000100a00 */
[----:B------:R-:W-:Y:S04]  /*bbb0*/  STL.64 [R1+0x4f0], R230 ;  /* 0x0004f0e601007387 */ /* 0x000fe80000100a00 */
[----:B------:R-:W-:Y:S04]  /*bbc0*/  STL.64 [R1+0x4f8], R228 ;  /* 0x0004f8e401007387 */ /* 0x000fe80000100a00 */
[----:B------:R1:W-:Y:S04]  /*bbd0*/  STL.64 [R1+0x500], R164 ;  /* 0x000500a401007387 */ /* 0x0003e80000100a00 */
[----:B------:R-:W-:Y:S04]  /*bbe0*/  STL.64 [R1+0x508], R166 ;  /* 0x000508a601007387 */ /* 0x000fe80000100a00 */
[----:B------:R-:W-:Y:S04]  /*bbf0*/  STL.64 [R1+0x4a8], R168 ;  /* 0x0004a8a801007387 */ /* 0x000fe80000100a00 */
[----:B------:R-:W-:Y:S04]  /*bc00*/  STL.64 [R1+0x4b0], R170 ;  /* 0x0004b0aa01007387 */ /* 0x000fe80000100a00 */
[----:B------:R-:W-:Y:S04]  /*bc10*/  STL.64 [R1+0x4b8], R172 ;  /* 0x0004b8ac01007387 */ /* 0x000fe80000100a00 */
[----:B------:R-:W-:Y:S04]  /*bc20*/  STL.64 [R1+0x4c0], R174 ;  /* 0x0004c0ae01007387 */ /* 0x000fe80000100a00 */
[----:B------:R-:W-:Y:S04]  /*bc30*/  STL.64 [R1+0x4c8], R176 ;  /* 0x0004c8b001007387 */ /* 0x000fe80000100a00 */
[----:B------:R-:W-:Y:S04]  /*bc40*/  STL.64 [R1+0x510], R178 ;  /* 0x000510b201007387 */ /* 0x000fe80000100a00 */
[----:B------:R-:W-:Y:S04]  /*bc50*/  STL.64 [R1+0x518], R180 ;  /* 0x000518b401007387 */ /* 0x000fe80000100a00 */
[----:B------:R1:W-:Y:S04]  /*bc60*/  STL.64 [R1+0x520], R182 ;  /* 0x000520b601007387 */ /* 0x0003e80000100a00 */
[----:B------:R-:W2:Y:S04]  /*bc70*/  LDL.LU.64 R156, [R1+0x50] ;  /* 0x00005000019c7983 */ /* 0x000ea80000300a00 */
[----:B------:R-:W2:Y:S04]  /*bc80*/  LDL.LU.64 R6, [R1+0x60] ;  /* 0x0000600001067983 */ /* 0x000ea80000300a00 */
[----:B------:R-:W2:Y:S01]  /*bc90*/  LDL.LU.64 R20, [R1+0x78] ;  /* 0x0000780001147983 */ /* 0x000ea20000300a00 */
[----:B------:R-:W-:-:S03]  /*bca0*/  IMAD.WIDE R114, R184, 0x4, R4 ;  /* 0x00000004b8727825 */ /* 0x000fc600078e0204 */
[----:B------:R-:W2:Y:S01]  /*bcb0*/  LDL.LU.64 R4, [R1+0x88] ;  /* 0x0000880001047983 */ /* 0x000ea20000300a00 */
[----:B---3--:R-:W-:-:S04]  /*bcc0*/  IMAD.WIDE R120, R184, 0x4, R154 ;  /* 0x00000004b8787825 */ /* 0x008fc800078e029a */
[----:B------:R-:W-:-:S04]  /*bcd0*/  IMAD.WIDE R122, R184, 0x4, R152 ;  /* 0x00000004b87a7825 */ /* 0x000fc800078e0298 */
[C---:B----4-:R-:W-:Y:S02]  /*bce0*/  IMAD.WIDE R118, R184.reuse, 0x4, R158 ;  /* 0x00000004b8767825 */ /* 0x050fe400078e029e */
[----:B------:R-:W3:Y:S04]  /*bcf0*/  LDL.LU.64 R158, [R1+0xe0] ;  /* 0x0000e000019e7983 */ /* 0x000ee80000300a00 */
[----:B------:R-:W4:Y:S04]  /*bd00*/  LDL.LU.64 R154, [R1+0xe8] ;  /* 0x0000e800019a7983 */ /* 0x000f280000300a00 */
[----:B------:R-:W4:Y:S04]  /*bd10*/  LDL.LU.64 R152, [R1+0xf8] ;  /* 0x0000f80001987983 */ /* 0x000f280000300a00 */
[----:B------:R-:W4:Y:S01]  /*bd20*/  LDL.LU.64 R2, [R1+0x140] ;  /* 0x0001400001027983 */ /* 0x000f220000300a00 */
[----:B--2---:R-:W-:-:S03]  /*bd30*/  IMAD.WIDE R124, R184, 0x4, R156 ;  /* 0x00000004b87c7825 */ /* 0x004fc600078e029c */
[----:B------:R-:W2:Y:S01]  /*bd40*/  LDL.LU.64 R156, [R1+0x138] ;  /* 0x00013800019c7983 */ /* 0x000ea20000300a00 */
[----:B------:R-:W-:-:S03]  /*bd50*/  IMAD.WIDE R126, R184, 0x4, R6 ;  /* 0x00000004b87e7825 */ /* 0x000fc600078e0206 */
[----:B------:R-:W2:Y:S01]  /*bd60*/  LDL.LU.64 R6, [R1+0x130] ;  /* 0x0001300001067983 */ /* 0x000ea20000300a00 */
[----:B------:R-:W-:-:S03]  /*bd70*/  IMAD.WIDE R128, R184, 0x4, R20 ;  /* 0x00000004b8807825 */ /* 0x000fc600078e0214 */
[----:B------:R-:W2:Y:S01]  /*bd80*/  LDL.LU.64 R20, [R1+0x128] ;  /* 0x0001280001147983 */ /* 0x000ea20000300a00 */
[----:B------:R-:W-:-:S03]  /*bd90*/  IMAD.WIDE R130, R184, 0x4, R4 ;  /* 0x00000004b8827825 */ /* 0x000fc600078e0204 */
[----:B------:R-:W2:Y:S01]  /*bda0*/  LDL.LU.64 R4, [R1+0x120] ;  /* 0x0001200001047983 */ /* 0x000ea20000300a00 */
[----:B------:R-:W-:-:S03]  /*bdb0*/  IMAD.WIDE R116, R184, 0x4, R188 ;  /* 0x00000004b8747825 */ /* 0x000fc600078e02bc */
[----:B------:R-:W2:Y:S01]  /*bdc0*/  LDL.LU.64 R188, [R1+0x118] ;  /* 0x0001180001bc7983 */ /* 0x000ea20000300a00 */
[----:B---3--:R-:W-:-:S03]  /*bdd0*/  IMAD.WIDE R132, R184, 0x4, R158 ;  /* 0x00000004b8847825 */ /* 0x008fc600078e029e */
[----:B------:R-:W3:Y:S01]  /*bde0*/  LDL.LU.64 R158, [R1+0x110] ;  /* 0x00011000019e7983 */ /* 0x000ee20000300a00 */
[----:B----4-:R-:W-:-:S04]  /*bdf0*/  IMAD.WIDE R134, R184, 0x4, R154 ;  /* 0x00000004b8867825 */ /* 0x010fc800078e029a */
[C---:B------:R-:W-:Y:S02]  /*be00*/  IMAD.WIDE R136, R184.reuse, 0x4, R152 ;  /* 0x00000004b8887825 */ /* 0x040fe400078e0298 */
[----:B------:R-:W4:Y:S04]  /*be10*/  LDL.LU.64 R152, [R1+0x108] ;  /* 0x0001080001987983 */ /* 0x000f280000300a00 */
[----:B------:R-:W4:Y:S01]  /*be20*/  LDL.LU.64 R154, [R1+0x100] ;  /* 0x00010000019a7983 */ /* 0x000f220000300a00 */
[----:B--2---:R-:W-:-:S03]  /*be30*/  IMAD.WIDE R140, R184, 0x4, R156 ;  /* 0x00000004b88c7825 */ /* 0x004fc600078e029c */
[----:B------:R-:W2:Y:S01]  /*be40*/  LDL.LU.64 R156, [R1+0x158] ;  /* 0x00015800019c7983 */ /* 0x000ea20000300a00 */
[----:B------:R-:W-:-:S03]  /*be50*/  IMAD.WIDE R142, R184, 0x4, R6 ;  /* 0x00000004b88e7825 */ /* 0x000fc600078e0206 */
[----:B------:R-:W4:Y:S01]  /*be60*/  LDL.LU.64 R6, [R1+0x198] ;  /* 0x0001980001067983 */ /* 0x000f220000300a00 */
[----:B------:R-:W-:-:S03]  /*be70*/  IMAD.WIDE R144, R184, 0x4, R20 ;  /* 0x00000004b8907825 */ /* 0x000fc600078e0214 */
[----:B------:R-:W2:Y:S01]  /*be80*/  LDL.LU.64 R20, [R1+0x1b0] ;  /* 0x0001b00001147983 */ /* 0x000ea20000300a00 */
[----:B------:R-:W-:Y:S01]  /*be90*/  ISETP.GE.U32.AND P0, PT, R22, 0x7ffffed3, PT ;  /* 0x7ffffed31600780c */ /* 0x000fe20003f06070 */
[----:B------:R-:W-:Y:S02]  /*bea0*/  VIADD R23, R24, 0xffffff11 ;  /* 0xffffff1118177836 */ /* 0x000fe40000000000 */
[----:B------:R-:W-:Y:S01]  /*beb0*/  VIADD R22, R28, 0xffffff10 ;  /* 0xffffff101c167836 */ /* 0x000fe20000000000 */
[----:B------:R-:W4:Y:S02]  /*bec0*/  LDC R24, c[0x0][0x230] ;  /* 0x00008c00ff187b82 */ /* 0x000f240000000800 */
[----:B------:R-:W-:Y:S02]  /*bed0*/  ISETP.GE.U32.AND P6, PT, R23, 0x7ffffed2, PT ;  /* 0x7ffffed21700780c */ /* 0x000fe40003fc6070 */
[----:B------:R-:W-:Y:S01]  /*bee0*/  ISETP.GE.U32.AND P1, PT, R22, 0x7ffffed1, PT ;  /* 0x7ffffed11600780c */ /* 0x000fe20003f26070 */
[----:B------:R-:W-:-:S02]  /*bef0*/  IMAD.WIDE R146, R184, 0x4, R4 ;  /* 0x00000004b8927825 */ /* 0x000fc400078e0204 */
[----:B------:R-:W4:Y:S01]  /*bf00*/  LDL.LU.64 R4, [R1+0x200] ;  /* 0x0002000001047983 */ /* 0x000f220000300a00 */
[----:B------:R-:W4:Y:S03]  /*bf10*/  LDC R28, c[0x0][0x230] ;  /* 0x00008c00ff1c7b82 */ /* 0x000f260000000800 */
[----:B------:R-:W-:Y:S04]  /*bf20*/  LDGSTS.E [R245+0x38004], desc[UR16][R238.64], !P0 ;  /* 0x38004000eef57fae */ /* 0x000fe8000c121850 */
[----:B------:R-:W-:Y:S04]  /*bf30*/  LDGSTS.E [R245+0x3c004], desc[UR16][R236.64], !P0 ;  /* 0x3c004000ecf57fae */ /* 0x000fe8000c121850 */
[----:B------:R-:W-:Y:S04]  /*bf40*/  LDGSTS.E [R245+0x38008], desc[UR16][R230.64], !P6 ;  /* 0x38008000e6f57fae */ /* 0x000fe8000f121850 */
[----:B------:R-:W-:Y:S04]  /*bf50*/  LDGSTS.E [R245+0x3c008], desc[UR16][R228.64], !P6 ;  /* 0x3c008000e4f57fae */ /* 0x000fe8000f121850 */
[----:B------:R-:W-:Y:S01]  /*bf60*/  LDGSTS.E [R245+0x3800c], desc[UR16][R164.64], !P1 ;  /* 0x3800c000a4f57fae */ /* 0x000fe2000c921850 */
[----:B------:R-:W-:-:S04]  /*bf70*/  IMAD.WIDE R138, R184, 0x4, R2 ;  /* 0x00000004b88a7825 */ /* 0x000fc800078e0202 */
[----:B------:R-:W-:-:S04]  /*bf80*/  IMAD.WIDE R148, R184, 0x4, R188 ;  /* 0x00000004b8947825 */ /* 0x000fc800078e02bc */
[C---:B---3--:R-:W-:Y:S01]  /*bf90*/  IMAD.WIDE R150, R184.reuse, 0x4, R158 ;  /* 0x00000004b8967825 */ /* 0x048fe200078e029e */
[----:B-1----:R-:W3:Y:S04]  /*bfa0*/  LDL.LU.64 R164, [R1+0x1f8] ;  /* 0x0001f80001a47983 */ /* 0x002ee80000300a00 */
[----:B------:R-:W3:Y:S04]  /*bfb0*/  LDL.LU.64 R228, [R1+0x1f0] ;  /* 0x0001f00001e47983 */ /* 0x000ee80000300a00 */
[----:B------:R-:W3:Y:S04]  /*bfc0*/  LDL.LU.64 R230, [R1+0x1e8] ;  /* 0x0001e80001e67983 */ /* 0x000ee80000300a00 */
[----:B------:R-:W3:Y:S04]  /*bfd0*/  LDL.LU.64 R236, [R1+0x1e0] ;  /* 0x0001e00001ec7983 */ /* 0x000ee80000300a00 */
[----:B------:R-:W3:Y:S04]  /*bfe0*/  LDL.LU.64 R238, [R1+0x1d8] ;  /* 0x0001d80001ee7983 */ /* 0x000ee80000300a00 */
[----:B------:R-:W3:Y:S04]  /*bff0*/  LDL.LU.64 R2, [R1+0x1d0] ;  /* 0x0001d00001027983 */ /* 0x000ee80000300a00 */
[----:B------:R-:W3:Y:S01]  /*c000*/  LDL.LU.64 R188, [R1+0x1c8] ;  /* 0x0001c80001bc7983 */ /* 0x000ee20000300a00 */
[----:B--2---:R-:W-:Y:S01]  /*c010*/  IMAD.WIDE R160, R184, 0x4, R20 ;  /* 0x00000004b8a07825 */ /* 0x004fe200078e0214 */
[----:B------:R-:W-:-:S02]  /*c020*/  IADD3 R23, R27, -0xd1, RZ ;  /* 0xffffff2f1b177810 */ /* 0x000fc40007ffe0ff */
[----:B------:R-:W-:Y:S01]  /*c030*/  LDGSTS.E [R245+0x3c00c], desc[UR16][R166.64], !P1 ;  /* 0x3c00c000a6f57fae */ /* 0x000fe2000c921850 */
[----:B------:R-:W1:Y:S01]  /*c040*/  LDC R27, c[0x0][0x230] ;  /* 0x00008c00ff1b7b82 */ /* 0x000e620000000800 */
[----:B----4-:R-:W-:Y:S02]  /*c050*/  IMAD.WIDE R158, R184, 0x4, R6 ;  /* 0x00000004b89e7825 */ /* 0x010fe400078e0206 */
[----:B------:R-:W2:Y:S04]  /*c060*/  LDL.LU.64 R6, [R1+0x1c0] ;  /* 0x0001c00001067983 */ /* 0x000ea80000300a00 */
[----:B------:R-:W4:Y:S01]  /*c070*/  LDL.LU.64 R20, [R1+0x20] ;  /* 0x0000200001147983 */ /* 0x000f220000300a00 */
[----:B------:R-:W-:Y:S02]  /*c080*/  VIADD R22, R31, 0xffffff2e ;  /* 0xffffff2e1f167836 */ /* 0x000fe40000000000 */
[----:B------:R-:W1:Y:S01]  /*c090*/  LDC R31, c[0x0][0x230] ;  /* 0x00008c00ff1f7b82 */ /* 0x000e620000000800 */
[----:B------:R-:W-:-:S02]  /*c0a0*/  ISETP.GE.U32.AND P2, PT, R23, 0x7ffffef0, PT ;  /* 0x7ffffef01700780c */ /* 0x000fc40003f46070 */
[----:B------:R-:W-:Y:S02]  /*c0b0*/  ISETP.GE.U32.AND P4, PT, R22, 0x7ffffeef, PT ;  /* 0x7ffffeef1600780c */ /* 0x000fe40003f86070 */
[----:B------:R-:W-:Y:S01]  /*c0c0*/  IADD3 R22, R30, -0xd4, RZ ;  /* 0xffffff2c1e167810 */ /* 0x000fe20007ffe0ff */
[----:B------:R-:W-:Y:S02]  /*c0d0*/  VIADD R23, R26, 0xffffff2d ;  /* 0xffffff2d1a177836 */ /* 0x000fe40000000000 */
[----:B------:R-:W1:Y:S01]  /*c0e0*/  LDC R30, c[0x0][0x230] ;  /* 0x00008c00ff1e7b82 */ /* 0x000e620000000800 */
[----:B------:R-:W-:Y:S01]  /*c0f0*/  ISETP.GE.U32.AND P0, PT, R22, 0x7ffffeed, PT ;  /* 0x7ffffeed1600780c */ /* 0x000fe20003f06070 */
[----:B------:R-:W-:Y:S01]  /*c100*/  VIADD R22, R29, 0xffffff0e ;  /* 0xffffff0e1d167836 */ /* 0x000fe20000000000 */
[----:B------:R-:W-:Y:S01]  /*c110*/  ISETP.GE.U32.AND P5, PT, R23, 0x7ffffeee, PT ;  /* 0x7ffffeee1700780c */ /* 0x000fe20003fa6070 */
[----:B------:R-:W-:Y:S02]  /*c120*/  VIADD R23, R25, 0xffffff0f ;  /* 0xffffff0f19177836 */ /* 0x000fe40000000000 */
[----:B------:R-:W-:Y:S02]  /*c130*/  LDGSTS.E [R246+0x30000], desc[UR16][R168.64], !P2 ;  /* 0x30000000a8f67fae */ /* 0x000fe4000d121850 */
[----:B------:R-:W1:Y:S01]  /*c140*/  LDC R26, c[0x0][0x230] ;  /* 0x00008c00ff1a7b82 */ /* 0x000e620000000800 */
[----:B------:R-:W-:Y:S01]  /*c150*/  ISETP.GE.U32.AND P1, PT, R22, 0x7ffffecf, PT ;  /* 0x7ffffecf1600780c */ /* 0x000fe20003f26070 */
[----:B------:R-:W-:-:S06]  /*c160*/  VIADD R22, R28, 0xffffff0c ;  /* 0xffffff0c1c167836 */ /* 0x000fcc0000000000 */
[----:B------:R-:W1:Y:S01]  /*c170*/  LDC R29, c[0x0][0x230] ;  /* 0x00008c00ff1d7b82 */ /* 0x000e620000000800 */
[----:B------:R-:W-:Y:S01]  /*c180*/  ISETP.GE.U32.AND P6, PT, R23, 0x7ffffed0, PT ;  /* 0x7ffffed01700780c */ /* 0x000fe20003fc6070 */
[----:B------:R-:W-:Y:S01]  /*c190*/  LDGSTS.E [R246+0x34000], desc[UR16][R170.64], !P2 ;  /* 0x34000000aaf67fae */ /* 0x000fe2000d121850 */
[----:B------:R-:W-:-:S03]  /*c1a0*/  IADD3 R23, R24, -0xf3, RZ ;  /* 0xffffff0d18177810 */ /* 0x000fc60007ffe0ff */
[----:B------:R-:W-:Y:S02]  /*c1b0*/  LDGSTS.E [R246+0x30004], desc[UR16][R172.64], !P4 ;  /* 0x30004000acf67fae */ /* 0x000fe4000e121850 */
[----:B------:R-:W1:Y:S01]  /*c1c0*/  LDC R25, c[0x0][0x230] ;  /* 0x00008c00ff197b82 */ /* 0x000e620000000800 */
[----:B------:R-:W-:Y:S01]  /*c1d0*/  ISETP.GE.U32.AND P2, PT, R23, 0x7ffffece, PT ;  /* 0x7ffffece1700780c */ /* 0x000fe20003f46070 */
[----:B------:R-:W-:Y:S06]  /*c1e0*/  LDGSTS.E [R246+0x34004], desc[UR16][R174.64], !P4 ;  /* 0x34004000aef67fae */ /* 0x000fec000e121850 */
[----:B------:R-:W1:Y:S01]  /*c1f0*/  LDC R28, c[0x0][0x230] ;  /* 0x00008c00ff1c7b82 */ /* 0x000e620000000800 */
[----:B------:R-:W-:Y:S01]  /*c200*/  ISETP.GE.U32.AND P4, PT, R22, 0x7ffffecd, PT ;  /* 0x7ffffecd1600780c */ /* 0x000fe20003f86070 */
[----:B------:R-:W-:Y:S01]  /*c210*/  LDGSTS.E [R246+0x30008], desc[UR16][R176.64], !P5 ;  /* 0x30008000b0f67fae */ /* 0x000fe2000e921850 */
[----:B-1----:R-:W-:-:S05]  /*c220*/  IADD3 R22, R31, -0xd6, RZ ;  /* 0xffffff2a1f167810 */ /* 0x002fca0007ffe0ff */
[----:B------:R-:W1:Y:S01]  /*c230*/  LDC R24, c[0x0][0x230] ;  /* 0x00008c00ff187b82 */ /* 0x000e620000000800 */
[----:B------:R4:W-:Y:S01]  /*c240*/  LDGSTS.E [R246+0x34008], desc[UR16][R178.64], !P5 ;  /* 0x34008000b2f67fae */ /* 0x0009e2000e921850 */
[----:B------:R-:W-:-:S03]  /*c250*/  VIADD R23, R27, 0xffffff2b ;  /* 0xffffff2b1b177836 */ /* 0x000fc60000000000 */
[----:B------:R-:W-:Y:S03]  /*c260*/  LDGSTS.E [R246+0x3000c], desc[UR16][R180.64], !P0 ;  /* 0x3000c000b4f67fae */ /* 0x000fe6000c121850 */
[----:B------:R-:W1:Y:S01]  /*c270*/  LDC R31, c[0x0][0x230] ;  /* 0x00008c00ff1f7b82 */ /* 0x000e620000000800 */
[----:B------:R-:W-:Y:S01]  /*c280*/  LDGSTS.E [R246+0x3400c], desc[UR16][R182.64], !P0 ;  /* 0x3400c000b6f67fae */ /* 0x000fe2000c121850 */
[----:B------:R-:W-:Y:S01]  /*c290*/  ISETP.GE.U32.AND P0, PT, R22, 0x7ffffeeb, PT ;  /* 0x7ffffeeb1600780c */ /* 0x000fe20003f06070 */
[----:B------:R-:W-:Y:S01]  /*c2a0*/  VIADD R22, R30, 0xffffff28 ;  /* 0xffffff281e167836 */ /* 0x000fe20000000000 */
[----:B------:R-:W-:Y:S01]  /*c2b0*/  ISETP.GE.U32.AND P5, PT, R23, 0x7ffffeec, PT ;  /* 0x7ffffeec1700780c */ /* 0x000fe20003fa6070 */
[----:B------:R-:W-:Y:S01]  /*c2c0*/  LDGSTS.E [R246+0x38000], desc[UR16][R190.64], !P6 ;  /* 0x38000000bef67fae */ /* 0x000fe2000f121850 */
[----:B------:R-:W-:Y:S02]  /*c2d0*/  VIADD R23, R26, 0xffffff29 ;  /* 0xffffff291a177836 */ /* 0x000fe40000000000 */
[----:B------:R-:W1:Y:S01]  /*c2e0*/  LDC R27, c[0x0][0x230] ;  /* 0x00008c00ff1b7b82 */ /* 0x000e620000000800 */
[----:B------:R-:W-:Y:S04]  /*c2f0*/  LDGSTS.E [R246+0x3c000], desc[UR16][R192.64], !P6 ;  /* 0x3c000000c0f67fae */ /* 0x000fe8000f121850 */
[----:B------:R-:W-:Y:S03]  /*c300*/  LDGSTS.E [R246+0x38004], desc[UR16][R194.64], !P1 ;  /* 0x38004000c2f67fae */ /* 0x000fe6000c921850 */
[----:B------:R-:W1:Y:S01]  /*c310*/  LDC R30, c[0x0][0x230] ;  /* 0x00008c00ff1e7b82 */ /* 0x000e620000000800 */
[----:B------:R-:W-:Y:S01]  /*c320*/  LDGSTS.E [R246+0x3c004], desc[UR16][R196.64], !P1 ;  /* 0x3c004000c4f67fae */ /* 0x000fe2000c921850 */
[----:B------:R-:W-:Y:S01]  /*c330*/  ISETP.GE.U32.AND P1, PT, R22, 0x7ffffee9, PT ;  /* 0x7ffffee91600780c */ /* 0x000fe20003f26070 */
[----:B------:R-:W-:Y:S01]  /*c340*/  VIADD R22, R29, 0xffffff0a ;  /* 0xffffff0a1d167836 */ /* 0x000fe20000000000 */
[----:B------:R-:W-:Y:S01]  /*c350*/  ISETP.GE.U32.AND P6, PT, R23, 0x7ffffeea, PT ;  /* 0x7ffffeea1700780c */ /* 0x000fe20003fc6070 */
[----:B------:R-:W-:Y:S01]  /*c360*/  LDGSTS.E [R246+0x38008], desc[UR16][R198.64], !P2 ;  /* 0x38008000c6f67fae */ /* 0x000fe2000d121850 */
[----:B------:R-:W-:-:S02]  /*c370*/  IADD3 R23, R25, -0xf5, RZ ;  /* 0xffffff0b19177810 */ /* 0x000fc40007ffe0ff */
[----:B------:R-:W1:Y:S01]  /*c380*/  LDC R26, c[0x0][0x230] ;  /* 0x00008c00ff1a7b82 */ /* 0x000e620000000800 */
[----:B------:R-:W-:Y:S04]  /*c390*/  LDGSTS.E [R246+0x3c008], desc[UR16][R200.64], !P2 ;  /* 0x3c008000c8f67fae */ /* 0x000fe8000d121850 */
[----:B------:R-:W-:Y:S03]  /*c3a0*/  LDGSTS.E [R246+0x3800c], desc[UR16][R202.64], !P4 ;  /* 0x3800c000caf67fae */ /* 0x000fe6000e121850 */
[----:B------:R-:W1:Y:S01]  /*c3b0*/  LDC R29, c[0x0][0x230] ;  /* 0x00008c00ff1d7b82 */ /* 0x000e620000000800 */
[----:B------:R-:W-:Y:S01]  /*c3c0*/  LDGSTS.E [R246+0x3c00c], desc[UR16][R204.64], !P4 ;  /* 0x3c00c000ccf67fae */ /* 0x000fe2000e121850 */
[----:B------:R-:W-:-:S02]  /*c3d0*/  ISETP.GE.U32.AND P4, PT, R22, 0x7ffffecb, PT ;  /* 0x7ffffecb1600780c */ /* 0x000fc40003f86070 */
[----:B------:R-:W-:Y:S01]  /*c3e0*/  IADD3 R22, R28, -0xf8, RZ ;  /* 0xffffff081c167810 */ /* 0x000fe20007ffe0ff */
[----:B------:R-:W-:Y:S01]  /*c3f0*/  LDGSTS.E [R247+0x30000], desc[UR16][R206.64], !P5 ;  /* 0x30000000cef77fae */ /* 0x000fe2000e921850 */
[----:B------:R-:W-:Y:S02]  /*c400*/  ISETP.GE.U32.AND P2, PT, R23, 0x7ffffecc, PT ;  /* 0x7ffffecc1700780c */ /* 0x000fe40003f46070 */
[----:B------:R-:W1:Y:S02]  /*c410*/  LDC R25, c[0x0][0x230] ;  /* 0x00008c00ff197b82 */ /* 0x000e640000000800 */
[----:B-1----:R-:W-:Y:S01]  /*c420*/  VIADD R23, R24, 0xffffff09 ;  /* 0xffffff0918177836 */ /* 0x002fe20000000000 */
[----:B------:R-:W-:Y:S04]  /*c430*/  LDGSTS.E [R247+0x34000], desc[UR16][R208.64], !P5 ;  /* 0x34000000d0f77fae */ /* 0x000fe8000e921850 */
[----:B------:R-:W-:Y:S01]  /*c440*/  LDGSTS.E [R247+0x30004], desc[UR16][R210.64], !P0 ;  /* 0x30004000d2f77fae */ /* 0x000fe2000c121850 */
[----:B------:R-:W1:Y:S01]  /*c450*/  LDC R28, c[0x0][0x230] ;  /* 0x00008c00ff1c7b82 */ /* 0x000e620000000800 */
[----:B------:R-:W-:-:S02]  /*c460*/  ISETP.GE.U32.AND P5, PT, R23, 0x7ffffeca, PT ;  /* 0x7ffffeca1700780c */ /* 0x000fc40003fa6070 */
[----:B------:R-:W-:Y:S01]  /*c470*/  LDGSTS.E [R247+0x34004], desc[UR16][R212.64], !P0 ;  /* 0x34004000d4f77fae */ /* 0x000fe2000c121850 */
[----:B------:R-:W-:Y:S01]  /*c480*/  ISETP.GE.U32.AND P0, PT, R22, 0x7ffffec9, PT ;  /* 0x7ffffec91600780c */ /* 0x000fe20003f06070 */
[----:B------:R-:W-:Y:S02]  /*c490*/  VIADD R22, R31, 0xffffff26 ;  /* 0xffffff261f167836 */ /* 0x000fe40000000000 */
[----:B------:R-:W-:Y:S01]  /*c4a0*/  LDGSTS.E [R247+0x30008], desc[UR16][R214.64], !P6 ;  /* 0x30008000d6f77fae */ /* 0x000fe2000f121850 */
[----:B------:R-:W1:Y:S01]  /*c4b0*/  LDC R24, c[0x0][0x230] ;  /* 0x00008c00ff187b82 */ /* 0x000e620000000800 */
[----:B------:R-:W-:Y:S02]  /*c4c0*/  IMAD.WIDE R110, R184, 0x4, R226 ;  /* 0x00000004b86e7825 */ /* 0x000fe400078e02e2 */
[----:B------:R-:W-:Y:S04]  /*c4d0*/  LDGSTS.E [R247+0x34008], desc[UR16][R216.64], !P6 ;  /* 0x34008000d8f77fae */ /* 0x000fe8000f121850 */
[----:B------:R-:W-:Y:S01]  /*c4e0*/  LDGSTS.E [R247+0x3000c], desc[UR16][R218.64], !P1 ;  /* 0x3000c000daf77fae */ /* 0x000fe2000c921850 */
[----:B------:R-:W-:Y:S01]  /*c4f0*/  VIADD R23, R27, 0xffffff27 ;  /* 0xffffff271b177836 */ /* 0x000fe20000000000 */
[----:B------:R-:W3:Y:S02]  /*c500*/  LDC R31, c[0x0][0x230] ;  /* 0x00008c00ff1f7b82 */ /* 0x000ee40000000800 */
[----:B------:R-:W-:Y:S01]  /*c510*/  LDGSTS.E [R247+0x3400c], desc[UR16][R220.64], !P1 ;  /* 0x3400c000dcf77fae */ /* 0x000fe2000c921850 */
[----:B------:R-:W-:Y:S01]  /*c520*/  ISETP.GE.U32.AND P1, PT, R22, 0x7ffffee7, PT ;  /* 0x7ffffee71600780c */ /* 0x000fe20003f26070 */
[----:B------:R-:W-:-:S02]  /*c530*/  VIADD R22, R30, 0xffffff24 ;  /* 0xffffff241e167836 */ /* 0x000fc40000000000 */
[----:B------:R-:W-:Y:S02]  /*c540*/  LDGSTS.E [R247+0x38000], desc[UR16][R222.64], !P2 ;  /* 0x38000000def77fae */ /* 0x000fe4000d121850 */
[----:B------:R-:W1:Y:S02]  /*c550*/  LDC R27, c[0x0][0x230] ;  /* 0x00008c00ff1b7b82 */ /* 0x000e640000000800 */
[----:B------:R-:W-:Y:S01]  /*c560*/  LDGSTS.E [R247+0x3c000], desc[UR16][R110.64], !P2 ;  /* 0x3c0000006ef77fae */ /* 0x000fe2000d121850 */
[----:B------:R-:W-:-:S03]  /*c570*/  ISETP.GE.U32.AND P6, PT, R23, 0x7ffffee8, PT ;  /* 0x7ffffee81700780c */ /* 0x000fc60003fc6070 */
[----:B------:R-:W-:Y:S02]  /*c580*/  LDGSTS.E [R247+0x38004], desc[UR16][R112.64], !P4 ;  /* 0x3800400070f77fae */ /* 0x000fe4000e121850 */
[----:B------:R-:W1:Y:S01]  /*c590*/  LDC R30, c[0x0][0x230] ;  /* 0x00008c00ff1e7b82 */ /* 0x000e620000000800 */
[----:B------:R-:W-:Y:S01]  /*c5a0*/  IADD3 R23, R26, -0xdb, RZ ;  /* 0xffffff251a177810 */ /* 0x000fe20007ffe0ff */
[----:B------:R-:W-:Y:S01]  /*c5b0*/  LDGSTS.E [R247+0x3c004], desc[UR16][R114.64], !P4 ;  /* 0x3c00400072f77fae */ /* 0x000fe2000e121850 */
[----:B------:R-:W-:Y:S02]  /*c5c0*/  ISETP.GE.U32.AND P4, PT, R22, 0x7ffffee5, PT ;  /* 0x7ffffee51600780c */ /* 0x000fe40003f86070 */
[----:B------:R-:W-:Y:S01]  /*c5d0*/  IADD3 R22, R29, -0xfa, RZ ;  /* 0xffffff061d167810 */ /* 0x000fe20007ffe0ff */
[----:B------:R-:W-:Y:S02]  /*c5e0*/  LDGSTS.E [R247+0x38008], desc[UR16][R116.64], !P5 ;  /* 0x3800800074f77fae */ /* 0x000fe4000e921850 */
[----:B------:R-:W3:Y:S02]  /*c5f0*/  LDC R29, c[0x0][0x230] ;  /* 0x00008c00ff1d7b82 */ /* 0x000ee40000000800 */
[----:B------:R-:W-:Y:S01]  /*c600*/  LDGSTS.E [R247+0x3c008], desc[UR16][R118.64], !P5 ;  /* 0x3c00800076f77fae */ /* 0x000fe2000e921850 */
[----:B------:R-:W-:Y:S01]  /*c610*/  ISETP.GE.U32.AND P2, PT, R23, 0x7ffffee6, PT ;  /* 0x7ffffee61700780c */ /* 0x000fe20003f46070 */
[----:B------:R-:W-:-:S02]  /*c620*/  VIADD R23, R25, 0xffffff07 ;  /* 0xffffff0719177836 */ /* 0x000fc40000000000 */
[----:B------:R-:W-:Y:S02]  /*c630*/  LDGSTS.E [R247+0x3800c], desc[UR16][R120.64], !P0 ;  /* 0x3800c00078f77fae */ /* 0x000fe4000c121850 */
[----:B------:R-:W3:Y:S02]  /*c640*/  LDC R26, c[0x0][0x230] ;  /* 0x00008c00ff1a7b82 */ /* 0x000ee40000000800 */
[----:B------:R-:W-:Y:S01]  /*c650*/  LDGSTS.E [R247+0x3c00c], desc[UR16][R122.64], !P0 ;  /* 0x3c00c0007af77fae */ /* 0x000fe2000c121850 */
[----:B------:R-:W-:Y:S01]  /*c660*/  ISETP.GE.U32.AND P0, PT, R22, 0x7ffffec7, PT ;  /* 0x7ffffec71600780c */ /* 0x000fe20003f06070 */
[----:B-1----:R-:W-:Y:S01]  /*c670*/  VIADD R22, R28, 0xffffff04 ;  /* 0xffffff041c167836 */ /* 0x002fe20000000000 */
[----:B------:R-:W-:Y:S01]  /*c680*/  ISETP.GE.U32.AND P5, PT, R23, 0x7ffffec8, PT ;  /* 0x7ffffec81700780c */ /* 0x000fe20003fa6070 */
[----:B------:R-:W-:Y:S02]  /*c690*/  LDGSTS.E [R248+0x30000], desc[UR16][R124.64], !P6 ;  /* 0x300000007cf87fae */ /* 0x000fe4000f121850 */
[----:B------:R-:W1:Y:S01]  /*c6a0*/  LDC R28, c[0x0][0x230] ;  /* 0x00008c00ff1c7b82 */ /* 0x000e620000000800 */
[----:B------:R-:W-:Y:S01]  /*c6b0*/  VIADD R23, R24, 0xffffff05 ;  /* 0xffffff0518177836 */ /* 0x000fe20000000000 */
[----:B------:R-:W-:Y:S04]  /*c6c0*/  LDGSTS.E [R248+0x34000], desc[UR16][R126.64], !P6 ;  /* 0x340000007ef87fae */ /* 0x000fe8000f121850 */
[----:B------:R-:W-:Y:S02]  /*c6d0*/  LDGSTS.E [R248+0x30004], desc[UR16][R128.64], !P1 ;  /* 0x3000400080f87fae */ /* 0x000fe4000c921850 */
[----:B------:R-:W1:Y:S01]  /*c6e0*/  LDC R24, c[0x0][0x230] ;  /* 0x00008c00ff187b82 */ /* 0x000e620000000800 */
[----:B------:R-:W-:Y:S01]  /*c6f0*/  ISETP.GE.U32.AND P6, PT, R23, 0x7ffffec6, PT ;  /* 0x7ffffec61700780c */ /* 0x000fe20003fc6070 */
[----:B------:R-:W-:Y:S06]  /*c700*/  LDGSTS.E [R248+0x34004], desc[UR16][R130.64], !P1 ;  /* 0x3400400082f87fae */ /* 0x000fec000c921850 */
[----:B------:R-:W1:Y:S01]  /*c710*/  LDC R25, c[0x0][0x230] ;  /* 0x00008c00ff197b82 */ /* 0x000e620000000800 */
[----:B------:R-:W-:Y:S01]  /*c720*/  ISETP.GE.U32.AND P1, PT, R22, 0x7ffffec5, PT ;  /* 0x7ffffec51600780c */ /* 0x000fe20003f26070 */
[----:B------:R-:W-:Y:S01]  /*c730*/  VIADD R22, R30, 0xffffff22 ;  /* 0xffffff221e167836 */ /* 0x000fe20000000000 */
[----:B------:R-:W-:Y:S01]  /*c740*/  IADD3 R23, R27, -0xdd, RZ ;  /* 0xffffff231b177810 */ /* 0x000fe20007ffe0ff */
[----:B------:R-:W-:Y:S04]  /*c750*/  LDGSTS.E [R248+0x30008], desc[UR16][R132.64], !P2 ;  /* 0x3000800084f87fae */ /* 0x000fe8000d121850 */
[----:B------:R-:W-:Y:S01]  /*c760*/  LDGSTS.E [R248+0x34008], desc[UR16][R134.64], !P2 ;  /* 0x3400800086f87fae */ /* 0x000fe2000d121850 */
[----:B------:R-:W-:Y:S01]  /*c770*/  ISETP.GE.U32.AND P2, PT, R23, 0x7ffffee4, PT ;  /* 0x7ffffee41700780c */ /* 0x000fe20003f46070 */
[----:B------:R-:W-:Y:S01]  /*c780*/  IMAD.WIDE R152, R184, 0x4, R152 ;  /* 0x00000004b8987825 */ /* 0x000fe200078e0298 */
[----:B------:R-:W-:Y:S01]  /*c790*/  LOP3.LUT R252, R252, 0x3f, RZ, 0xc0, !PT ;  /* 0x0000003ffcfc7812 */ /* 0x000fe200078ec0ff */
[----:B------:R-:W-:Y:S01]  /*c7a0*/  LDGSTS.E [R248+0x3000c], desc[UR16][R136.64], !P4 ;  /* 0x3000c00088f87fae */ /* 0x000fe2000e121850 */
[----:B------:R-:W4:Y:S03]  /*c7b0*/  LDC R226, c[0x0][0x230] ;  /* 0x00008c00ffe27b82 */ /* 0x000f260000000800 */
[----:B------:R-:W-:Y:S01]  /*c7c0*/  LDGSTS.E [R248+0x3400c], desc[UR16][R138.64], !P4 ;  /* 0x3400c0008af87fae */ /* 0x000fe2000e121850 */
[----:B------:R-:W-:-:S02]  /*c7d0*/  ISETP.GE.U32.AND P4, PT, R22, 0x7ffffee3, PT ;  /* 0x7ffffee31600780c */ /* 0x000fc40003f86070 */
[----:B---3--:R-:W-:Y:S01]  /*c7e0*/  IADD3 R22, R29, -0xe0, RZ ;  /* 0xffffff201d167810 */ /* 0x008fe20007ffe0ff */
[----:B------:R-:W-:Y:S01]  /*c7f0*/  LDGSTS.E [R248+0x38000], desc[UR16][R140.64], !P5 ;  /* 0x380000008cf87fae */ /* 0x000fe2000e921850 */
[----:B------:R-:W-:Y:S01]  /*c800*/  VIADD R23, R26, 0xffffff21 ;  /* 0xffffff211a177836 */ /* 0x000fe20000000000 */
[----:B------:R-:W3:Y:S02]  /*c810*/  LDC R227, c[0x0][0x230] ;  /* 0x00008c00ffe37b82 */ /* 0x000ee40000000800 */
[----:B------:R-:W-:Y:S01]  /*c820*/  LDGSTS.E [R248+0x3c000], desc[UR16][R142.64], !P5 ;  /* 0x3c0000008ef87fae */ /* 0x000fe2000e921850 */
[----:B------:R-:W-:-:S03]  /*c830*/  IMAD.WIDE R154, R184, 0x4, R154 ;  /* 0x00000004b89a7825 */ /* 0x000fc600078e029a */
[----:B------:R-:W-:Y:S01]  /*c840*/  LDGSTS.E [R248+0x38004], desc[UR16][R144.64], !P0 ;  /* 0x3800400090f87fae */ /* 0x000fe2000c121850 */
[----:B------:R-:W-:-:S03]  /*c850*/  IMAD.WIDE R156, R184, 0x4, R156 ;  /* 0x00000004b89c7825 */ /* 0x000fc600078e029c */
[----:B------:R-:W-:Y:S01]  /*c860*/  LDGSTS.E [R248+0x3c004], desc[UR16][R146.64], !P0 ;  /* 0x3c00400092f87fae */ /* 0x000fe2000c121850 */
[----:B------:R-:W-:Y:S01]  /*c870*/  ISETP.GE.U32.AND P0, PT, R22, 0x7ffffee1, PT ;  /* 0x7ffffee11600780c */ /* 0x000fe20003f06070 */
[----:B-1----:R-:W-:Y:S02]  /*c880*/  VIADD R22, R28, 0xffffff02 ;  /* 0xffffff021c167836 */ /* 0x002fe40000000000 */
[----:B------:R-:W-:Y:S01]  /*c890*/  LDGSTS.E [R248+0x38008], desc[UR16][R148.64], !P6 ;  /* 0x3800800094f87fae */ /* 0x000fe2000f121850 */
[----:B------:R-:W-:Y:S01]  /*c8a0*/  ISETP.GE.U32.AND P5, PT, R23, 0x7ffffee2, PT ;  /* 0x7ffffee21700780c */ /* 0x000fe20003fa6070 */
[----:B------:R-:W-:Y:S02]  /*c8b0*/  IMAD.WIDE R162, R184, 0x4, R4 ;  /* 0x00000004b8a27825 */ /* 0x000fe400078e0204 */
[----:B------:R-:W-:Y:S02]  /*c8c0*/  LDGSTS.E [R248+0x3c008], desc[UR16][R150.64], !P6 ;  /* 0x3c00800096f87fae */ /* 0x000fe4000f121850 */
[----:B------:R-:W-:-:S02]  /*c8d0*/  VIADD R23, R24, 0xffffff03 ;  /* 0xffffff0318177836 */ /* 0x000fc40000000000 */
[----:B------:R-:W-:Y:S01]  /*c8e0*/  LDGSTS.E [R248+0x3800c], desc[UR16][R152.64], !P1 ;  /* 0x3800c00098f87fae */ /* 0x000fe2000c921850 */
[----:B------:R-:W-:-:S03]  /*c8f0*/  VIADD R31, R31, 0xffffff00 ;  /* 0xffffff001f1f7836 */ /* 0x000fc60000000000 */
[----:B------:R-:W-:Y:S01]  /*c900*/  LDGSTS.E [R248+0x3c00c], desc[UR16][R154.64], !P1 ;  /* 0x3c00c0009af87fae */ /* 0x000fe2000c921850 */
[----:B------:R-:W-:Y:S02]  /*c910*/  ISETP.GE.U32.AND P1, PT, R22, 0x7ffffec3, PT ;  /* 0x7ffffec31600780c */ /* 0x000fe40003f26070 */
[----:B------:R-:W-:Y:S01]  /*c920*/  IADD3 R22, R25, -0xff, RZ ;  /* 0xffffff0119167810 */ /* 0x000fe20007ffe0ff */
[----:B------:R-:W-:Y:S01]  /*c930*/  LDGSTS.E [R241+0x30000], desc[UR16][R156.64], !P2 ;  /* 0x300000009cf17fae */ /* 0x000fe2000d121850 */
[----:B------:R-:W-:-:S03]  /*c940*/  ISETP.GE.U32.AND P6, PT, R23, 0x7ffffec4, PT ;  /* 0x7ffffec41700780c */ /* 0x000fc60003fc6070 */
[----:B------:R-:W-:Y:S01]  /*c950*/  LDGSTS.E [R241+0x34000], desc[UR16][R158.64], !P2 ;  /* 0x340000009ef17fae */ /* 0x000fe2000d121850 */
[----:B------:R-:W-:Y:S01]  /*c960*/  ISETP.GE.AND P2, PT, R252, R31, PT ;  /* 0x0000001ffc00720c */ /* 0x000fe20003f46270 */
[----:B------:R-:W-:-:S04]  /*c970*/  IMAD.WIDE R24, R184, 0x4, R228 ;  /* 0x00000004b8187825 */ /* 0x000fc800078e02e4 */
[C---:B------:R-:W-:Y:S01]  /*c980*/  IMAD.WIDE R26, R184.reuse, 0x4, R230 ;  /* 0x00000004b81a7825 */ /* 0x040fe200078e02e6 */
[----:B------:R-:W-:Y:S03]  /*c990*/  LDGSTS.E [R241+0x30004], desc[UR16][R160.64], !P4 ;  /* 0x30004000a0f17fae */ /* 0x000fe6000e121850 */
[----:B------:R-:W-:Y:S01]  /*c9a0*/  IMAD.WIDE R34, R184, 0x4, R188 ;  /* 0x00000004b8227825 */ /* 0x000fe200078e02bc */
[----:B------:R-:W-:Y:S01]  /*c9b0*/  LDGSTS.E [R241+0x34004], desc[UR16][R162.64], !P4 ;  /* 0x34004000a2f17fae */ /* 0x000fe2000e121850 */
[----:B------:R-:W-:Y:S01]  /*c9c0*/  ISETP.GE.U32.AND P4, PT, R22, 0x7ffffec2, PT ;  /* 0x7ffffec21600780c */ /* 0x000fe20003f86070 */
[----:B------:R-:W1:Y:S01]  /*c9d0*/  LDC R252, c[0x0][0x230] ;  /* 0x00008c00fffc7b82 */ /* 0x000e620000000800 */
[----:B------:R-:W-:Y:S01]  /*c9e0*/  IMAD.WIDE R22, R184, 0x4, R164 ;  /* 0x00000004b8167825 */ /* 0x000fe200078e02a4 */
[----:B------:R-:W3:Y:S01]  /*c9f0*/  LDL.LU.64 R4, [R1] ;  /* 0x0000000001047983 */ /* 0x000ee20000300a00 */
[----:B------:R-:W-:-:S02]  /*ca00*/  SEL R30, RZ, 0x4, P2 ;  /* 0x00000004ff1e7807 */ /* 0x000fc40001000000 */
[----:B------:R-:W-:Y:S01]  /*ca10*/  ISETP.GT.AND P2, PT, R0, 0x13f, PT ;  /* 0x0000013f0000780c */ /* 0x000fe20003f44270 */
[----:B------:R-:W-:Y:S01]  /*ca20*/  LDGSTS.E [R241+0x30008], desc[UR16][R22.64], !P5 ;  /* 0x3000800016f17fae */ /* 0x000fe2000e921850 */
[----:B------:R-:W-:-:S03]  /*ca30*/  IMAD.WIDE R28, R184, 0x4, R236 ;  /* 0x00000004b81c7825 */ /* 0x000fc600078e02ec */
[----:B------:R-:W-:Y:S01]  /*ca40*/  LDGSTS.E [R241+0x34008], desc[UR16][R24.64], !P5 ;  /* 0x3400800018f17fae */ /* 0x000fe2000e921850 */
[----:B------:R-:W-:Y:S01]  /*ca50*/  ISETP.GE.U32.AND P5, PT, R31, 0x7ffffec1, PT ;  /* 0x7ffffec11f00780c */ /* 0x000fe20003fa6070 */
[----:B------:R-:W-:Y:S01]  /*ca60*/  VIADD R31, R32, 0xfffffeff ;  /* 0xfffffeff201f7836 */ /* 0x000fe20000000000 */
[----:B------:R-:W-:Y:S01]  /*ca70*/  SEL R30, R30, RZ, P2 ;  /* 0x000000ff1e1e7207 */ /* 0x000fe20001000000 */
[----:B------:R-:W-:Y:S01]  /*ca80*/  LDGSTS.E [R241+0x3000c], desc[UR16][R26.64], !P0 ;  /* 0x3000c0001af17fae */ /* 0x000fe2000c121850 */
[----:B------:R-:W-:Y:S02]  /*ca90*/  IMAD.WIDE R32, R184, 0x4, R2 ;  /* 0x00000004b8207825 */ /* 0x000fe400078e0202 */
[----:B------:R-:W-:Y:S01]  /*caa0*/  ISETP.NE.U32.AND P2, PT, R30, RZ, PT ;  /* 0x000000ff1e00720c */ /* 0x000fe20003f45070 */
[----:B------:R-:W-:Y:S01]  /*cab0*/  LDGSTS.E [R241+0x3400c], desc[UR16][R28.64], !P0 ;  /* 0x3400c0001cf17fae */ /* 0x000fe2000c121850 */
[----:B------:R-:W-:Y:S01]  /*cac0*/  ISETP.GE.U32.AND P0, PT, R31, 0x7ffffec0, PT ;  /* 0x7ffffec01f00780c */ /* 0x000fe20003f06070 */
[----:B------:R-:W-:-:S02]  /*cad0*/  IMAD.WIDE R30, R184, 0x4, R238 ;  /* 0x00000004b81e7825 */ /* 0x000fc400078e02ee */
[----:B------:R-:W5:Y:S04]  /*cae0*/  LDL.LU R0, [R1+0x540] ;  /* 0x0005400001007983 */ /* 0x000f680000300800 */
[----:B------:R-:W-:Y:S04]  /*caf0*/  LDGSTS.E [R241+0x38000], desc[UR16][R30.64], !P6 ;  /* 0x380000001ef17fae */ /* 0x000fe8000f121850 */
[----:B------:R-:W-:Y:S01]  /*cb00*/  LDGSTS.E [R241+0x3c000], desc[UR16][R32.64], !P6 ;  /* 0x3c00000020f17fae */ /* 0x000fe2000f121850 */
[----:B------:R-:W-:-:S03]  /*cb10*/  ISETP.GE.U32.AND P6, PT, R39, 0x7ffffebf, PT ;  /* 0x7ffffebf2700780c */ /* 0x000fc60003fc6070 */
[----:B------:R-:W-:Y:S01]  /*cb20*/  LDGSTS.E [R241+0x38004], desc[UR16][R34.64], !P1 ;  /* 0x3800400022f17fae */ /* 0x000fe2000c921850 */
[----:B--2---:R-:W-:-:S03]  /*cb30*/  IMAD.WIDE R36, R184, 0x4, R6 ;  /* 0x00000004b8247825 */ /* 0x004fc600078e0206 */
[----:B------:R-:W2:Y:S04]  /*cb40*/  LDL.LU.64 R6, [R1+0x218] ;  /* 0x0002180001067983 */ /* 0x000ea80000300a00 */
[----:B------:R-:W-:Y:S01]  /*cb50*/  LDGSTS.E [R241+0x3c004], desc[UR16][R36.64], !P1 ;  /* 0x3c00400024f17fae */ /* 0x000fe2000c921850 */
[----:B------:R-:W-:Y:S01]  /*cb60*/  ISETP.GE.U32.AND P1, PT, R38, 0x7ffffebe, PT ;  /* 0x7ffffebe2600780c */ /* 0x000fe20003f26070 */
[C---:B----4-:R-:W-:Y:S02]  /*cb70*/  IMAD.WIDE R38, R184.reuse, 0x4, R20 ;  /* 0x00000004b8267825 */ /* 0x050fe400078e0214 */
[----:B------:R-:W4:Y:S02]  /*cb80*/  LDL.LU.64 R20, [R1+0x210] ;  /* 0x0002100001147983 */ /* 0x000f240000300a00 */
[----:B------:R-:W-:-:S02]  /*cb90*/  IMAD.WIDE R42, R184, 0x4, R250 ;  /* 0x00000004b82a7825 */ /* 0x000fc400078e02fa */
[----:B------:R-:W-:Y:S01]  /*cba0*/  LDGSTS.E [R241+0x38008], desc[UR16][R38.64], !P4 ;  /* 0x3800800026f17fae */ /* 0x000fe2000e121850 */
[----:B------:R-:W1:Y:S01]  /*cbb0*/  LDC R250, c[0x0][0x230] ;  /* 0x00008c00fffa7b82 */ /* 0x000e620000000800 */
[----:B------:R-:W-:-:S04]  /*cbc0*/  IMAD.WIDE R48, R186, 0x4, R224 ;  /* 0x00000004ba307825 */ /* 0x000fc800078e02e0 */
[----:B------:R-:W-:-:S04]  /*cbd0*/  IMAD.WIDE R50, R186, 0x4, R12 ;  /* 0x00000004ba327825 */ /* 0x000fc800078e020c */
[----:B---3--:R-:W-:Y:S02]  /*cbe0*/  IMAD.WIDE R40, R184, 0x4, R4 ;  /* 0x00000004b8287825 */ /* 0x008fe400078e0204 */
[----:B------:R-:W3:Y:S04]  /*cbf0*/  LDL.LU.64 R4, [R1+0x240] ;  /* 0x0002400001047983 */ /* 0x000ee80000300a00 */
        /* <DEDUP_REMOVED lines=13> */
[----:B------:R-:W-:Y:S01]  /*ccd0*/  LDGSTS.E [R241+0x3c008], desc[UR16][R40.64], !P4 ;  /* 0x3c00800028f17fae */ /* 0x000fe2000e121850 */
[----:B------:R-:W-:-:S03]  /*cce0*/  ISETP.GE.U32.AND P4, PT, R47, 0x7ffffebd, PT ;  /* 0x7ffffebd2f00780c */ /* 0x000fc60003f86070 */
[----:B------:R-:W3:Y:S04]  /*ccf0*/  LDL.LU.64 R238, [R1+0x370] ;  /* 0x0003700001ee7983 */ /* 0x000ee80000300a00 */
[----:B------:R-:W-:Y:S04]  /*cd00*/  LDGSTS.E [R241+0x3800c], desc[UR16][R42.64], !P5 ;  /* 0x3800c0002af17fae */ /* 0x000fe8000e921850 */
[----:B------:R-:W3:Y:S04]  /*cd10*/  LDL.LU.64 R2, [R1+0x3a0] ;  /* 0x0003a00001027983 */ /* 0x000ee80000300a00 */
[----:B------:R-:W-:Y:S01]  /*cd20*/  LDGSTS.E [R241+0x3c00c], desc[UR16][R44.64], !P5 ;  /* 0x3c00c0002cf17fae */ /* 0x000fe2000e921850 */
[----:B------:R-:W-:Y:S01]  /*cd30*/  ISETP.GE.U32.AND P5, PT, R46, 0x7ffffea0, PT ;  /* 0x7ffffea02e00780c */ /* 0x000fe20003fa6070 */
[----:B------:R-:W-:-:S02]  /*cd40*/  IMAD.WIDE R46, R186, 0x4, R232 ;  /* 0x00000004ba2e7825 */ /* 0x000fc400078e02e8 */
[----:B------:R-:W3:Y:S04]  /*cd50*/  LDL.LU.64 R188, [R1+0x398] ;  /* 0x0003980001bc7983 */ /* 0x000ee80000300a00 */
[----:B------:R-:W3:Y:S01]  /*cd60*/  LDL.LU.64 R234, [R1+0x260] ;  /* 0x0002600001ea7983 */ /* 0x000ee20000300a00 */
[----:B--2---:R-:W-:-:S03]  /*cd70*/  IMAD.WIDE R54, R186, 0x4, R6 ;  /* 0x00000004ba367825 */ /* 0x004fc600078e0206 */
[----:B------:R-:W2:Y:S01]  /*cd80*/  LDL.LU.64 R232, [R1+0x268] ;  /* 0x0002680001e87983 */ /* 0x000ea20000300a00 */
[----:B----4-:R-:W-:-:S03]  /*cd90*/  IMAD.WIDE R56, R186, 0x4, R20 ;  /* 0x00000004ba387825 */ /* 0x010fc600078e0214 */
[----:B------:R-:W4:Y:S04]  /*cda0*/  LDL.LU.64 R224, [R1+0x270] ;  /* 0x0002700001e07983 */ /* 0x000f280000300a00 */
[----:B------:R-:W2:Y:S04]  /*cdb0*/  LDL.LU.64 R12, [R1+0x250] ;  /* 0x00025000010c7983 */ /* 0x000ea80000300a00 */
[----:B------:R-:W4:Y:S04]  /*cdc0*/  LDL.LU.64 R14, [R1+0x228] ;  /* 0x00022800010e7983 */ /* 0x000f280000300a00 */
[----:B------:R-:W4:Y:S04]  /*cdd0*/  LDL.LU.64 R6, [R1+0x538] ;  /* 0x0005380001067983 */ /* 0x000f280000300a00 */
[----:B------:R-:W2:Y:S01]  /*cde0*/  LDL.LU.64 R20, [R1+0x530] ;  /* 0x0005300001147983 */ /* 0x000ea20000300a00 */
[----:B------:R-:W-:-:S03]  /*cdf0*/  IMAD.WIDE R60, R186, 0x4, R18 ;  /* 0x00000004ba3c7825 */ /* 0x000fc600078e0212 */
[----:B------:R-:W0:Y:S01]  /*ce00*/  LDGDEPBAR ;  /* 0x00000000000079af */ /* 0x000e220000000000 */
[----:B---3--:R-:W-:-:S04]  /*ce10*/  IMAD.WIDE R62, R186, 0x4, R4 ;  /* 0x00000004ba3e7825 */ /* 0x008fc800078e0204 */
[----:B------:R-:W-:-:S04]  /*ce20*/  IMAD.WIDE R104, R186, 0x4, R238 ;  /* 0x00000004ba687825 */ /* 0x000fc800078e02ee */
[----:B------:R-:W-:-:S04]  /*ce30*/  IMAD.WIDE R108, R186, 0x4, R188 ;  /* 0x00000004ba6c7825 */ /* 0x000fc800078e02bc */
[C---:B--2---:R-:W-:Y:S02]  /*ce40*/  IMAD.WIDE R58, R186.reuse, 0x4, R20 ;  /* 0x00000004ba3a7825 */ /* 0x044fe400078e0214 */
[----:B------:R-:W2:Y:S04]  /*ce50*/  LDL.LU.64 R20, [R1+0x230] ;  /* 0x0002300001147983 */ /* 0x000ea80000300a00 */
[----:B------:R-:W3:Y:S04]  /*ce60*/  LDL.LU.64 R18, [R1+0x238] ;  /* 0x0002380001127983 */ /* 0x000ee80000300a00 */
[----:B------:R-:W4:Y:S04]  /*ce70*/  LDL.LU.64 R4, [R1+0x528] ;  /* 0x0005280001047983 */ /* 0x000f280000300a00 */
[----:B------:R-:W3:Y:S04]  /*ce80*/  LDL.LU.64 R238, [R1+0x390] ;  /* 0x0003900001ee7983 */ /* 0x000ee80000300a00 */
[----:B------:R-:W3:Y:S01]  /*ce90*/  LDL.LU.64 R188, [R1+0x388] ;  /* 0x0003880001bc7983 */ /* 0x000ee20000300a00 */
[----:B------:R-:W-:-:S03]  /*cea0*/  IMAD.WIDE R88, R186, 0x4, R172 ;  /* 0x00000004ba587825 */ /* 0x000fc600078e02ac */
        /* <DEDUP_REMOVED lines=17> */
[----:B------:R-:W-:-:S04]  /*cfc0*/  IMAD.WIDE R70, R186, 0x4, R12 ;  /* 0x00000004ba467825 */ /* 0x000fc800078e020c */
[----:B------:R-:W-:-:S04]  /*cfd0*/  IMAD.WIDE R78, R186, 0x4, R182 ;  /* 0x00000004ba4e7825 */ /* 0x000fc800078e02b6 */
[----:B------:R-:W-:-:S04]  /*cfe0*/  IMAD.WIDE R86, R186, 0x4, R174 ;  /* 0x00000004ba567825 */ /* 0x000fc800078e02ae */
[----:B--2---:R-:W-:Y:S01]  /*cff0*/  IMAD.WIDE R66, R186, 0x4, R20 ;  /* 0x00000004ba427825 */ /* 0x004fe200078e0214 */
[----:B----4-:R-:W-:Y:S03]  /*d000*/  LDGSTS.E [R4+0x6c000], desc[UR16][R46.64], P3 ;  /* 0x6c0000002e047fae */ /* 0x010fe60009921850 */
[C---:B---3--:R-:W-:Y:S01]  /*d010*/  IMAD.WIDE R20, R184.reuse, 0x4, R238 ;  /* 0x00000004b8147825 */ /* 0x048fe200078e02ee */
[----:B------:R-:W-:Y:S03]  /*d020*/  LDGSTS.E [R4+0x6c400], desc[UR16][R54.64], P3 ;  /* 0x6c40000036047fae */ /* 0x000fe60009921850 */
[----:B------:R-:W-:Y:S01]  /*d030*/  IMAD.WIDE R12, R184, 0x4, R188 ;  /* 0x00000004b80c7825 */ /* 0x000fe200078e02bc */
[----:B------:R-:W2:Y:S04]  /*d040*/  LDL.LU.64 R238, [R1+0x310] ;  /* 0x0003100001ee7983 */ /* 0x000ea80000300a00 */
[----:B------:R-:W3:Y:S01]  /*d050*/  LDL.LU.64 R188, [R1+0x2d8] ;  /* 0x0002d80001bc7983 */ /* 0x000ee20000300a00 */
[----:B------:R-:W-:-:S03]  /*d060*/  IMAD.WIDE R64, R186, 0x4, R18 ;  /* 0x00000004ba407825 */ /* 0x000fc600078e0212 */
[----:B------:R-:W-:Y:S01]  /*d070*/  LDGSTS.E [R4+0x6c800], desc[UR16][R62.64], P3 ;  /* 0x6c8000003e047fae */ /* 0x000fe20009921850 */
[----:B------:R-:W-:-:S03]  /*d080*/  IMAD.WIDE R72, R186, 0x4, R224 ;  /* 0x00000004ba487825 */ /* 0x000fc600078e02e0 */
[----:B------:R-:W-:Y:S01]  /*d090*/  LDGSTS.E [R4+0x6cc00], desc[UR16][R70.64], P3 ;  /* 0x6cc0000046047fae */ /* 0x000fe20009921850 */
[----:B------:R-:W-:-:S03]  /*d0a0*/  IMAD.WIDE R80, R186, 0x4, R180 ;  /* 0x00000004ba507825 */ /* 0x000fc600078e02b4 */
[----:B------:R-:W-:Y:S04]  /*d0b0*/  LDGSTS.E [R4+0x6d000], desc[UR16][R78.64], P3 ;  /* 0x6d0000004e047fae */ /* 0x000fe80009921850 */
[----:B------:R-:W-:Y:S04]  /*d0c0*/  LDGSTS.E [R4+0x6d400], desc[UR16][R86.64], P3 ;  /* 0x6d40000056047fae */ /* 0x000fe80009921850 */
[----:B------:R-:W-:Y:S04]  /*d0d0*/  LDGSTS.E [R4+0x6d800], desc[UR16][R94.64], P3 ;  /* 0x6d8000005e047fae */ /* 0x000fe80009921850 */
[----:B------:R-:W-:Y:S04]  /*d0e0*/  LDGSTS.E [R4+0x6dc00], desc[UR16][R102.64], P3 ;  /* 0x6dc0000066047fae */ /* 0x000fe80009921850 */
[----:B------:R-:W-:Y:S04]  /*d0f0*/  LDGSTS.E [R6+0x6c100], desc[UR16][R48.64], P3 ;  /* 0x6c10000030067fae */ /* 0x000fe80009921850 */
[----:B------:R-:W-:Y:S04]  /*d100*/  LDGSTS.E [R6+0x6c500], desc[UR16][R56.64], P3 ;  /* 0x6c50000038067fae */ /* 0x000fe80009921850 */
[----:B------:R-:W-:Y:S01]  /*d110*/  LDGSTS.E [R6+0x6c900], desc[UR16][R64.64], P3 ;  /* 0x6c90000040067fae */ /* 0x000fe20009921850 */
[----:B------:R-:W-:-:S02]  /*d120*/  IMAD.WIDE R74, R186, 0x4, R232 ;  /* 0x00000004ba4a7825 */ /* 0x000fc400078e02e8 */
[----:B------:R-:W4:Y:S01]  /*d130*/  LDC R232, c[0x0][0x230] ;  /* 0x00008c00ffe87b82 */ /* 0x000f220000000800 */
[----:B------:R-:W-:Y:S01]  /*d140*/  LDGSTS.E [R6+0x6cd00], desc[UR16][R72.64], P3 ;  /* 0x6cd0000048067fae */ /* 0x000fe20009921850 */
[----:B------:R-:W-:-:S03]  /*d150*/  IMAD.WIDE R82, R186, 0x4, R178 ;  /* 0x00000004ba527825 */ /* 0x000fc600078e02b2 */
[----:B------:R-:W-:Y:S01]  /*d160*/  LDGSTS.E [R6+0x6d100], desc[UR16][R80.64], P3 ;  /* 0x6d10000050067fae */ /* 0x000fe20009921850 */
[C---:B------:R-:W-:Y:S02]  /*d170*/  IMAD.WIDE R68, R186.reuse, 0x4, R14 ;  /* 0x00000004ba447825 */ /* 0x040fe400078e020e */
[----:B------:R-:W4:Y:S01]  /*d180*/  LDC R233, c[0x0][0x230] ;  /* 0x00008c00ffe97b82 */ /* 0x000f220000000800 */
[----:B------:R-:W-:Y:S04]  /*d190*/  LDGSTS.E [R6+0x6d500], desc[UR16][R88.64], P3 ;  /* 0x6d50000058067fae */ /* 0x000fe80009921850 */
[----:B------:R-:W-:Y:S04]  /*d1a0*/  LDGSTS.E [R6+0x6d900], desc[UR16][R96.64], P3 ;  /* 0x6d90000060067fae */ /* 0x000fe80009921850 */
[----:B------:R-:W-:Y:S04]  /*d1b0*/  LDGSTS.E [R6+0x6dd00], desc[UR16][R104.64], P3 ;  /* 0x6dd0000068067fae */ /* 0x000fe80009921850 */
[----:B------:R-:W-:Y:S04]  /*d1c0*/  LDGSTS.E [R7+0x6c200], desc[UR16][R50.64], P3 ;  /* 0x6c20000032077fae */ /* 0x000fe80009921850 */
[----:B------:R-:W-:Y:S04]  /*d1d0*/  LDGSTS.E [R7+0x6c600], desc[UR16][R58.64], P3 ;  /* 0x6c6000003a077fae */ /* 0x000fe80009921850 */
[----:B------:R-:W-:Y:S01]  /*d1e0*/  LDGSTS.E [R7+0x6ca00], desc[UR16][R66.64], P3 ;  /* 0x6ca0000042077fae */ /* 0x000fe20009921850 */
[----:B------:R-:W-:-:S04]  /*d1f0*/  IMAD.WIDE R76, R186, 0x4, R234 ;  /* 0x00000004ba4c7825 */ /* 0x000fc800078e02ea */
[----:B------:R-:W-:Y:S01]  /*d200*/  IMAD.WIDE R84, R186, 0x4, R176 ;  /* 0x00000004ba547825 */ /* 0x000fe200078e02b0 */
[----:B------:R-:W-:Y:S03]  /*d210*/  LDGSTS.E [R7+0x6ce00], desc[UR16][R74.64], P3 ;  /* 0x6ce000004a077fae */ /* 0x000fe60009921850 */
[C---:B------:R-:W-:Y:S01]  /*d220*/  IMAD.WIDE R8, R184.reuse, 0x4, R8 ;  /* 0x00000004b8087825 */ /* 0x040fe200078e0208 */
[----:B------:R-:W-:Y:S03]  /*d230*/  LDGSTS.E [R7+0x6d200], desc[UR16][R82.64], P3 ;  /* 0x6d20000052077fae */ /* 0x000fe60009921850 */
[----:B------:R-:W-:Y:S01]  /*d240*/  IMAD.WIDE R10, R184, 0x4, R10 ;  /* 0x00000004b80a7825 */ /* 0x000fe200078e020a */
[----:B------:R-:W-:Y:S01]  /*d250*/  LDGSTS.E [R7+0x6d600], desc[UR16][R90.64], P3 ;  /* 0x6d6000005a077fae */ /* 0x000fe20009921850 */
[----:B------:R-:W-:Y:S01]  /*d260*/  IADD3 R14, R226, -0x124, RZ ;  /* 0xfffffedce20e7810 */ /* 0x000fe20007ffe0ff */
[----:B------:R-:W4:Y:S02]  /*d270*/  LDC R234, c[0x0][0x230] ;  /* 0x00008c00ffea7b82 */ /* 0x000f240000000800 */
[----:B------:R-:W-:Y:S04]  /*d280*/  LDGSTS.E [R7+0x6da00], desc[UR16][R98.64], P3 ;  /* 0x6da0000062077fae */ /* 0x000fe80009921850 */
[----:B------:R-:W-:Y:S01]  /*d290*/  LDGSTS.E [R7+0x6de00], desc[UR16][R106.64], P3 ;  /* 0x6de000006a077fae */ /* 0x000fe20009921850 */
[----:B------:R-:W-:Y:S01]  /*d2a0*/  VIADD R15, R187, 0xfffffedd ;  /* 0xfffffeddbb0f7836 */ /* 0x000fe20000000000 */
[----:B------:R-:W4:Y:S02]  /*d2b0*/  LDC R235, c[0x0][0x230] ;  /* 0x00008c00ffeb7b82 */ /* 0x000f240000000800 */
[----:B------:R-:W-:Y:S04]  /*d2c0*/  LDGSTS.E [R240+0x6c300], desc[UR16][R52.64], P3 ;  /* 0x6c30000034f07fae */ /* 0x000fe80009921850 */
[----:B------:R-:W-:Y:S01]  /*d2d0*/  LDGSTS.E [R240+0x6c700], desc[UR16][R60.64], P3 ;  /* 0x6c7000003cf07fae */ /* 0x000fe20009921850 */
[C---:B------:R-:W-:Y:S01]  /*d2e0*/  IMAD.WIDE R178, R184.reuse, 0x4, R168 ;  /* 0x00000004b8b27825 */ /* 0x040fe200078e02a8 */
[----:B------:R-:W4:Y:S02]  /*d2f0*/  LDC R226, c[0x0][0x230] ;  /* 0x00008c00ffe27b82 */ /* 0x000f240000000800 */
[----:B------:R-:W-:Y:S04]  /*d300*/  LDGSTS.E [R240+0x6cb00], desc[UR16][R68.64], P3 ;  /* 0x6cb0000044f07fae */ /* 0x000fe80009921850 */
[----:B------:R-:W-:Y:S04]  /*d310*/  LDGSTS.E [R240+0x6cf00], desc[UR16][R76.64], P3 ;  /* 0x6cf000004cf07fae */ /* 0x000fe80009921850 */
[----:B------:R-:W-:Y:S04]  /*d320*/  LDGSTS.E [R240+0x6d300], desc[UR16][R84.64], P3 ;  /* 0x6d30000054f07fae */ /* 0x000fe80009921850 */
[----:B------:R-:W-:Y:S04]  /*d330*/  LDGSTS.E [R240+0x6d700], desc[UR16][R92.64], P3 ;  /* 0x6d7000005cf07fae */ /* 0x000fe80009921850 */
[----:B------:R-:W-:Y:S04]  /*d340*/  LDGSTS.E [R240+0x6db00], desc[UR16][R100.64], P3 ;  /* 0x6db0000064f07fae */ /* 0x000fe80009921850 */
[----:B------:R-:W-:Y:S04]  /*d350*/  LDGSTS.E [R240+0x6df00], desc[UR16][R108.64], P3 ;  /* 0x6df000006cf07fae */ /* 0x000fe80009921850 */
[----:B------:R-:W0:Y:S01]  /*d360*/  LDGDEPBAR ;  /* 0x00000000000079af */ /* 0x000e220000000000 */
[----:B------:R-:W-:Y:S01]  /*d370*/  BAR.SYNC.DEFER_BLOCKING 0x0 ;  /* 0x0000000000007b1d */ /* 0x000fe20000010000 */
[----:B------:R-:W-:-:S04]  /*d380*/  IMAD.WIDE R2, R184, 0x4, R2 ;  /* 0x00000004b8027825 */ /* 0x000fc800078e0202 */
[C---:B------:R-:W-:Y:S01]  /*d390*/  IMAD.WIDE R168, R184.reuse, 0x4, R16 ;  /* 0x00000004b8a87825 */ /* 0x040fe200078e0210 */
[----:B------:R-:W-:Y:S03]  /*d3a0*/  STL.64 [R1+0x2e8], R178 ;  /* 0x0002e8b201007387 */ /* 0x000fe60000100a00 */
[C---:B------:R-:W-:Y:S01]  /*d3b0*/  IMAD.WIDE R176, R184.reuse, 0x4, R230 ;  /* 0x00000004b8b07825 */ /* 0x040fe200078e02e6 */
[----:B------:R4:W-:Y:S03]  /*d3c0*/  STL.64 [R1+0x350], R2 ;  /* 0x0003500201007387 */ /* 0x0009e60000100a00 */
[----:B------:R-:W-:Y:S01]  /*d3d0*/  IMAD.WIDE R174, R184, 0x4, R236 ;  /* 0x00000004b8ae7825 */ /* 0x000fe200078e02ec */
[----:B------:R-:W-:Y:S01]  /*d3e0*/  @!PT LDS RZ, [RZ] ;  /* 0x00000000fffff984 */ /* 0x000fe20000000800 */
[----:B------:R-:W-:Y:S01]  /*d3f0*/  @!PT LDS RZ, [RZ] ;  /* 0x00000000fffff984 */ /* 0x000fe20000000800 */
[----:B------:R-:W-:Y:S01]  /*d400*/  @!PT LDS RZ, [RZ] ;  /* 0x00000000fffff984 */ /* 0x000fe20000000800 */
[----:B------:R-:W-:Y:S04]  /*d410*/  LDGSTS.E [R242+0x40000], desc[UR16][R20.64], !P0 ;  /* 0x4000000014f27fae */ /* 0x000fe8000c121850 */
[----:B------:R-:W-:Y:S01]  /*d420*/  LDGSTS.E [R242+0x44000], desc[UR16][R8.64], !P0 ;  /* 0x4400000008f27fae */ /* 0x000fe2000c121850 */
[----:B------:R-:W-:-:S03]  /*d430*/  ISETP.GE.U32.AND P0, PT, R15, 0x7ffffe9e, PT ;  /* 0x7ffffe9e0f00780c */ /* 0x000fc60003f06070 */
[----:B------:R-:W-:Y:S04]  /*d440*/  LDGSTS.E [R242+0x40004], desc[UR16][R10.64], !P6 ;  /* 0x400040000af27fae */ /* 0x000fe8000f121850 */
[----:B------:R-:W-:Y:S01]  /*d450*/  LDGSTS.E [R242+0x44004], desc[UR16][R12.64], !P6 ;  /* 0x440040000cf27fae */ /* 0x000fe2000f121850 */
[----:B------:R-:W-:Y:S01]  /*d460*/  ISETP.GE.U32.AND P6, PT, R14, 0x7ffffe9d, PT ;  /* 0x7ffffe9d0e00780c */ /* 0x000fe20003fc6070 */
[----:B------:R-:W-:-:S04]  /*d470*/  IMAD.WIDE R14, R184, 0x4, R172 ;  /* 0x00000004b80e7825 */ /* 0x000fc800078e02ac */
[C---:B------:R-:W-:Y:S01]  /*d480*/  IMAD.WIDE R172, R184.reuse, 0x4, R166 ;  /* 0x00000004b8ac7825 */ /* 0x040fe200078e02a6 */
[----:B------:R-:W-:Y:S03]  /*d490*/  LDGSTS.E [R242+0x40008], desc[UR16][R14.64], !P1 ;  /* 0x400080000ef27fae */ /* 0x000fe6000c921850 */
[C---:B------:R-:W-:Y:S01]  /*d4a0*/  IMAD.WIDE R18, R184.reuse, 0x4, R170 ;  /* 0x00000004b8127825 */ /* 0x040fe200078e02aa */
[----:B------:R-:W-:Y:S03]  /*d4b0*/  STL.64 [R1+0x3b0], R172 ;  /* 0x0003b0ac01007387 */ /* 0x000fe60000100a00 */
[C---:B------:R-:W-:Y:S01]  /*d4c0*/  IMAD.WIDE R16, R184.reuse, 0x4, R164 ;  /* 0x00000004b8107825 */ /* 0x040fe200078e02a4 */
[----:B------:R4:W-:Y:S04]  /*d4d0*/  STL.64 [R1+0x3c8], R168 ;  /* 0x0003c8a801007387 */ /* 0x0009e80000100a00 */
[----:B------:R4:W-:Y:S04]  /*d4e0*/  STL.64 [R1+0x1c0], R176 ;  /* 0x0001c0b001007387 */ /* 0x0009e80000100a00 */
[----:B------:R-:W4:Y:S01]  /*d4f0*/  LDL.LU.64 R164, [R1+0x2b8] ;  /* 0x0002b80001a47983 */ /* 0x000f220000300a00 */
[----:B------:R-:W-:-:S03]  /*d500*/  IMAD.WIDE R224, R184, 0x4, R228 ;  /* 0x00000004b8e07825 */ /* 0x000fc600078e02e4 */
[----:B------:R-:W-:Y:S04]  /*d510*/  STL.64 [R1+0x2c0], R174 ;  /* 0x0002c0ae01007387 */ /* 0x000fe80000100a00 */
[----:B------:R-:W4:Y:S01]  /*d520*/  LDL.LU.64 R230, [R1+0x2b0] ;  /* 0x0002b00001e67983 */ /* 0x000f220000300a00 */
[----:B------:R-:W-:-:S03]  /*d530*/  VIADD R185, R185, 0xfffffede ;  /* 0xfffffedeb9b97836 */ /* 0x000fc60000000000 */
[----:B------:R-:W-:Y:S01]  /*d540*/  LDGSTS.E [R242+0x44008], desc[UR16][R16.64], !P1 ;  /* 0x4400800010f27fae */ /* 0x000fe2000c921850 */
[----:B--2---:R-:W-:-:S04]  /*d550*/  IMAD.WIDE R170, R184, 0x4, R238 ;  /* 0x00000004b8aa7825 */ /* 0x004fc800078e02ee */
[----:B---3--:R-:W-:Y:S01]  /*d560*/  IMAD.WIDE R166, R184, 0x4, R188 ;  /* 0x00000004b8a67825 */ /* 0x008fe200078e02bc */
[----:B------:R-:W-:Y:S04]  /*d570*/  STL.64 [R1+0x328], R170 ;  /* 0x000328aa01007387 */ /* 0x000fe80000100a00 */
[----:B------:R2:W-:Y:S04]  /*d580*/  STL.64 [R1+0x3a0], R166 ;  /* 0x0003a0a601007387 */ /* 0x0005e80000100a00 */
[----:B------:R-:W3:Y:S01]  /*d590*/  LDL.LU.64 R228, [R1+0x2a8] ;  /* 0x0002a80001e47983 */ /* 0x000ee20000300a00 */
[----:B------:R-:W-:-:S03]  /*d5a0*/  ISETP.GE.U32.AND P3, PT, R185, 0x7ffffe9f, PT ;  /* 0x7ffffe9fb900780c */ /* 0x000fc60003f66070 */
[----:B------:R-:W-:Y:S04]  /*d5b0*/  LDGSTS.E [R242+0x4000c], desc[UR16][R18.64], !P4 ;  /* 0x4000c00012f27fae */ /* 0x000fe8000e121850 */
[----:B------:R-:W-:Y:S01]  /*d5c0*/  LDGSTS.E [R242+0x4400c], desc[UR16][R224.64], !P4 ;  /* 0x4400c000e0f27fae */ /* 0x000fe2000e121850 */
[----:B------:R-:W-:Y:S02]  /*d5d0*/  VIADD R187, R249, 0xfffffefb ;  /* 0xfffffefbf9bb7836 */ /* 0x000fe40000000000 */
[----:B-1----:R-:W-:Y:S01]  /*d5e0*/  VIADD R185, R250, 0xfffffefa ;  /* 0xfffffefafab97836 */ /* 0x002fe20000000000 */
[----:B------:R-:W-:Y:S01]  /*d5f0*/  LDGSTS.E [R242+0x48000], desc[UR16][R178.64], !P5 ;  /* 0x48000000b2f27fae */ /* 0x000fe2000e921850 */
[----:B------:R-:W-:Y:S01]  /*d600*/  IADD3 R227, R227, -0x107, RZ ;  /* 0xfffffef9e3e37810 */ /* 0x000fe20007ffe0ff */
[----:B----4-:R-:W-:Y:S01]  /*d610*/  VIADD R226, R226, 0xfffffef8 ;  /* 0xfffffef8e2e27836 */ /* 0x010fe20000000000 */
[----:B------:R-:W1:Y:S01]  /*d620*/  LDC R249, c[0x0][0x230] ;  /* 0x00008c00fff97b82 */ /* 0x000e620000000800 */
[----:B------:R-:W-:Y:S04]  /*d630*/  LDGSTS.E [R242+0x4c000], desc[UR16][R176.64], !P5 ;  /* 0x4c000000b0f27fae */ /* 0x000fe8000e921850 */
[----:B------:R-:W-:Y:S04]  /*d640*/  LDGSTS.E [R242+0x48004], desc[UR16][R2.64], !P3 ;  /* 0x4800400002f27fae */ /* 0x000fe8000d921850 */
[----:B------:R-:W-:Y:S04]  /*d650*/  LDGSTS.E [R242+0x4c004], desc[UR16][R174.64], !P3 ;  /* 0x4c004000aef27fae */ /* 0x000fe8000d921850 */
[----:B------:R-:W-:Y:S04]  /*d660*/  LDGSTS.E [R242+0x48008], desc[UR16][R172.64], !P0 ;  /* 0x48008000acf27fae */ /* 0x000fe8000c121850 */
[----:B------:R-:W-:Y:S01]  /*d670*/  LDGSTS.E [R242+0x4c008], desc[UR16][R170.64], !P0 ;  /* 0x4c008000aaf27fae */ /* 0x000fe2000c121850 */
[----:B------:R-:W-:-:S03]  /*d680*/  ISETP.GE.U32.AND P0, PT, R185, 0x7ffffebb, PT ;  /* 0x7ffffebbb900780c */ /* 0x000fc60003f06070 */
[----:B------:R4:W-:Y:S01]  /*d690*/  LDGSTS.E [R242+0x4800c], desc[UR16][R168.64], !P6 ;  /* 0x4800c000a8f27fae */ /* 0x0009e2000f121850 */
[----:B------:R-:W-:-:S03]  /*d6a0*/  IADD3 R185, R233, -0x126, RZ ;  /* 0xfffffedae9b97810 */ /* 0x000fc60007ffe0ff */
[----:B------:R2:W-:Y:S01]  /*d6b0*/  LDGSTS.E [R242+0x4c00c], desc[UR16][R166.64], !P6 ;  /* 0x4c00c000a6f27fae */ /* 0x0005e2000f121850 */
[----:B------:R-:W-:Y:S01]  /*d6c0*/  ISETP.GE.U32.AND P6, PT, R187, 0x7ffffebc, PT ;  /* 0x7ffffebcbb00780c */ /* 0x000fe20003fc6070 */
[----:B------:R-:W-:Y:S02]  /*d6d0*/  VIADD R187, R232, 0xfffffedb ;  /* 0xfffffedbe8bb7836 */ /* 0x000fe40000000000 */
[----:B------:R-:W3:Y:S04]  /*d6e0*/  LDL.LU.64 R2, [R1+0x2a0] ;  /* 0x0002a00001027983 */ /* 0x000ee80000300a00 */
[----:B------:R-:W3:Y:S01]  /*d6f0*/  LDL.LU.64 R238, [R1+0x298] ;  /* 0x0002980001ee7983 */ /* 0x000ee20000300a00 */
[----:B------:R-:W-:Y:S01]  /*d700*/  ISETP.GE.U32.AND P1, PT, R227, 0x7ffffeba, PT ;  /* 0x7ffffebae300780c */ /* 0x000fe20003f26070 */
[----:B----4-:R-:W4:Y:S02]  /*d710*/  LDC R168, c[0x0][0x230] ;  /* 0x00008c00ffa87b82 */ /* 0x010f240000000800 */
[----:B------:R-:W4:Y:S01]  /*d720*/  LDL.LU.64 R236, [R1+0x280] ;  /* 0x0002800001ec7983 */ /* 0x000f220000300a00 */
[----:B------:R-:W-:-:S03]  /*d730*/  ISETP.GE.U32.AND P4, PT, R187, 0x7ffffe9c, PT ;  /* 0x7ffffe9cbb00780c */ /* 0x000fc60003f86070 */
[----:B------:R-:W4:Y:S01]  /*d740*/  LDL.LU.64 R188, [R1+0x258] ;  /* 0x0002580001bc7983 */ /* 0x000f220000300a00 */
[----:B------:R-:W-:Y:S01]  /*d750*/  ISETP.GE.U32.AND P5, PT, R185, 0x7ffffe9b, PT ;  /* 0x7ffffe9bb900780c */ /* 0x000fe20003fa6070 */
[----:B--2---:R-:W2:Y:S02]  /*d760*/  LDC R242, c[0x0][0x230] ;  /* 0x00008c00fff27b82 */ /* 0x004ea40000000800 */
[----:B------:R-:W2:Y:S01]  /*d770*/  LDL.LU.64 R180, [R1+0x220] ;  /* 0x0002200001b47983 */ /* 0x000ea20000300a00 */
[----:B------:R-:W-:-:S03]  /*d780*/  VIADD R187, R234, 0xfffffed9 ;  /* 0xfffffed9eabb7836 */ /* 0x000fc60000000000 */
[----:B------:R-:W2:Y:S01]  /*d790*/  LDL.LU.64 R176, [R1+0x1b8] ;  /* 0x0001b80001b07983 */ /* 0x000ea20000300a00 */
[----:B------:R-:W-:Y:S01]  /*d7a0*/  VIADD R185, R235, 0xfffffed8 ;  /* 0xfffffed8ebb97836 */ /* 0x000fe20000000000 */
[----:B------:R-:W-:Y:S01]  /*d7b0*/  ISETP.GE.U32.AND P3, PT, R226, 0x7ffffeb9, PT ;  /* 0x7ffffeb9e200780c */ /* 0x000fe20003f66070 */
[----:B------:R-:W1:Y:S01]  /*d7c0*/  LDC R166, c[0x0][0x230] ;  /* 0x00008c00ffa67b82 */ /* 0x000e620000000800 */
[----:B------:R-:W2:Y:S01]  /*d7d0*/  LDL.LU.64 R172, [R1+0x160] ;  /* 0x0001600001ac7983 */ /* 0x000ea20000300a00 */
[----:B------:R-:W-:-:S03]  /*d7e0*/  IMAD.WIDE R232, R184, 0x4, R230 ;  /* 0x00000004b8e87825 */ /* 0x000fc600078e02e6 */
[----:B------:R-:W2:Y:S01]  /*d7f0*/  LDL.LU.64 R230, [R1+0x2e0] ;  /* 0x0002e00001e67983 */ /* 0x000ea20000300a00 */
[----:B---3--:R-:W-:-:S03]  /*d800*/  IMAD.WIDE R234, R184, 0x4, R228 ;  /* 0x00000004b8ea7825 */ /* 0x008fc600078e02e4 */
[----:B------:R-:W3:Y:S04]  /*d810*/  LDL.LU.64 R228, [R1+0x290] ;  /* 0x0002900001e47983 */ /* 0x000ee80000300a00 */
[----:B------:R-:W3:Y:S04]  /*d820*/  LDL.LU.64 R182, [R1+0x278] ;  /* 0x0002780001b67983 */ /* 0x000ee80000300a00 */
[----:B------:R-:W3:Y:S04]  /*d830*/  LDL.LU.64 R178, [R1+0x248] ;  /* 0x0002480001b27983 */ /* 0x000ee80000300a00 */
[----:B------:R-:W3:Y:S04]  /*d840*/  LDL.LU.64 R174, [R1+0x208] ;  /* 0x0002080001ae7983 */ /* 0x000ee80000300a00 */
[----:B------:R-:W3:Y:S01]  /*d850*/  LDL.LU.64 R170, [R1+0x1a0] ;  /* 0x0001a00001aa7983 */ /* 0x000ee20000300a00 */
[----:B------:R-:W-:-:S02]  /*d860*/  IMAD.WIDE R226, R184, 0x4, R164 ;  /* 0x00000004b8e27825 */ /* 0x000fc400078e02a4 */
[----:B------:R-:W1:Y:S03]  /*d870*/  LDC R164, c[0x0][0x230] ;  /* 0x00008c00ffa47b82 */ /* 0x000e660000000800 */
[----:B------:R-:W-:Y:S04]  /*d880*/  LDGSTS.E [R243+0x40000], desc[UR16][R226.64], !P6 ;  /* 0x40000000e2f37fae */ /* 0x000fe8000f121850 */
[----:B------:R-:W-:Y:S01]  /*d890*/  LDGSTS.E [R243+0x44000], desc[UR16][R232.64], !P6 ;  /* 0x44000000e8f37fae */ /* 0x000fe2000f121850 */
[----:B------:R-:W1:Y:S03]  /*d8a0*/  LDC R165, c[0x0][0x230] ;  /* 0x00008c00ffa57b82 */ /* 0x000e660000000800 */
[----:B------:R-:W-:Y:S01]  /*d8b0*/  LDGSTS.E [R243+0x40004], desc[UR16][R234.64], !P0 ;  /* 0x40004000eaf37fae */ /* 0x000fe2000c121850 */
[----:B------:R-:W-:-:S04]  /*d8c0*/  IMAD.WIDE R238, R184, 0x4, R238 ;  /* 0x00000004b8ee7825 */ /* 0x000fc800078e02ee */
[C---:B----4-:R-:W-:Y:S01]  /*d8d0*/  IMAD.WIDE R236, R184.reuse, 0x4, R236 ;  /* 0x00000004b8ec7825 */ /* 0x050fe200078e02ec */
[----:B------:R-:W-:Y:S03]  /*d8e0*/  STL.64 [R1], R238 ;  /* 0x000000ee01007387 */ /* 0x000fe60000100a00 */
[C---:B------:R-:W-:Y:S01]  /*d8f0*/  IMAD.WIDE R188, R184.reuse, 0x4, R188 ;  /* 0x00000004b8bc7825 */ /* 0x040fe200078e02bc */
[----:B------:R-:W-:Y:S03]  /*d900*/  STL.64 [R1+0x20], R236 ;  /* 0x000020ec01007387 */ /* 0x000fe60000100a00 */
[C---:B--2---:R-:W-:Y:S01]  /*d910*/  IMAD.WIDE R180, R184.reuse, 0x4, R180 ;  /* 0x00000004b8b47825 */ /* 0x044fe200078e02b4 */
[----:B------:R-:W-:Y:S03]  /*d920*/  STL.64 [R1+0x298], R188 ;  /* 0x000298bc01007387 */ /* 0x000fe60000100a00 */
[C---:B------:R-:W-:Y:S01]  /*d930*/  IMAD.WIDE R176, R184.reuse, 0x4, R176 ;  /* 0x00000004b8b07825 */ /* 0x040fe200078e02b0 */
[----:B------:R-:W-:Y:S03]  /*d940*/  STL.64 [R1+0x320], R180 ;  /* 0x000320b401007387 */ /* 0x000fe60000100a00 */
[C---:B------:R-:W-:Y:S01]  /*d950*/  IMAD.WIDE R172, R184.reuse, 0x4, R172 ;  /* 0x00000004b8ac7825 */ /* 0x040fe200078e02ac */
[----:B------:R-:W-:Y:S03]  /*d960*/  STL.64 [R1+0x398], R176 ;  /* 0x000398b001007387 */ /* 0x000fe60000100a00 */
[----:B------:R-:W-:-:S02]  /*d970*/  IMAD.WIDE R250, R184, 0x4, R2 ;  /* 0x00000004b8fa7825 */ /* 0x000fc400078e0202 */
[----:B------:R-:W2:Y:S03]  /*d980*/  LDC R3, c[0x0][0x230] ;  /* 0x00008c00ff037b82 */ /* 0x000ea60000000800 */
[----:B------:R-:W-:Y:S04]  /*d990*/  LDGSTS.E [R243+0x44004], desc[UR16][R250.64], !P0 ;  /* 0x44004000faf37fae */ /* 0x000fe8000c121850 */
[----:B------:R-:W-:Y:S01]  /*d9a0*/  LDGSTS.E [R243+0x40008], desc[UR16][R238.64], !P1 ;  /* 0x40008000eef37fae */ /* 0x000fe2000c921850 */
[----:B------:R-:W4:Y:S01]  /*d9b0*/  LDC R2, c[0x0][0x230] ;  /* 0x00008c00ff027b82 */ /* 0x000f220000000800 */
[----:B------:R-:W-:-:S05]  /*d9c0*/  IMAD.WIDE R230, R184, 0x4, R230 ;  /* 0x00000004b8e67825 */ /* 0x000fca00078e02e6 */
[----:B------:R1:W-:Y:S04]  /*d9d0*/  STL.64 [R1+0x18], R230 ;  /* 0x000018e601007387 */ /* 0x0003e80000100a00 */
[----:B------:R-:W-:Y:S04]  /*d9e0*/  STL.64 [R1+0x3c0], R172 ;  /* 0x0003c0ac01007387 */ /* 0x000fe80000100a00 */
[----:B------:R-:W-:Y:S04]  /*d9f0*/  LDGSTS.E [R243+0x44008], desc[UR16][R230.64], !P1 ;  /* 0x44008000e6f37fae */ /* 0x000fe8000c921850 */
[----:B------:R-:W-:Y:S01]  /*da00*/  LDGSTS.E [R243+0x4000c], desc[UR16][R236.64], !P3 ;  /* 0x4000c000ecf37fae */ /* 0x000fe2000d921850 */
[----:B---3--:R-:W-:-:S04]  /*da10*/  IMAD.WIDE R228, R184, 0x4, R228 ;  /* 0x00000004b8e47825 */ /* 0x008fc800078e02e4 */
[C---:B------:R-:W-:Y:S01]  /*da20*/  IMAD.WIDE R182, R184.reuse, 0x4, R182 ;  /* 0x00000004b8b67825 */ /* 0x040fe200078e02b6 */
[----:B------:R3:W-:Y:S03]  /*da30*/  STL.64 [R1+0x28], R228 ;  /* 0x000028e401007387 */ /* 0x0007e60000100a00 */
[C---:B------:R-:W-:Y:S01]  /*da40*/  IMAD.WIDE R178, R184.reuse, 0x4, R178 ;  /* 0x00000004b8b27825 */ /* 0x040fe200078e02b2 */
[----:B------:R-:W-:Y:S03]  /*da50*/  STL.64 [R1+0x1b0], R182 ;  /* 0x0001b0b601007387 */ /* 0x000fe60000100a00 */
[C---:B------:R-:W-:Y:S01]  /*da60*/  IMAD.WIDE R174, R184.reuse, 0x4, R174 ;  /* 0x00000004b8ae7825 */ /* 0x040fe200078e02ae */
[----:B------:R-:W-:Y:S03]  /*da70*/  STL.64 [R1+0x230], R178 ;  /* 0x000230b201007387 */ /* 0x000fe60000100a00 */
[----:B------:R-:W-:Y:S01]  /*da80*/  IMAD.WIDE R170, R184, 0x4, R170 ;  /* 0x00000004b8aa7825 */ /* 0x000fe200078e02aa */
[----:B------:R4:W-:Y:S04]  /*da90*/  STL.64 [R1+0x300], R174 ;  /* 0x000300ae01007387 */ /* 0x0009e80000100a00 */
[----:B-1----:R-:W4:Y:S04]  /*daa0*/  LDL.LU.64 R230, [R1+0x190] ;  /* 0x0001900001e67983 */ /* 0x002f280000300a00 */
[----:B------:R1:W-:Y:S04]  /*dab0*/  STL.64 [R1+0x368], R170 ;  /* 0x000368aa01007387 */ /* 0x0003e80000100a00 */
[----:B------:R-:W4:Y:S04]  /*dac0*/  LDL.LU.64 R236, [R1+0x188] ;  /* 0x0001880001ec7983 */ /* 0x000f280000300a00 */
[----:B------:R-:W-:Y:S04]  /*dad0*/  LDGSTS.E [R243+0x4400c], desc[UR16][R228.64], !P3 ;  /* 0x4400c000e4f37fae */ /* 0x000fe8000d921850 */
[----:B------:R-:W-:Y:S01]  /*dae0*/  LDGSTS.E [R243+0x48000], desc[UR16][R188.64], !P4 ;  /* 0x48000000bcf37fae */ /* 0x000fe2000e121850 */
[----:B------:R-:W-:-:S03]  /*daf0*/  ISETP.GE.U32.AND P6, PT, R187, 0x7ffffe9a, PT ;  /* 0x7ffffe9abb00780c */ /* 0x000fc60003fc6070 */
[----:B------:R-:W1:Y:S04]  /*db00*/  LDL.LU.64 R188, [R1+0x180] ;  /* 0x0001800001bc7983 */ /* 0x000e680000300a00 */
[----:B---3--:R-:W3:Y:S01]  /*db10*/  LDL.LU.64 R228, [R1+0x178] ;  /* 0x0001780001e47983 */ /* 0x008ee20000300a00 */
[----:B------:R-:W-:Y:S02]  /*db20*/  ISETP.GE.U32.AND P0, PT, R185, 0x7ffffe99, PT ;  /* 0x7ffffe99b900780c */ /* 0x000fe40003f06070 */
[----:B------:R-:W-:Y:S01]  /*db30*/  IADD3 R187, R242, -0x109, RZ ;  /* 0xfffffef7f2bb7810 */ /* 0x000fe20007ffe0ff */
[----:B------:R-:W-:Y:S04]  /*db40*/  LDGSTS.E [R243+0x4c000], desc[UR16][R182.64], !P4 ;  /* 0x4c000000b6f37fae */ /* 0x000fe8000e121850 */
[----:B------:R-:W-:Y:S01]  /*db50*/  LDGSTS.E [R243+0x48004], desc[UR16][R180.64], !P5 ;  /* 0x48004000b4f37fae */ /* 0x000fe2000e921850 */
[----:B------:R-:W-:Y:S01]  /*db60*/  VIADD R185, R249, 0xfffffef6 ;  /* 0xfffffef6f9b97836 */ /* 0x000fe20000000000 */
[----:B------:R-:W-:Y:S01]  /*db70*/  IADD3 R242, R165, -0x10c, RZ ;  /* 0xfffffef4a5f27810 */ /* 0x000fe20007ffe0ff */
[----:B------:R-:W3:Y:S01]  /*db80*/  LDC R249, c[0x0][0x230] ;  /* 0x00008c00fff97b82 */ /* 0x000ee20000000800 */
[----:B------:R-:W-:Y:S04]  /*db90*/  LDGSTS.E [R243+0x4c004], desc[UR16][R178.64], !P5 ;  /* 0x4c004000b2f37fae */ /* 0x000fe8000e921850 */
[----:B------:R-:W-:Y:S04]  /*dba0*/  LDGSTS.E [R243+0x48008], desc[UR16][R176.64], !P6 ;  /* 0x48008000b0f37fae */ /* 0x000fe8000f121850 */
[----:B------:R4:W-:Y:S01]  /*dbb0*/  LDGSTS.E [R243+0x4c008], desc[UR16][R174.64], !P6 ;  /* 0x4c008000aef37fae */ /* 0x0009e2000f121850 */
[----:B------:R-:W-:Y:S01]  /*dbc0*/  ISETP.GE.U32.AND P6, PT, R187, 0x7ffffeb8, PT ;  /* 0x7ffffeb8bb00780c */ /* 0x000fe20003fc6070 */
[----:B------:R-:W-:-:S02]  /*dbd0*/  VIADD R187, R164, 0xfffffed7 ;  /* 0xfffffed7a4bb7836 */ /* 0x000fc40000000000 */
[----:B------:R-:W-:Y:S04]  /*dbe0*/  LDGSTS.E [R243+0x4800c], desc[UR16][R172.64], !P0 ;  /* 0x4800c000acf37fae */ /* 0x000fe8000c121850 */
[----:B------:R4:W-:Y:S01]  /*dbf0*/  LDGSTS.E [R243+0x4c00c], desc[UR16][R170.64], !P0 ;  /* 0x4c00c000aaf37fae */ /* 0x0009e2000c121850 */
[----:B------:R-:W-:Y:S01]  /*dc00*/  ISETP.GE.U32.AND P0, PT, R185, 0x7ffffeb7, PT ;  /* 0x7ffffeb7b900780c */ /* 0x000fe20003f06070 */
[----:B--2---:R-:W-:Y:S01]  /*dc10*/  VIADD R185, R3, 0xfffffed6 ;  /* 0xfffffed603b97836 */ /* 0x004fe20000000000 */
[----:B------:R-:W-:Y:S01]  /*dc20*/  ISETP.GE.U32.AND P4, PT, R187, 0x7ffffe98, PT ;  /* 0x7ffffe98bb00780c */ /* 0x000fe20003f86070 */
[----:B------:R-:W2:Y:S01]  /*dc30*/  LDL.LU.64 R238, [R1+0x170] ;  /* 0x0001700001ee7983 */ /* 0x000ea20000300a00 */
[----:B----4-:R-:W-:Y:S01]  /*dc40*/  IADD3 R187, R2, -0x12b, RZ ;  /* 0xfffffed502bb7810 */ /* 0x010fe20007ffe0ff */
[----:B------:R-:W4:Y:S02]  /*dc50*/  LDC R174, c[0x0][0x230] ;  /* 0x00008c00ffae7b82 */ /* 0x000f240000000800 */
[----:B------:R-:W4:Y:S01]  /*dc60*/  LDL.LU.64 R2, [R1+0x150] ;  /* 0x0001500001027983 */ /* 0x000f220000300a00 */
[----:B------:R-:W-:-:S03]  /*dc70*/  VIADD R243, R166, 0xfffffef5 ;  /* 0xfffffef5a6f37836 */ /* 0x000fc60000000000 */
[----:B------:R-:W4:Y:S01]  /*dc80*/  LDL.LU.64 R182, [R1+0xf0] ;  /* 0x0000f00001b67983 */ /* 0x000f220000300a00 */
[----:B------:R-:W-:Y:S01]  /*dc90*/  ISETP.GE.U32.AND P3, PT, R242, 0x7ffffeb5, PT ;  /* 0x7ffffeb5f200780c */ /* 0x000fe20003f66070 */
[----:B------:R-:W4:Y:S01]  /*dca0*/  LDC R175, c[0x0][0x230] ;  /* 0x00008c00ffaf7b82 */ /* 0x000f220000000800 */
[----:B------:R-:W-:Y:S01]  /*dcb0*/  ISETP.GE.U32.AND P5, PT, R185, 0x7ffffe97, PT ;  /* 0x7ffffe97b900780c */ /* 0x000fe20003fa6070 */
[----:B------:R-:W4:Y:S01]  /*dcc0*/  LDL.LU.64 R178, [R1+0xd8] ;  /* 0x0000d80001b27983 */ /* 0x000f220000300a00 */
[----:B------:R-:W-:Y:S01]  /*dcd0*/  ISETP.GE.U32.AND P1, PT, R243, 0x7ffffeb6, PT ;  /* 0x7ffffeb6f300780c */ /* 0x000fe20003f26070 */
[----:B------:R-:W-:Y:S02]  /*dce0*/  VIADD R185, R168, 0xfffffed4 ;  /* 0xfffffed4a8b97836 */ /* 0x000fe40000000000 */
[----:B------:R-:W4:Y:S02]  /*dcf0*/  LDL.LU.64 R164, [R1+0xc8] ;  /* 0x0000c80001a47983 */ /* 0x000f240000300a00 */
[----:B------:R-:W4:Y:S08]  /*dd00*/  LDC R177, c[0x0][0x230] ;  /* 0x00008c00ffb17b82 */ /* 0x000f300000000800 */
[----:B------:R-:W4:Y:S01]  /*dd10*/  LDC R176, c[0x0][0x230] ;  /* 0x00008c00ffb07b82 */ /* 0x000f220000000800 */
[----:B------:R-:W-:-:S02]  /*dd20*/  IMAD.WIDE R242, R184, 0x4, R230 ;  /* 0x00000004b8f27825 */ /* 0x000fc400078e02e6 */
[----:B------:R-:W4:Y:S04]  /*dd30*/  LDL.LU.64 R230, [R1+0xb8] ;  /* 0x0000b80001e67983 */ /* 0x000f280000300a00 */
[----:B------:R-:W-:Y:S01]  /*dd40*/  LDGSTS.E [R244+0x40000], desc[UR16][R242.64], !P6 ;  /* 0x40000000f2f47fae */ /* 0x000fe2000f121850 */
[----:B------:R-:W-:-:S03]  /*dd50*/  IMAD.WIDE R166, R184, 0x4, R236 ;  /* 0x00000004b8a67825 */ /* 0x000fc600078e02ec */
[----:B------:R-:W4:Y:S04]  /*dd60*/  LDL.LU.64 R236, [R1+0x1a8] ;  /* 0x0001a80001ec7983 */ /* 0x000f280000300a00 */
[----:B------:R3:W-:Y:S04]  /*dd70*/  STL.64 [R1+0x30], R166 ;  /* 0x000030a601007387 */ /* 0x0007e80000100a00 */
[----:B------:R-:W-:Y:S01]  /*dd80*/  LDGSTS.E [R244+0x44000], desc[UR16][R166.64], !P6 ;  /* 0x44000000a6f47fae */ /* 0x000fe2000f121850 */
[----:B-1----:R-:W-:-:S03]  /*dd90*/  IMAD.WIDE R170, R184, 0x4, R188 ;  /* 0x00000004b8aa7825 */ /* 0x002fc600078e02bc */
[----:B------:R-:W4:Y:S01]  /*dda0*/  LDL.LU.64 R188, [R1+0x168] ;  /* 0x0001680001bc7983 */ /* 0x000f220000300a00 */
[----:B---3--:R-:W-:-:S03]  /*ddb0*/  IMAD.WIDE R168, R184, 0x4, R228 ;  /* 0x00000004b8a87825 */ /* 0x008fc600078e02e4 */
[----:B------:R-:W3:Y:S04]  /*ddc0*/  LDL.LU.64 R180, [R1+0x148] ;  /* 0x0001480001b47983 */ /* 0x000ee80000300a00 */
[----:B------:R-:W-:Y:S04]  /*ddd0*/  STL.64 [R1+0x38], R170 ;  /* 0x000038aa01007387 */ /* 0x000fe80000100a00 */
[----:B------:R1:W-:Y:S04]  /*dde0*/  STL.64 [R1+0x40], R168 ;  /* 0x000040a801007387 */ /* 0x0003e80000100a00 */
[----:B------:R-:W3:Y:S04]  /*ddf0*/  LDL.LU.64 R166, [R1+0xd0] ;  /* 0x0000d00001a67983 */ /* 0x000ee80000300a00 */
[----:B------:R-:W3:Y:S04]  /*de00*/  LDL.LU.64 R228, [R1+0xc0] ;  /* 0x0000c00001e47983 */ /* 0x000ee80000300a00 */
[----:B------:R-:W3:Y:S04]  /*de10*/  LDL.LU.64 R172, [R1+0xb0] ;  /* 0x0000b00001ac7983 */ /* 0x000ee80000300a00 */
[----:B------:R-:W-:Y:S04]  /*de20*/  LDGSTS.E [R244+0x40004], desc[UR16][R170.64], !P0 ;  /* 0x40004000aaf47fae */ /* 0x000fe8000c121850 */
[----:B------:R1:W-:Y:S01]  /*de30*/  LDGSTS.E [R244+0x44004], desc[UR16][R168.64], !P0 ;  /* 0x44004000a8f47fae */ /* 0x0003e2000c121850 */
[----:B--2---:R-:W-:-:S04]  /*de40*/  IMAD.WIDE R238, R184, 0x4, R238 ;  /* 0x00000004b8ee7825 */ /* 0x004fc800078e02ee */
[C---:B----4-:R-:W-:Y:S01]  /*de50*/  IMAD.WIDE R2, R184.reuse, 0x4, R2 ;  /* 0x00000004b8027825 */ /* 0x050fe200078e0202 */
[----:B------:R-:W-:Y:S03]  /*de60*/  STL.64 [R1+0x48], R238 ;  /* 0x000048ee01007387 */ /* 0x000fe60000100a00 */
[C---:B------:R-:W-:Y:S01]  /*de70*/  IMAD.WIDE R182, R184.reuse, 0x4, R182 ;  /* 0x00000004b8b67825 */ /* 0x040fe200078e02b6 */
[----:B------:R-:W-:Y:S01]  /*de80*/  STL.64 [R1+0x140], R2 ;  /* 0x0001400201007387 */ /* 0x000fe20000100a00 */
[----:B-1----:R-:W1:Y:S02]  /*de90*/  LDC R168, c[0x0][0x230] ;  /* 0x00008c00ffa87b82 */ /* 0x002e640000000800 */
[C---:B------:R-:W-:Y:S01]  /*dea0*/  IMAD.WIDE R178, R184.reuse, 0x4, R178 ;  /* 0x00000004b8b27825 */ /* 0x040fe200078e02b2 */
[----:B------:R-:W-:Y:S03]  /*deb0*/  STL.64 [R1+0x200], R182 ;  /* 0x000200b601007387 */ /* 0x000fe60000100a00 */
[C---:B------:R-:W-:Y:S01]  /*dec0*/  IMAD.WIDE R164, R184.reuse, 0x4, R164 ;  /* 0x00000004b8a47825 */ /* 0x040fe200078e02a4 */
[----:B------:R-:W-:Y:S03]  /*ded0*/  STL.64 [R1+0x2f8], R178 ;  /* 0x0002f8b201007387 */ /* 0x000fe60000100a00 */
[C---:B------:R-:W-:Y:S01]  /*dee0*/  IMAD.WIDE R230, R184.reuse, 0x4, R230 ;  /* 0x00000004b8e67825 */ /* 0x040fe200078e02e6 */
[----:B------:R-:W-:Y:S03]  /*def0*/  STL.64 [R1+0x360], R164 ;  /* 0x000360a401007387 */ /* 0x000fe60000100a00 */
[C---:B------:R-:W-:Y:S01]  /*df00*/  IMAD.WIDE R236, R184.reuse, 0x4, R236 ;  /* 0x00000004b8ec7825 */ /* 0x040fe200078e02ec */
[----:B------:R-:W-:Y:S01]  /*df10*/  LDGSTS.E [R244+0x40008], desc[UR16][R238.64], !P1 ;  /* 0x40008000eef47fae */ /* 0x000fe2000c921850 */
[----:B------:R-:W-:Y:S01]  /*df20*/  ISETP.GE.U32.AND P6, PT, R187, 0x7ffffe96, PT ;  /* 0x7ffffe96bb00780c */ /* 0x000fe20003fc6070 */
[----:B------:R-:W2:Y:S02]  /*df30*/  LDC R171, c[0x0][0x230] ;  /* 0x00008c00ffab7b82 */ /* 0x000ea40000000800 */
[----:B------:R4:W-:Y:S04]  /*df40*/  STL.64 [R1+0x50], R236 ;  /* 0x000050ec01007387 */ /* 0x0009e80000100a00 */
[----:B------:R-:W-:Y:S02]  /*df50*/  STL.64 [R1+0x3b8], R230 ;  /* 0x0003b8e601007387 */ /* 0x000fe40000100a00 */
[----:B------:R-:W2:Y:S02]  /*df60*/  LDC R170, c[0x0][0x230] ;  /* 0x00008c00ffaa7b82 */ /* 0x000ea40000000800 */
[----:B------:R-:W-:Y:S04]  /*df70*/  LDGSTS.E [R244+0x44008], desc[UR16][R236.64], !P1 ;  /* 0x44008000ecf47fae */ /* 0x000fe8000c921850 */
[----:B------:R-:W-:Y:S01]  /*df80*/  LDGSTS.E [R244+0x4000c], desc[UR16][R2.64], !P3 ;  /* 0x4000c00002f47fae */ /* 0x000fe2000d921850 */
[----:B------:R-:W-:-:S04]  /*df90*/  IMAD.WIDE R188, R184, 0x4, R188 ;  /* 0x00000004b8bc7825 */ /* 0x000fc800078e02bc */
[C---:B---3--:R-:W-:Y:S01]  /*dfa0*/  IMAD.WIDE R180, R184.reuse, 0x4, R180 ;  /* 0x00000004b8b47825 */ /* 0x048fe200078e02b4 */
[----:B------:R3:W-:Y:S04]  /*dfb0*/  STL.64 [R1+0x120], R188 ;  /* 0x000120bc01007387 */ /* 0x0007e80000100a00 */
[----:B------:R1:W-:Y:S04]  /*dfc0*/  STL.64 [R1+0x168], R180 ;  /* 0x000168b401007387 */ /* 0x0003e80000100a00 */
[----:B------:R-:W-:Y:S01]  /*dfd0*/  LDGSTS.E [R244+0x4400c], desc[UR16][R188.64], !P3 ;  /* 0x4400c000bcf47fae */ /* 0x000fe2000d921850 */
[----:B------:R-:W-:-:S04]  /*dfe0*/  IMAD.WIDE R166, R184, 0x4, R166 ;  /* 0x00000004b8a67825 */ /* 0x000fc800078e02a6 */
[C---:B------:R-:W-:Y:S01]  /*dff0*/  IMAD.WIDE R228, R184.reuse, 0x4, R228 ;  /* 0x00000004b8e47825 */ /* 0x040fe200078e02e4 */
[----:B------:R2:W-:Y:S03]  /*e000*/  STL.64 [R1+0x1a0], R166 ;  /* 0x0001a0a601007387 */ /* 0x0005e60000100a00 */
[----:B------:R-:W-:Y:S01]  /*e010*/  IMAD.WIDE R172, R184, 0x4, R172 ;  /* 0x00000004b8ac7825 */ /* 0x000fe200078e02ac */
[----:B------:R2:W-:Y:S04]  /*e020*/  STL.64 [R1+0x2d8], R228 ;  /* 0x0002d8e401007387 */ /* 0x0005e80000100a00 */
[----:B----4-:R-:W4:Y:S04]  /*e030*/  LDL.LU.64 R236, [R1+0xa8] ;  /* 0x0000a80001ec7983 */ /* 0x010f280000300a00 */
[----:B------:R2:W-:Y:S04]  /*e040*/  STL.64 [R1+0x340], R172 ;  /* 0x000340ac01007387 */ /* 0x0005e80000100a00 */
[----:B------:R-:W4:Y:S04]  /*e050*/  LDL.LU.64 R238, [R1+0xa0] ;  /* 0x0000a00001ee7983 */ /* 0x000f280000300a00 */
[----:B------:R-:W4:Y:S04]  /*e060*/  LDL.LU.64 R2, [R1+0x98] ;  /* 0x0000980001027983 */ /* 0x000f280000300a00 */
[----:B---3--:R-:W3:Y:S01]  /*e070*/  LDL.LU.64 R188, [R1+0x90] ;  /* 0x0000900001bc7983 */ /* 0x008ee20000300a00 */
[----:B------:R-:W-:Y:S01]  /*e080*/  ISETP.GE.U32.AND P0, PT, R185, 0x7ffffe95, PT ;  /* 0x7ffffe95b900780c */ /* 0x000fe20003f06070 */
[----:B------:R-:W-:-:S02]  /*e090*/  VIADD R187, R249, 0xfffffef3 ;  /* 0xfffffef3f9bb7836 */ /* 0x000fc40000000000 */
[----:B------:R-:W-:Y:S04]  /*e0a0*/  LDGSTS.E [R244+0x48000], desc[UR16][R182.64], !P4 ;  /* 0x48000000b6f47fae */ /* 0x000fe8000e121850 */
[----:B------:R-:W-:Y:S04]  /*e0b0*/  LDGSTS.E [R244+0x4c000], desc[UR16][R180.64], !P4 ;  /* 0x4c000000b4f47fae */ /* 0x000fe8000e121850 */
[----:B------:R-:W-:Y:S01]  /*e0c0*/  LDGSTS.E [R244+0x48004], desc[UR16][R178.64], !P5 ;  /* 0x48004000b2f47fae */ /* 0x000fe2000e921850 */
[----:B------:R-:W-:Y:S01]  /*e0d0*/  IADD3 R185, R252, -0x10e, RZ ;  /* 0xfffffef2fcb97810 */ /* 0x000fe20007ffe0ff */
[----:B-1----:R-:W-:Y:S01]  /*e0e0*/  VIADD R249, R168, 0xfffffef1 ;  /* 0xfffffef1a8f97836 */ /* 0x002fe20000000000 */
[----:B------:R-:W1:Y:S01]  /*e0f0*/  LDC R252, c[0x0][0x230] ;  /* 0x00008c00fffc7b82 */ /* 0x000e620000000800 */
[----:B------:R-:W-:Y:S04]  /*e100*/  LDGSTS.E [R244+0x4c004], desc[UR16][R166.64], !P5 ;  /* 0x4c004000a6f47fae */ /* 0x000fe8000e921850 */
[----:B------:R-:W-:Y:S04]  /*e110*/  LDGSTS.E [R244+0x48008], desc[UR16][R164.64], !P6 ;  /* 0x48008000a4f47fae */ /* 0x000fe8000f121850 */
[----:B------:R-:W-:Y:S01]  /*e120*/  LDGSTS.E [R244+0x4c008], desc[UR16][R228.64], !P6 ;  /* 0x4c008000e4f47fae */ /* 0x000fe2000f121850 */
[----:B------:R-:W-:-:S03]  /*e130*/  ISETP.GE.U32.AND P6, PT, R187, 0x7ffffeb4, PT ;  /* 0x7ffffeb4bb00780c */ /* 0x000fc60003fc6070 */
[----:B------:R-:W3:Y:S01]  /*e140*/  LDL.LU.64 R182, [R1+0x520] ;  /* 0x0005200001b67983 */ /* 0x000ee20000300a00 */
[----:B------:R-:W-:-:S03]  /*e150*/  IADD3 R187, R174, -0x12d, RZ ;  /* 0xfffffed3aebb7810 */ /* 0x000fc60007ffe0ff */
[----:B------:R-:W3:Y:S04]  /*e160*/  LDL.LU.64 R180, [R1+0x518] ;  /* 0x0005180001b47983 */ /* 0x000ee80000300a00 */
[----:B------:R-:W-:Y:S04]  /*e170*/  LDGSTS.E [R244+0x4800c], desc[UR16][R230.64], !P0 ;  /* 0x4800c000e6f47fae */ /* 0x000fe8000c121850 */
[----:B------:R-:W3:Y:S04]  /*e180*/  LDL.LU.64 R178, [R1+0x510] ;  /* 0x0005100001b27983 */ /* 0x000ee80000300a00 */
[----:B------:R1:W-:Y:S01]  /*e190*/  LDGSTS.E [R244+0x4c00c], desc[UR16][R172.64], !P0 ;  /* 0x4c00c000acf47fae */ /* 0x0003e2000c121850 */
[----:B------:R-:W-:-:S03]  /*e1a0*/  ISETP.GE.U32.AND P0, PT, R185, 0x7ffffeb3, PT ;  /* 0x7ffffeb3b900780c */ /* 0x000fc60003f06070 */
[----:B--2---:R-:W2:Y:S04]  /*e1b0*/  LDL.LU.64 R166, [R1+0x508] ;  /* 0x0005080001a67983 */ /* 0x004ea80000300a00 */
[----:B------:R-:W2:Y:S01]  /*e1c0*/  LDL.LU.64 R164, [R1+0x500] ;  /* 0x0005000001a47983 */ /* 0x000ea20000300a00 */
[----:B------:R-:W-:-:S03]  /*e1d0*/  ISETP.GE.U32.AND P4, PT, R187, 0x7ffffe94, PT ;  /* 0x7ffffe94bb00780c */ /* 0x000fc60003f86070 */
[----:B------:R-:W2:Y:S01]  /*e1e0*/  LDL.LU.64 R228, [R1+0x4f8] ;  /* 0x0004f80001e47983 */ /* 0x000ea20000300a00 */
[----:B-1----:R-:W-:-:S03]  /*e1f0*/  VIADD R244, R175, 0xfffffef0 ;  /* 0xfffffef0aff47836 */ /* 0x002fc60000000000 */
[----:B------:R-:W2:Y:S01]  /*e200*/  LDL.LU.64 R230, [R1+0x4f0] ;  /* 0x0004f00001e67983 */ /* 0x000ea20000300a00 */
[----:B------:R-:W-:-:S03]  /*e210*/  VIADD R185, R171, 0xfffffed2 ;  /* 0xfffffed2abb97836 */ /* 0x000fc60000000000 */
[----:B------:R-:W2:Y:S01]  /*e220*/  LDL.LU.64 R172, [R1+0x80] ;  /* 0x0000800001ac7983 */ /* 0x000ea20000300a00 */
[----:B------:R-:W-:-:S03]  /*e230*/  VIADD R187, R170, 0xfffffed1 ;  /* 0xfffffed1aabb7836 */ /* 0x000fc60000000000 */
[----:B------:R-:W2:Y:S04]  /*e240*/  LDL.LU.64 R168, [R1+0x68] ;  /* 0x0000680001a87983 */ /* 0x000ea80000300a00 */
[----:B------:R-:W2:Y:S04]  /*e250*/  LDL.LU.64 R174, [R1+0x70] ;  /* 0x0000700001ae7983 */ /* 0x000ea80000300a00 */
[----:B------:R-:W2:Y:S01]  /*e260*/  LDL.LU.64 R170, [R1+0x58] ;  /* 0x0000580001aa7983 */ /* 0x000ea20000300a00 */
[----:B----4-:R-:W-:-:S04]  /*e270*/  IMAD.WIDE R236, R184, 0x4, R236 ;  /* 0x00000004b8ec7825 */ /* 0x010fc800078e02ec */
[C---:B------:R-:W-:Y:S01]  /*e280*/  IMAD.WIDE R238, R184.reuse, 0x4, R238 ;  /* 0x00000004b8ee7825 */ /* 0x040fe200078e02ee */
[----:B------:R1:W-:Y:S03]  /*e290*/  STL.64 [R1+0xb0], R236 ;  /* 0x0000b0ec01007387 */ /* 0x0003e60000100a00 */
[C---:B------:R-:W-:Y:S01]  /*e2a0*/  IMAD.WIDE R2, R184.reuse, 0x4, R2 ;  /* 0x00000004b8027825 */ /* 0x040fe200078e0202 */
[----:B------:R4:W-:Y:S03]  /*e2b0*/  STL.64 [R1+0xd8], R238 ;  /* 0x0000d8ee01007387 */ /* 0x0009e60000100a00 */
[----:B---3--:R-:W-:Y:S01]  /*e2c0*/  IMAD.WIDE R188, R184, 0x4, R188 ;  /* 0x00000004b8bc7825 */ /* 0x008fe200078e02bc */
[----:B------:R3:W-:Y:S04]  /*e2d0*/  LDGSTS.E [R245+0x40000], desc[UR16][R236.64], !P6 ;  /* 0x40000000ecf57fae */ /* 0x0007e8000f121850 */
[----:B------:R-:W-:Y:S04]  /*e2e0*/  LDGSTS.E [R245+0x44000], desc[UR16][R238.64], !P6 ;  /* 0x44000000eef57fae */ /* 0x000fe8000f121850 */
[----:B------:R3:W-:Y:S04]  /*e2f0*/  LDGSTS.E [R245+0x40004], desc[UR16][R2.64], !P0 ;  /* 0x4000400002f57fae */ /* 0x0007e8000c121850 */
[----:B-1----:R-:W3:Y:S04]  /*e300*/  LDL.LU.64 R236, [R1+0x4e8] ;  /* 0x0004e80001ec7983 */ /* 0x002ee80000300a00 */
[----:B----4-:R-:W4:Y:S04]  /*e310*/  LDL.LU.64 R238, [R1+0x4e0] ;  /* 0x0004e00001ee7983 */ /* 0x010f280000300a00 */
[----:B------:R1:W-:Y:S04]  /*e320*/  STL.64 [R1+0xf8], R2 ;  /* 0x0000f80201007387 */ /* 0x0003e80000100a00 */
[----:B------:R1:W-:Y:S04]  /*e330*/  STL.64 [R1+0x118], R188 ;  /* 0x000118bc01007387 */ /* 0x0003e80000100a00 */
[----:B------:R4:W-:Y:S04]  /*e340*/  LDGSTS.E [R245+0x44004], desc[UR16][R188.64], !P0 ;  /* 0x44004000bcf57fae */ /* 0x0009e8000c121850 */
[----:B-1----:R-:W4:Y:S04]  /*e350*/  LDL.LU.64 R2, [R1+0x4d8] ;  /* 0x0004d80001027983 */ /* 0x002f280000300a00 */
[----:B------:R-:W4:Y:S01]  /*e360*/  LDL.LU.64 R188, [R1+0x4d0] ;  /* 0x0004d00001bc7983 */ /* 0x000f220000300a00 */
[----:B------:R-:W-:-:S02]  /*e370*/  ISETP.GE.U32.AND P5, PT, R185, 0x7ffffe93, PT ;  /* 0x7ffffe93b900780c */ /* 0x000fc40003fa6070 */
[----:B------:R-:W-:Y:S02]  /*e380*/  IADD3 R185, R177, -0x130, RZ ;  /* 0xfffffed0b1b97810 */ /* 0x000fe40007ffe0ff */
[----:B------:R-:W-:Y:S02]  /*e390*/  ISETP.GE.U32.AND P1, PT, R249, 0x7ffffeb2, PT ;  /* 0x7ffffeb2f900780c */ /* 0x000fe40003f26070 */
[----:B------:R-:W-:Y:S01]  /*e3a0*/  ISETP.GE.U32.AND P0, PT, R185, 0x7ffffe91, PT ;  /* 0x7ffffe91b900780c */ /* 0x000fe20003f06070 */
[----:B------:R-:W-:Y:S01]  /*e3b0*/  VIADD R185, R176, 0xfffffeee ;  /* 0xfffffeeeb0b97836 */ /* 0x000fe20000000000 */
[----:B------:R-:W-:Y:S01]  /*e3c0*/  ISETP.GE.U32.AND P3, PT, R244, 0x7ffffeb1, PT ;  /* 0x7ffffeb1f400780c */ /* 0x000fe20003f66070 */
[----:B------:R-:W1:Y:S01]  /*e3d0*/  LDC R249, c[0x0][0x230] ;  /* 0x00008c00fff97b82 */ /* 0x000e620000000800 */
[----:B--2---:R-:W-:-:S04]  /*e3e0*/  IMAD.WIDE R230, R184, 0x4, R230 ;  /* 0x00000004b8e67825 */ /* 0x004fc800078e02e6 */
[----:B------:R-:W-:-:S04]  /*e3f0*/  IMAD.WIDE R228, R184, 0x4, R228 ;  /* 0x00000004b8e47825 */ /* 0x000fc800078e02e4 */
[----:B------:R-:W-:-:S04]  /*e400*/  IMAD.WIDE R174, R184, 0x4, R174 ;  /* 0x00000004b8ae7825 */ /* 0x000fc800078e02ae */
[C---:B------:R-:W-:Y:S01]  /*e410*/  IMAD.WIDE R170, R184.reuse, 0x4, R170 ;  /* 0x00000004b8aa7825 */ /* 0x040fe200078e02aa */
[----:B------:R-:W-:Y:S01]  /*e420*/  ISETP.GE.U32.AND P6, PT, R187, 0x7ffffe92, PT ;  /* 0x7ffffe92bb00780c */ /* 0x000fe20003fc6070 */
[----:B------:R-:W2:Y:S02]  /*e430*/  LDC R244, c[0x0][0x230] ;  /* 0x00008c00fff47b82 */ /* 0x000ea40000000800 */
[----:B------:R-:W-:-:S04]  /*e440*/  IMAD.WIDE R176, R184, 0x4, R172 ;  /* 0x00000004b8b07825 */ /* 0x000fc800078e02ac */
[C---:B------:R-:W-:Y:S01]  /*e450*/  IMAD.WIDE R172, R184.reuse, 0x4, R168 ;  /* 0x00000004b8ac7825 */ /* 0x040fe200078e02a8 */
[----:B------:R1:W-:Y:S04]  /*e460*/  STL.64 [R1+0x130], R176 ;  /* 0x000130b001007387 */ /* 0x0003e80000100a00 */
[----:B------:R-:W-:Y:S04]  /*e470*/  STL.64 [R1+0x150], R172 ;  /* 0x000150ac01007387 */ /* 0x000fe80000100a00 */
[----:B------:R-:W-:Y:S04]  /*e480*/  LDGSTS.E [R245+0x40008], desc[UR16][R176.64], !P1 ;  /* 0x40008000b0f57fae */ /* 0x000fe8000c921850 */
[----:B------:R-:W-:Y:S04]  /*e490*/  LDGSTS.E [R245+0x44008], desc[UR16][R174.64], !P1 ;  /* 0x44008000aef57fae */ /* 0x000fe8000c921850 */
[----:B------:R-:W-:Y:S04]  /*e4a0*/  LDGSTS.E [R245+0x4000c], desc[UR16][R172.64], !P3 ;  /* 0x4000c000acf57fae */ /* 0x000fe8000d921850 */
[----:B------:R-:W-:Y:S01]  /*e4b0*/  LDGSTS.E [R245+0x4400c], desc[UR16][R170.64], !P3 ;  /* 0x4400c000aaf57fae */ /* 0x000fe2000d921850 */
[----:B---3--:R-:W-:-:S04]  /*e4c0*/  IMAD.WIDE R236, R184, 0x4, R236 ;  /* 0x00000004b8ec7825 */ /* 0x008fc800078e02ec */
[----:B----4-:R-:W-:-:S04]  /*e4d0*/  IMAD.WIDE R2, R184, 0x4, R2 ;  /* 0x00000004b8027825 */ /* 0x010fc800078e0202 */
[----:B------:R-:W-:-:S04]  /*e4e0*/  IMAD.WIDE R168, R184, 0x4, R188 ;  /* 0x00000004b8a87825 */ /* 0x000fc800078e02bc */
[C---:B------:R-:W-:Y:S01]  /*e4f0*/  IMAD.WIDE R188, R184.reuse, 0x4, R238 ;  /* 0x00000004b8bc7825 */ /* 0x040fe200078e02ee */
[----:B------:R-:W-:Y:S03]  /*e500*/  STL.64 [R1+0x188], R168 ;  /* 0x000188a801007387 */ /* 0x000fe60000100a00 */
[C---:B------:R-:W-:Y:S01]  /*e510*/  IMAD.WIDE R238, R184.reuse, 0x4, R164 ;  /* 0x00000004b8ee7825 */ /* 0x040fe200078e02a4 */
[----:B------:R-:W-:Y:S04]  /*e520*/  STL.64 [R1+0x2d0], R188 ;  /* 0x0002d0bc01007387 */ /* 0x000fe80000100a00 */
[----:B------:R-:W-:Y:S04]  /*e530*/  STL.64 [R1+0x338], R230 ;  /* 0x000338e601007387 */ /* 0x000fe80000100a00 */
[----:B------:R3:W-:Y:S01]  /*e540*/  STL.64 [R1+0xa8], R174 ;  /* 0x0000a8ae01007387 */ /* 0x0007e20000100a00 */
[----:B------:R-:W-:-:S03]  /*e550*/  IMAD.WIDE R164, R184, 0x4, R166 ;  /* 0x00000004b8a47825 */ /* 0x000fc600078e02a6 */
[----:B------:R-:W-:Y:S04]  /*e560*/  STL.64 [R1+0x3a8], R238 ;  /* 0x0003a8ee01007387 */ /* 0x000fe80000100a00 */
[----:B------:R4:W-:Y:S04]  /*e570*/  STL.64 [R1+0x110], R170 ;  /* 0x000110aa01007387 */ /* 0x0009e80000100a00 */
[----:B------:R2:W-:Y:S04]  /*e580*/  STL.64 [R1+0x160], R2 ;  /* 0x0001600201007387 */ /* 0x0005e80000100a00 */
[----:B-1----:R-:W2:Y:S04]  /*e590*/  LDL.LU.64 R176, [R1+0x4c8] ;  /* 0x0004c80001b07983 */ /* 0x002ea80000300a00 */
[----:B------:R-:W-:Y:S04]  /*e5a0*/  STL.64 [R1+0x180], R236 ;  /* 0x000180ec01007387 */ /* 0x000fe80000100a00 */
[----:B---3--:R-:W3:Y:S04]  /*e5b0*/  LDL.LU.64 R174, [R1+0x4c0] ;  /* 0x0004c00001ae7983 */ /* 0x008ee80000300a00 */
[----:B------:R-:W-:Y:S04]  /*e5c0*/  STL.64 [R1+0x290], R228 ;  /* 0x000290e401007387 */ /* 0x000fe80000100a00 */
[----:B------:R-:W3:Y:S04]  /*e5d0*/  LDL.LU.64 R172, [R1+0x4b8] ;  /* 0x0004b80001ac7983 */ /* 0x000ee80000300a00 */
[----:B------:R1:W-:Y:S04]  /*e5e0*/  STL.64 [R1+0x318], R164 ;  /* 0x000318a401007387 */ /* 0x0003e80000100a00 */
[----:B----4-:R-:W4:Y:S04]  /*e5f0*/  LDL.LU.64 R170, [R1+0x4b0] ;  /* 0x0004b00001aa7983 */ /* 0x010f280000300a00 */
[----:B------:R-:W-:Y:S04]  /*e600*/  LDGSTS.E [R245+0x48000], desc[UR16][R168.64], !P4 ;  /* 0x48000000a8f57fae */ /* 0x000fe8000e121850 */
[----:B------:R-:W-:Y:S04]  /*e610*/  LDGSTS.E [R245+0x4c000], desc[UR16][R2.64], !P4 ;  /* 0x4c00000002f57fae */ /* 0x000fe8000e121850 */
[----:B------:R-:W-:Y:S04]  /*e620*/  LDGSTS.E [R245+0x48004], desc[UR16][R188.64], !P5 ;  /* 0x48004000bcf57fae */ /* 0x000fe8000e921850 */
[----:B------:R-:W4:Y:S04]  /*e630*/  LDL.LU.64 R168, [R1+0x4a8] ;  /* 0x0004a80001a87983 */ /* 0x000f280000300a00 */
[----:B------:R-:W-:Y:S04]  /*e640*/  LDGSTS.E [R245+0x4c004], desc[UR16][R236.64], !P5 ;  /* 0x4c004000ecf57fae */ /* 0x000fe8000e921850 */
[----:B------:R-:W-:Y:S01]  /*e650*/  LDGSTS.E [R245+0x48008], desc[UR16][R230.64], !P6 ;  /* 0x48008000e6f57fae */ /* 0x000fe2000f121850 */
[----:B------:R-:W-:-:S02]  /*e660*/  VIADD R187, R252, 0xfffffeef ;  /* 0xfffffeeffcbb7836 */ /* 0x000fc40000000000 */
[----:B------:R-:W1:Y:S01]  /*e670*/  LDC R252, c[0x0][0x230] ;  /* 0x00008c00fffc7b82 */ /* 0x000e620000000800 */
[----:B------:R-:W-:Y:S04]  /*e680*/  LDGSTS.E [R245+0x4c008], desc[UR16][R228.64], !P6 ;  /* 0x4c008000e4f57fae */ /* 0x000fe8000f121850 */
[----:B------:R2:W-:Y:S04]  /*e690*/  LDGSTS.E [R245+0x4800c], desc[UR16][R238.64], !P0 ;  /* 0x4800c000eef57fae */ /* 0x0005e8000c121850 */
[----:B------:R1:W-:Y:S01]  /*e6a0*/  LDGSTS.E [R245+0x4c00c], desc[UR16][R164.64], !P0 ;  /* 0x4c00c000a4f57fae */ /* 0x0003e2000c121850 */
[----:B------:R-:W-:Y:S01]  /*e6b0*/  VIADD R166, R249, 0xfffffeec ;  /* 0xfffffeecf9a67836 */ /* 0x000fe20000000000 */
[----:B--2---:R-:W-:-:S02]  /*e6c0*/  IADD3 R167, R244, -0x113, RZ ;  /* 0xfffffeedf4a77810 */ /* 0x004fc40007ffe0ff */
[----:B------:R-:W5:Y:S01]  /*e6d0*/  LDL.LU.64 R2, [R1+0x4a0] ;  /* 0x0004a00001027983 */ /* 0x000f620000300a00 */
[----:B------:R-:W2:Y:S01]  /*e6e0*/  LDC R239, c[0x0][0x230] ;  /* 0x00008c00ffef7b82 */ /* 0x000ea20000000800 */
[----:B------:R-:W-:Y:S02]  /*e6f0*/  ISETP.GE.U32.AND P6, PT, R187, 0x7ffffeb0, PT ;  /* 0x7ffffeb0bb00780c */ /* 0x000fe40003fc6070 */
[----:B------:R-:W5:Y:S01]  /*e700*/  LDL.LU.64 R188, [R1+0x498] ;  /* 0x0004980001bc7983 */ /* 0x000f620000300a00 */
[----:B-1----:R-:W-:-:S04]  /*e710*/  IADD3 R164, R252, -0x132, RZ ;  /* 0xfffffecefca47810 */ /* 0x002fc80007ffe0ff */
[----:B------:R-:W1:Y:S01]  /*e720*/  LDC R187, c[0x0][0x230] ;  /* 0x00008c00ffbb7b82 */ /* 0x000e620000000800 */
[----:B------:R-:W-:-:S07]  /*e730*/  ISETP.GE.U32.AND P0, PT, R185, 0x7ffffeaf, PT ;  /* 0x7ffffeafb900780c */ /* 0x000fce0003f06070 */
[----:B------:R-:W1:Y:S01]  /*e740*/  LDC R252, c[0x0][0x230] ;  /* 0x00008c00fffc7b82 */ /* 0x000e620000000800 */
[----:B--2---:R-:W-:Y:S01]  /*e750*/  VIADD R165, R239, 0xfffffecf ;  /* 0xfffffecfefa57836 */ /* 0x004fe20000000000 */
[----:B------:R-:W-:-:S06]  /*e760*/  ISETP.GE.U32.AND P1, PT, R167, 0x7ffffeae, PT ;  /* 0x7ffffeaea700780c */ /* 0x000fcc0003f26070 */
[----:B------:R-:W2:Y:S01]  /*e770*/  LDC R239, c[0x0][0x230] ;  /* 0x00008c00ffef7b82 */ /* 0x000ea20000000800 */
[----:B------:R-:W-:-:S07]  /*e780*/  ISETP.GE.U32.AND P3, PT, R166, 0x7ffffead, PT ;  /* 0x7ffffeada600780c */ /* 0x000fce0003f66070 */
[----:B------:R-:W4:Y:S01]  /*e790*/  LDC R185, c[0x0][0x230] ;  /* 0x00008c00ffb97b82 */ /* 0x000f220000000800 */
[----:B------:R-:W-:Y:S02]  /*e7a0*/  ISETP.GE.U32.AND P4, PT, R165, 0x7ffffe90, PT ;  /* 0x7ffffe90a500780c */ /* 0x000fe40003f86070 */
[----:B------:R-:W-:Y:S01]  /*e7b0*/  ISETP.GE.U32.AND P5, PT, R164, 0x7ffffe8f, PT ;  /* 0x7ffffe8fa400780c */ /* 0x000fe20003fa6070 */
[----:B-1----:R-:W-:Y:S02]  /*e7c0*/  VIADD R164, R252, 0xfffffecc ;  /* 0xfffffeccfca47836 */ /* 0x002fe40000000000 */
[----:B------:R-:W-:-:S04]  /*e7d0*/  IMAD.WIDE R180, R184, 0x4, R180 ;  /* 0x00000004b8b47825 */ /* 0x000fc800078e02b4 */
[----:B--2---:R-:W-:Y:S02]  /*e7e0*/  VIADD R165, R239, 0xfffffecd ;  /* 0xfffffecdefa57836 */ /* 0x004fe40000000000 */
        /* <DEDUP_REMOVED lines=10> */
[C---:B------:R-:W-:Y:S02]  /*e890*/  IMAD.WIDE R178, R184.reuse, 0x4, R118 ;  /* 0x00000004b8b27825 */ /* 0x040fe400078e0276 */
[----:B------:R-:W1:Y:S02]  /*e8a0*/  LDC R118, c[0x0][0x230] ;  /* 0x00008c00ff767b82 */ /* 0x000e640000000800 */
[----:B------:R-:W-:-:S04]  /*e8b0*/  IMAD.WIDE R244, R184, 0x4, R124 ;  /* 0x00000004b8f47825 */ /* 0x000fc800078e027c */
[C---:B------:R-:W-:Y:S02]  /*e8c0*/  IMAD.WIDE R152, R184.reuse, 0x4, R152 ;  /* 0x00000004b8987825 */ /* 0x040fe400078e0298 */
[----:B------:R-:W2:Y:S02]  /*e8d0*/  LDC R119, c[0x0][0x230] ;  /* 0x00008c00ff777b82 */ /* 0x000ea40000000800 */
[----:B------:R-:W-:-:S04]  /*e8e0*/  IMAD.WIDE R154, R184, 0x4, R154 ;  /* 0x00000004b89a7825 */ /* 0x000fc800078e029a */
[----:B------:R-:W-:-:S04]  /*e8f0*/  IMAD.WIDE R160, R184, 0x4, R160 ;  /* 0x00000004b8a07825 */ /* 0x000fc800078e02a0 */
[----:B---3--:R-:W-:-:S04]  /*e900*/  IMAD.WIDE R166, R184, 0x4, R174 ;  /* 0x00000004b8a67825 */ /* 0x008fc800078e02ae */
[----:B----4-:R-:W-:-:S04]  /*e910*/  IMAD.WIDE R170, R184, 0x4, R170 ;  /* 0x00000004b8aa7825 */ /* 0x010fc800078e02aa */
[----:B------:R-:W-:-:S04]  /*e920*/  IMAD.WIDE R228, R184, 0x4, R168 ;  /* 0x00000004b8e47825 */ /* 0x000fc800078e02a8 */
[C---:B------:R-:W-:Y:S01]  /*e930*/  IMAD.WIDE R168, R184.reuse, 0x4, R172 ;  /* 0x00000004b8a87825 */ /* 0x040fe200078e02ac */
[----:B------:R-:W-:Y:S01]  /*e940*/  STL.64 [R1+0x78], R228 ;  /* 0x000078e401007387 */ /* 0x000fe20000100a00 */
[----:B------:R-:W3:Y:S03]  /*e950*/  LDC R172, c[0x0][0x230] ;  /* 0x00008c00ffac7b82 */ /* 0x000ee60000000800 */
[----:B------:R-:W-:Y:S04]  /*e960*/  LDGSTS.E [R246+0x40000], desc[UR16][R228.64], !P6 ;  /* 0x40000000e4f67fae */ /* 0x000fe8000f121850 */
[----:B------:R4:W-:Y:S01]  /*e970*/  STL.64 [R1+0xa0], R170 ;  /* 0x0000a0aa01007387 */ /* 0x0009e20000100a00 */
[----:B------:R-:W-:Y:S01]  /*e980*/  IMAD.WIDE R176, R184, 0x4, R176 ;  /* 0x00000004b8b07825 */ /* 0x000fe200078e02b0 */
[----:B------:R-:W1:Y:S02]  /*e990*/  LDC R173, c[0x0][0x230] ;  /* 0x00008c00ffad7b82 */ /* 0x000e640000000800 */
[----:B------:R4:W-:Y:S04]  /*e9a0*/  LDGSTS.E [R246+0x44000], desc[UR16][R170.64], !P6 ;  /* 0x44000000aaf67fae */ /* 0x0009e8000f121850 */
[----:B------:R-:W-:Y:S04]  /*e9b0*/  STL.64 [R1+0xd0], R168 ;  /* 0x0000d0a801007387 */ /* 0x000fe80000100a00 */
[----:B------:R-:W-:Y:S04]  /*e9c0*/  LDGSTS.E [R246+0x40004], desc[UR16][R168.64], !P0 ;  /* 0x40004000a8f67fae */ /* 0x000fe8000c121850 */
[----:B------:R2:W-:Y:S01]  /*e9d0*/  STL.64 [R1+0xf0], R166 ;  /* 0x0000f0a601007387 */ /* 0x0005e20000100a00 */
[----:B----4-:R-:W4:Y:S03]  /*e9e0*/  LDC R170, c[0x0][0x230] ;  /* 0x00008c00ffaa7b82 */ /* 0x010f260000000800 */
[----:B------:R2:W-:Y:S01]  /*e9f0*/  LDGSTS.E [R246+0x44004], desc[UR16][R166.64], !P0 ;  /* 0x44004000a6f67fae */ /* 0x0005e2000c121850 */
[----:B------:R-:W-:-:S04]  /*ea00*/  ISETP.GE.U32.AND P6, PT, R165, 0x7ffffe8e, PT ;  /* 0x7ffffe8ea500780c */ /* 0x000fc80003fc6070 */
[----:B------:R-:W3:Y:S08]  /*ea10*/  LDC R171, c[0x0][0x230] ;  /* 0x00008c00ffab7b82 */ /* 0x000ef00000000800 */
[----:B--2---:R-:W2:Y:S08]  /*ea20*/  LDC R167, c[0x0][0x230] ;  /* 0x00008c00ffa77b82 */ /* 0x004eb00000000800 */
[----:B------:R-:W1:Y:S01]  /*ea30*/  LDC R166, c[0x0][0x230] ;  /* 0x00008c00ffa67b82 */ /* 0x000e620000000800 */
[----:B------:R-:W-:Y:S01]  /*ea40*/  ISETP.GE.U32.AND P0, PT, R164, 0x7ffffe8d, PT ;  /* 0x7ffffe8da400780c */ /* 0x000fe20003f06070 */
[----:B------:R-:W-:Y:S01]  /*ea50*/  LDGSTS.E [R246+0x40008], desc[UR16][R176.64], !P1 ;  /* 0x40008000b0f67fae */ /* 0x000fe2000c921850 */
[----:B------:R-:W-:-:S03]  /*ea60*/  IMAD.WIDE R174, R184, 0x4, R202 ;  /* 0x00000004b8ae7825 */ /* 0x000fc600078e02ca */
[----:B------:R-:W-:Y:S04]  /*ea70*/  STL.64 [R1+0x108], R176 ;  /* 0x000108b001007387 */ /* 0x000fe80000100a00 */
[----:B------:R-:W-:Y:S04]  /*ea80*/  LDGSTS.E [R246+0x44008], desc[UR16][R238.64], !P1 ;  /* 0x44008000eef67fae */ /* 0x000fe8000c921850 */
[----:B------:R-:W-:Y:S04]  /*ea90*/  STL.64 [R1+0x148], R180 ;  /* 0x000148b401007387 */ /* 0x000fe80000100a00 */
[----:B------:R-:W-:Y:S01]  /*eaa0*/  LDGSTS.E [R246+0x4000c], desc[UR16][R180.64], !P3 ;  /* 0x4000c000b4f67fae */ /* 0x000fe2000d921850 */
[----:B------:R-:W-:-:S03]  /*eab0*/  IMAD.WIDE R168, R184, 0x4, R204 ;  /* 0x00000004b8a87825 */ /* 0x000fc600078e02cc */
[----:B------:R-:W-:Y:S04]  /*eac0*/  STL.64 [R1+0x178], R190 ;  /* 0x000178be01007387 */ /* 0x000fe80000100a00 */
[----:B------:R-:W-:Y:S01]  /*ead0*/  LDGSTS.E [R246+0x4400c], desc[UR16][R182.64], !P3 ;  /* 0x4400c000b6f67fae */ /* 0x000fe2000d921850 */
[----:B------:R-:W-:-:S03]  /*eae0*/  IADD3 R165, R185, -0x115, RZ ;  /* 0xfffffeebb9a57810 */ /* 0x000fc60007ffe0ff */
[----:B------:R-:W-:Y:S04]  /*eaf0*/  STL.64 [R1+0x270], R194 ;  /* 0x000270c201007387 */ /* 0x000fe80000100a00 */
[----:B------:R-:W-:Y:S01]  /*eb00*/  LDGSTS.E [R246+0x48000], desc[UR16][R190.64], !P4 ;  /* 0x48000000bef67fae */ /* 0x000fe2000e121850 */
[----:B------:R-:W-:-:S03]  /*eb10*/  VIADD R164, R187, 0xfffffeea ;  /* 0xfffffeeabba47836 */ /* 0x000fc60000000000 */
[----:B------:R-:W-:Y:S04]  /*eb20*/  STL.64 [R1+0x310], R198 ;  /* 0x000310c601007387 */ /* 0x000fe80000100a00 */
[----:B------:R-:W-:Y:S04]  /*eb30*/  LDGSTS.E [R246+0x4c000], desc[UR16][R192.64], !P4 ;  /* 0x4c000000c0f67fae */ /* 0x000fe8000e121850 */
[----:B------:R-:W-:Y:S04]  /*eb40*/  STL.64 [R1+0x390], R174 ;  /* 0x000390ae01007387 */ /* 0x000fe80000100a00 */
[----:B------:R-:W-:Y:S04]  /*eb50*/  LDGSTS.E [R246+0x48004], desc[UR16][R194.64], !P5 ;  /* 0x48004000c2f67fae */ /* 0x000fe8000e921850 */
[----:B------:R-:W-:Y:S04]  /*eb60*/  STL.64 [R1+0xe8], R182 ;  /* 0x0000e8b601007387 */ /* 0x000fe80000100a00 */
[----:B------:R-:W-:Y:S04]  /*eb70*/  LDGSTS.E [R246+0x4c004], desc[UR16][R196.64], !P5 ;  /* 0x4c004000c4f67fae */ /* 0x000fe8000e921850 */
[----:B------:R-:W-:Y:S04]  /*eb80*/  STL.64 [R1+0x158], R192 ;  /* 0x000158c001007387 */ /* 0x000fe80000100a00 */
[----:B------:R-:W-:Y:S04]  /*eb90*/  LDGSTS.E [R246+0x48008], desc[UR16][R198.64], !P6 ;  /* 0x48008000c6f67fae */ /* 0x000fe8000f121850 */
[----:B------:R-:W-:Y:S04]  /*eba0*/  STL.64 [R1+0x170], R196 ;  /* 0x000170c401007387 */ /* 0x000fe80000100a00 */
[----:B------:R-:W-:Y:S01]  /*ebb0*/  LDGSTS.E [R246+0x4c008], desc[UR16][R200.64], !P6 ;  /* 0x4c008000c8f67fae */ /* 0x000fe2000f121850 */
[----:B------:R-:W-:-:S03]  /*ebc0*/  ISETP.GE.U32.AND P6, PT, R165, 0x7ffffeac, PT ;  /* 0x7ffffeaca500780c */ /* 0x000fc60003fc6070 */
[----:B------:R-:W-:Y:S01]  /*ebd0*/  STL.64 [R1+0x1f0], R200 ;  /* 0x0001f0c801007387 */ /* 0x000fe20000100a00 */
[----:B--2---:R-:W-:-:S03]  /*ebe0*/  VIADD R167, R167, 0xfffffee9 ;  /* 0xfffffee9a7a77836 */ /* 0x004fc60000000000 */
[----:B------:R-:W-:Y:S01]  /*ebf0*/  LDGSTS.E [R246+0x4800c], desc[UR16][R174.64], !P0 ;  /* 0x4800c000aef67fae */ /* 0x000fe2000c121850 */
[----:B-1----:R-:W-:-:S03]  /*ec00*/  IADD3 R166, R166, -0x118, RZ ;  /* 0xfffffee8a6a67810 */ /* 0x002fc60007ffe0ff */
[----:B------:R1:W-:Y:S04]  /*ec10*/  STL.64 [R1+0x2f0], R168 ;  /* 0x0002f0a801007387 */ /* 0x0003e80000100a00 */
[----:B------:R1:W-:Y:S01]  /*ec20*/  LDGSTS.E [R246+0x4c00c], desc[UR16][R168.64], !P0 ;  /* 0x4c00c000a8f67fae */ /* 0x0003e2000c121850 */
[----:B------:R-:W-:Y:S01]  /*ec30*/  ISETP.GE.U32.AND P0, PT, R164, 0x7ffffeab, PT ;  /* 0x7ffffeaba400780c */ /* 0x000fe20003f06070 */
[----:B----4-:R-:W-:Y:S01]  /*ec40*/  VIADD R165, R170, 0xfffffecb ;  /* 0xfffffecbaaa57836 */ /* 0x010fe20000000000 */
[----:B------:R-:W-:Y:S01]  /*ec50*/  ISETP.GE.U32.AND P1, PT, R167, 0x7ffffeaa, PT ;  /* 0x7ffffeaaa700780c */ /* 0x000fe20003f26070 */
[----:B---3--:R-:W-:Y:S01]  /*ec60*/  VIADD R164, R171, 0xfffffeca ;  /* 0xfffffecaaba47836 */ /* 0x008fe20000000000 */
[----:B------:R-:W-:Y:S01]  /*ec70*/  ISETP.GE.U32.AND P3, PT, R166, 0x7ffffea9, PT ;  /* 0x7ffffea9a600780c */ /* 0x000fe20003f66070 */
[C---:B------:R-:W-:Y:S01]  /*ec80*/  IMAD.WIDE R228, R184.reuse, 0x4, R206 ;  /* 0x00000004b8e47825 */ /* 0x040fe200078e02ce */
[----:B------:R-:W2:Y:S08]  /*ec90*/  LDC R166, c[0x0][0x230] ;  /* 0x00008c00ffa67b82 */ /* 0x000eb00000000800 */
[----:B-1----:R-:W1:Y:S01]  /*eca0*/  LDC R168, c[0x0][0x230] ;  /* 0x00008c00ffa87b82 */ /* 0x002e620000000800 */
[----:B------:R-:W-:Y:S01]  /*ecb0*/  ISETP.GE.U32.AND P4, PT, R165, 0x7ffffe8c, PT ;  /* 0x7ffffe8ca500780c */ /* 0x000fe20003f86070 */
[----:B------:R-:W-:-:S06]  /*ecc0*/  IMAD.WIDE R176, R184, 0x4, R210 ;  /* 0x00000004b8b07825 */ /* 0x000fcc00078e02d2 */
[----:B------:R-:W3:Y:S01]  /*ecd0*/  LDC R169, c[0x0][0x230] ;  /* 0x00008c00ffa97b82 */ /* 0x000ee20000000800 */
[----:B------:R-:W-:Y:S01]  /*ece0*/  ISETP.GE.U32.AND P5, PT, R164, 0x7ffffe8b, PT ;  /* 0x7ffffe8ba400780c */ /* 0x000fe20003fa6070 */
[----:B------:R-:W-:Y:S01]  /*ecf0*/  IMAD.WIDE R174, R184, 0x4, R212 ;  /* 0x00000004b8ae7825 */ /* 0x000fe200078e02d4 */
[----:B------:R-:W-:Y:S01]  /*ed00*/  IADD3 R165, R172, -0x137, RZ ;  /* 0xfffffec9aca57810 */ /* 0x000fe20007ffe0ff */
[----:B------:R-:W-:Y:S02]  /*ed10*/  LDGSTS.E [R247+0x40000], desc[UR16][R228.64], !P6 ;  /* 0x40000000e4f77fae */ /* 0x000fe4000f121850 */
[----:B------:R-:W-:Y:S02]  /*ed20*/  VIADD R164, R173, 0xfffffec8 ;  /* 0xfffffec8ada47836 */ /* 0x000fe40000000000 */
[----:B------:R-:W4:Y:S01]  /*ed30*/  LDC R167, c[0x0][0x230] ;  /* 0x00008c00ffa77b82 */ /* 0x000f220000000800 */
[----:B------:R-:W-:Y:S01]  /*ed40*/  LDGSTS.E [R247+0x44000], desc[UR16][R230.64], !P6 ;  /* 0x44000000e6f77fae */ /* 0x000fe2000f121850 */
[----:B------:R-:W-:Y:S01]  /*ed50*/  ISETP.GE.U32.AND P6, PT, R165, 0x7ffffe8a, PT ;  /* 0x7ffffe8aa500780c */ /* 0x000fe20003fc6070 */
[----:B------:R-:W-:-:S02]  /*ed60*/  IMAD.WIDE R200, R184, 0x4, R214 ;  /* 0x00000004b8c87825 */ /* 0x000fc400078e02d6 */
[----:B------:R1:W-:Y:S03]  /*ed70*/  LDGSTS.E [R247+0x40004], desc[UR16][R176.64], !P0 ;  /* 0x40004000b0f77fae */ /* 0x0003e6000c121850 */
[----:B------:R-:W2:Y:S01]  /*ed80*/  LDC R170, c[0x0][0x230] ;  /* 0x00008c00ffaa7b82 */ /* 0x000ea20000000800 */
[----:B------:R3:W-:Y:S01]  /*ed90*/  LDGSTS.E [R247+0x44004], desc[UR16][R174.64], !P0 ;  /* 0x44004000aef77fae */ /* 0x0007e2000c121850 */
[----:B------:R-:W-:Y:S01]  /*eda0*/  ISETP.GE.U32.AND P0, PT, R164, 0x7ffffe89, PT ;  /* 0x7ffffe89a400780c */ /* 0x000fe20003f06070 */
[C---:B------:R-:W-:Y:S02]  /*edb0*/  IMAD.WIDE R198, R184.reuse, 0x4, R218 ;  /* 0x00000004b8c67825 */ /* 0x040fe400078e02da */
[----:B------:R-:W-:Y:S03]  /*edc0*/  LDGSTS.E [R247+0x40008], desc[UR16][R200.64], !P1 ;  /* 0x40008000c8f77fae */ /* 0x000fe6000c921850 */
[----:B------:R-:W4:Y:S01]  /*edd0*/  LDC R171, c[0x0][0x230] ;  /* 0x00008c00ffab7b82 */ /* 0x000f220000000800 */
[C---:B------:R-:W-:Y:S01]  /*ede0*/  IMAD.WIDE R196, R184.reuse, 0x4, R220 ;  /* 0x00000004b8c47825 */ /* 0x040fe200078e02dc */
[----:B------:R-:W-:Y:S03]  /*edf0*/  LDGSTS.E [R247+0x44008], desc[UR16][R236.64], !P1 ;  /* 0x44008000ecf77fae */ /* 0x000fe6000c921850 */
[C---:B------:R-:W-:Y:S01]  /*ee00*/  IMAD.WIDE R194, R184.reuse, 0x4, R222 ;  /* 0x00000004b8c27825 */ /* 0x040fe200078e02de */
[----:B------:R-:W-:Y:S02]  /*ee10*/  LDGSTS.E [R247+0x4000c], desc[UR16][R198.64], !P3 ;  /* 0x4000c000c6f77fae */ /* 0x000fe4000d921850 */
[----:B------:R-:W4:Y:S01]  /*ee20*/  LDC R172, c[0x0][0x230] ;  /* 0x00008c00ffac7b82 */ /* 0x000f220000000800 */
[C---:B------:R-:W-:Y:S01]  /*ee30*/  IMAD.WIDE R192, R184.reuse, 0x4, R110 ;  /* 0x00000004b8c07825 */ /* 0x040fe200078e026e */
[----:B------:R-:W-:Y:S03]  /*ee40*/  LDGSTS.E [R247+0x4400c], desc[UR16][R196.64], !P3 ;  /* 0x4400c000c4f77fae */ /* 0x000fe6000d921850 */
[C---:B------:R-:W-:Y:S01]  /*ee50*/  IMAD.WIDE R190, R184.reuse, 0x4, R112 ;  /* 0x00000004b8be7825 */ /* 0x040fe200078e0270 */
[----:B------:R3:W-:Y:S02]  /*ee60*/  STL.64 [R1+0x98], R176 ;  /* 0x000098b001007387 */ /* 0x0007e40000100a00 */
[----:B------:R-:W4:Y:S01]  /*ee70*/  LDC R173, c[0x0][0x230] ;  /* 0x00008c00ffad7b82 */ /* 0x000f220000000800 */
[C---:B------:R-:W-:Y:S01]  /*ee80*/  IMAD.WIDE R182, R184.reuse, 0x4, R114 ;  /* 0x00000004b8b67825 */ /* 0x040fe200078e0272 */
[----:B------:R-:W-:Y:S03]  /*ee90*/  LDGSTS.E [R247+0x48000], desc[UR16][R194.64], !P4 ;  /* 0x48000000c2f77fae */ /* 0x000fe6000e121850 */
[----:B------:R-:W-:Y:S01]  /*eea0*/  IMAD.WIDE R180, R184, 0x4, R116 ;  /* 0x00000004b8b47825 */ /* 0x000fe200078e0274 */
[----:B------:R2:W-:Y:S03]  /*eeb0*/  STL.64 [R1+0xc8], R174 ;  /* 0x0000c8ae01007387 */ /* 0x0005e60000100a00 */
[----:B-1----:R-:W-:Y:S01]  /*eec0*/  VIADD R165, R168, 0xfffffee7 ;  /* 0xfffffee7a8a57836 */ /* 0x002fe20000000000 */
[----:B------:R-:W-:Y:S01]  /*eed0*/  LDGSTS.E [R247+0x4c000], desc[UR16][R192.64], !P4 ;  /* 0x4c000000c0f77fae */ /* 0x000fe2000e121850 */
[C---:B---3--:R-:W-:Y:S01]  /*eee0*/  IMAD.WIDE R176, R184.reuse, 0x4, R120 ;  /* 0x00000004b8b07825 */ /* 0x048fe200078e0278 */
[----:B------:R-:W-:Y:S01]  /*eef0*/  IADD3 R164, R169, -0x11a, RZ ;  /* 0xfffffee6a9a47810 */ /* 0x000fe20007ffe0ff */
[----:B------:R-:W1:Y:S01]  /*ef00*/  LDC R114, c[0x0][0x230] ;  /* 0x00008c00ff727b82 */ /* 0x000e620000000800 */
[----:B------:R-:W-:Y:S01]  /*ef10*/  LDGSTS.E [R247+0x48004], desc[UR16][R190.64], !P5 ;  /* 0x48004000bef77fae */ /* 0x000fe2000e921850 */
[----:B--2---:R-:W-:-:S03]  /*ef20*/  IMAD.WIDE R174, R184, 0x4, R122 ;  /* 0x00000004b8ae7825 */ /* 0x004fc600078e027a */
[----:B------:R-:W-:Y:S01]  /*ef30*/  LDGSTS.E [R247+0x4c004], desc[UR16][R182.64], !P5 ;  /* 0x4c004000b6f77fae */ /* 0x000fe2000e921850 */
[----:B------:R-:W-:Y:S02]  /*ef40*/  IADD3 R111, R170, -0x139, RZ ;  /* 0xfffffec7aa6f7810 */ /* 0x000fe40007ffe0ff */
[----:B------:R-:W2:Y:S01]  /*ef50*/  LDC R115, c[0x0][0x230] ;  /* 0x00008c00ff737b82 */ /* 0x000ea20000000800 */
[----:B------:R-:W-:Y:S01]  /*ef60*/  LDGSTS.E [R247+0x48008], desc[UR16][R180.64], !P6 ;  /* 0x48008000b4f77fae */ /* 0x000fe2000f121850 */
[----:B------:R-:W-:-:S03]  /*ef70*/  VIADD R113, R166, 0xfffffee5 ;  /* 0xfffffee5a6717836 */ /* 0x000fc60000000000 */
[----:B------:R-:W-:Y:S01]  /*ef80*/  STL.64 [R1+0xe0], R200 ;  /* 0x0000e0c801007387 */ /* 0x000fe20000100a00 */
[----:B----4-:R-:W-:Y:S02]  /*ef90*/  VIADD R112, R167, 0xfffffee4 ;  /* 0xfffffee4a7707836 */ /* 0x010fe40000000000 */
[----:B------:R-:W3:Y:S01]  /*efa0*/  LDC R117, c[0x0][0x230] ;  /* 0x00008c00ff757b82 */ /* 0x000ee20000000800 */
[----:B------:R-:W-:Y:S01]  /*efb0*/  LDGSTS.E [R247+0x4c008], desc[UR16][R178.64], !P6 ;  /* 0x4c008000b2f77fae */ /* 0x000fe2000f121850 */
[----:B------:R-:W-:-:S03]  /*efc0*/  ISETP.GE.U32.AND P6, PT, R165, 0x7ffffea8, PT ;  /* 0x7ffffea8a500780c */ /* 0x000fc60003fc6070 */
[----:B------:R-:W-:Y:S01]  /*efd0*/  STL.64 [R1+0x138], R198 ;  /* 0x000138c601007387 */ /* 0x000fe20000100a00 */
[----:B------:R-:W-:Y:S02]  /*efe0*/  VIADD R110, R171, 0xfffffec6 ;  /* 0xfffffec6ab6e7836 */ /* 0x000fe40000000000 */
[----:B------:R-:W4:Y:S01]  /*eff0*/  LDC R116, c[0x0][0x230] ;  /* 0x00008c00ff747b82 */ /* 0x000f220000000800 */
[----:B------:R-:W-:Y:S04]  /*f000*/  LDGSTS.E [R247+0x4800c], desc[UR16][R176.64], !P0 ;  /* 0x4800c000b0f77fae */ /* 0x000fe8000c121850 */
[----:B------:R-:W-:Y:S04]  /*f010*/  STL.64 [R1+0x190], R194 ;  /* 0x000190c201007387 */ /* 0x000fe80000100a00 */
[----:B------:R1:W-:Y:S01]  /*f020*/  LDGSTS.E [R247+0x4c00c], desc[UR16][R174.64], !P0 ;  /* 0x4c00c000aef77fae */ /* 0x0003e2000c121850 */
[----:B------:R-:W-:-:S03]  /*f030*/  ISETP.GE.U32.AND P0, PT, R164, 0x7ffffea7, PT ;  /* 0x7ffffea7a400780c */ /* 0x000fc60003f06070 */
[----:B------:R-:W-:Y:S04]  /*f040*/  STL.64 [R1+0x1c8], R190 ;  /* 0x0001c8be01007387 */ /* 0x000fe80000100a00 */
[----:B------:R-:W-:Y:S01]  /*f050*/  STL.64 [R1+0x2e0], R180 ;  /* 0x0002e0b401007387 */ /* 0x000fe20000100a00 */
[----:B------:R-:W-:Y:S02]  /*f060*/  ISETP.GE.U32.AND P1, PT, R113, 0x7ffffea6, PT ;  /* 0x7ffffea67100780c */ /* 0x000fe40003f26070 */
[----:B------:R-:W-:Y:S01]  /*f070*/  ISETP.GE.U32.AND P3, PT, R112, 0x7ffffea5, PT ;  /* 0x7ffffea57000780c */ /* 0x000fe20003f66070 */
[----:B------:R-:W-:Y:S01]  /*f080*/  STL.64 [R1+0x358], R176 ;  /* 0x000358b001007387 */ /* 0x000fe20000100a00 */
[----:B------:R-:W-:Y:S01]  /*f090*/  ISETP.GE.U32.AND P4, PT, R111, 0x7ffffe88, PT ;  /* 0x7ffffe886f00780c */ /* 0x000fe20003f86070 */
[----:B-1----:R-:W-:Y:S01]  /*f0a0*/  IMAD.WIDE R246, R184, 0x4, R126 ;  /* 0x00000004b8f67825 */ /* 0x002fe200078e027e */
[----:B------:R-:W-:Y:S01]  /*f0b0*/  ISETP.GE.U32.AND P5, PT, R110, 0x7ffffe87, PT ;  /* 0x7ffffe876e00780c */ /* 0x000fe20003fa6070 */
[----:B------:R-:W-:Y:S01]  /*f0c0*/  STL.64 [R1+0xc0], R196 ;  /* 0x0000c0c401007387 */ /* 0x000fe20000100a00 */
[----:B------:R-:W1:Y:S03]  /*f0d0*/  LDC R113, c[0x0][0x230] ;  /* 0x00008c00ff717b82 */ /* 0x000e660000000800 */
[----:B------:R-:W-:Y:S01]  /*f0e0*/  STL.64 [R1+0x198], R192 ;  /* 0x000198c001007387 */ /* 0x000fe20000100a00 */
[----:B------:R-:W-:-:S03]  /*f0f0*/  VIADD R111, R172, 0xfffffec5 ;  /* 0xfffffec5ac6f7836 */ /* 0x000fc60000000000 */
[----:B------:R2:W-:Y:S01]  /*f100*/  STL.64 [R1+0x1a8], R182 ;  /* 0x0001a8b601007387 */ /* 0x0005e20000100a00 */
[----:B------:R-:W-:Y:S01]  /*f110*/  IMAD.WIDE R168, R184, 0x4, R130 ;  /* 0x00000004b8a87825 */ /* 0x000fe200078e0282 */
[----:B------:R-:W3:Y:S02]  /*f120*/  LDC R112, c[0x0][0x230] ;  /* 0x00008c00ff707b82 */ /* 0x000ee40000000800 */
[----:B------:R-:W-:Y:S04]  /*f130*/  STL.64 [R1+0x1b8], R178 ;  /* 0x0001b8b201007387 */ /* 0x000fe80000100a00 */
[----:B------:R4:W-:Y:S01]  /*f140*/  STL.64 [R1+0x2b8], R174 ;  /* 0x0002b8ae01007387 */ /* 0x0009e20000100a00 */
[----:B------:R-:W-:-:S03]  /*f150*/  IADD3 R110, R173, -0x13c, RZ ;  /* 0xfffffec4ad6e7810 */ /* 0x000fc60007ffe0ff */
[----:B------:R-:W-:Y:S01]  /*f160*/  LDGSTS.E [R248+0x40000], desc[UR16][R244.64], !P6 ;  /* 0x40000000f4f87fae */ /* 0x000fe2000f121850 */
[----:B--2---:R-:W-:-:S03]  /*f170*/  IMAD.WIDE R182, R184, 0x4, R132 ;  /* 0x00000004b8b67825 */ /* 0x004fc600078e0284 */
[----:B------:R-:W-:Y:S01]  /*f180*/  LDGSTS.E [R248+0x44000], desc[UR16][R246.64], !P6 ;  /* 0x44000000f6f87fae */ /* 0x000fe2000f121850 */
[----:B----4-:R-:W-:Y:S01]  /*f190*/  IMAD.WIDE R174, R184, 0x4, R128 ;  /* 0x00000004b8ae7825 */ /* 0x010fe200078e0280 */
[----:B------:R-:W-:-:S03]  /*f1a0*/  ISETP.GE.U32.AND P6, PT, R111, 0x7ffffe86, PT ;  /* 0x7ffffe866f00780c */ /* 0x000fc60003fc6070 */
[C---:B------:R-:W-:Y:S01]  /*f1b0*/  IMAD.WIDE R180, R184.reuse, 0x4, R134 ;  /* 0x00000004b8b47825 */ /* 0x040fe200078e0286 */
[----:B------:R2:W-:Y:S03]  /*f1c0*/  LDGSTS.E [R248+0x40004], desc[UR16][R174.64], !P0 ;  /* 0x40004000aef87fae */ /* 0x0005e6000c121850 */
[----:B------:R-:W-:Y:S01]  /*f1d0*/  IMAD.WIDE R178, R184, 0x4, R136 ;  /* 0x00000004b8b27825 */ /* 0x000fe200078e0288 */
[----:B------:R4:W-:Y:S01]  /*f1e0*/  LDGSTS.E [R248+0x44004], desc[UR16][R168.64], !P0 ;  /* 0x44004000a8f87fae */ /* 0x0009e2000c121850 */
[----:B------:R-:W-:Y:S02]  /*f1f0*/  ISETP.GE.U32.AND P0, PT, R110, 0x7ffffe85, PT ;  /* 0x7ffffe856e00780c */ /* 0x000fe40003f06070 */
[C---:B------:R-:W-:Y:S01]  /*f200*/  IMAD.WIDE R176, R184.reuse, 0x4, R138 ;  /* 0x00000004b8b07825 */ /* 0x040fe200078e028a */
[----:B------:R2:W-:Y:S03]  /*f210*/  STL.64 [R1+0x10], R174 ;  /* 0x000010ae01007387 */ /* 0x0005e60000100a00 */
[C---:B------:R-:W-:Y:S01]  /*f220*/  IMAD.WIDE R170, R184.reuse, 0x4, R144 ;  /* 0x00000004b8aa7825 */ /* 0x040fe200078e0290 */
[----:B------:R4:W-:Y:S03]  /*f230*/  STL.64 [R1+0x90], R168 ;  /* 0x000090a801007387 */ /* 0x0009e60000100a00 */
[C---:B------:R-:W-:Y:S01]  /*f240*/  IMAD.WIDE R166, R184.reuse, 0x4, R148 ;  /* 0x00000004b8a67825 */ /* 0x040fe200078e0294 */
[----:B------:R-:W-:Y:S03]  /*f250*/  LDGSTS.E [R248+0x40008], desc[UR16][R182.64], !P1 ;  /* 0x40008000b6f87fae */ /* 0x000fe6000c921850 */
[C---:B--2---:R-:W-:Y:S01]  /*f260*/  IMAD.WIDE R174, R184.reuse, 0x4, R140 ;  /* 0x00000004b8ae7825 */ /* 0x044fe200078e028c */
[----:B------:R-:W-:Y:S03]  /*f270*/  STL.64 [R1+0xb8], R182 ;  /* 0x0000b8b601007387 */ /* 0x000fe60000100a00 */
[C---:B------:R-:W-:Y:S01]  /*f280*/  IMAD.WIDE R172, R184.reuse, 0x4, R142 ;  /* 0x00000004b8ac7825 */ /* 0x040fe200078e028e */
[----:B------:R-:W-:Y:S03]  /*f290*/  LDGSTS.E [R248+0x44008], desc[UR16][R180.64], !P1 ;  /* 0x44008000b4f87fae */ /* 0x000fe6000c921850 */
[C---:B----4-:R-:W-:Y:S01]  /*f2a0*/  IMAD.WIDE R168, R184.reuse, 0x4, R146 ;  /* 0x00000004b8a87825 */ /* 0x050fe200078e0292 */
[----:B------:R-:W-:Y:S04]  /*f2b0*/  STL.64 [R1+0x128], R178 ;  /* 0x000128b201007387 */ /* 0x000fe80000100a00 */
[----:B------:R-:W-:Y:S01]  /*f2c0*/  LDGSTS.E [R248+0x4000c], desc[UR16][R178.64], !P3 ;  /* 0x4000c000b2f87fae */ /* 0x000fe2000d921850 */
[----:B------:R-:W-:-:S03]  /*f2d0*/  IMAD.WIDE R164, R184, 0x4, R150 ;  /* 0x00000004b8a47825 */ /* 0x000fc600078e0296 */
        /* <DEDUP_REMOVED lines=8> */
[----:B------:R2:W-:Y:S04]  /*f360*/  STL.64 [R1+0x330], R152 ;  /* 0x0003309801007387 */ /* 0x0005e80000100a00 */
[----:B------:R-:W-:Y:S04]  /*f370*/  LDGSTS.E [R248+0x4c004], desc[UR16][R168.64], !P5 ;  /* 0x4c004000a8f87fae */ /* 0x000fe8000e921850 */
[----:B------:R-:W-:Y:S04]  /*f380*/  STL.64 [R1+0x88], R176 ;  /* 0x000088b001007387 */ /* 0x000fe80000100a00 */
[----:B------:R-:W-:Y:S04]  /*f390*/  LDGSTS.E [R248+0x48008], desc[UR16][R166.64], !P6 ;  /* 0x48008000a6f87fae */ /* 0x000fe8000f121850 */
[----:B------:R-:W-:Y:S04]  /*f3a0*/  STL.64 [R1+0x1d8], R172 ;  /* 0x0001d8ac01007387 */ /* 0x000fe80000100a00 */
[----:B------:R-:W-:Y:S04]  /*f3b0*/  LDGSTS.E [R248+0x4c008], desc[UR16][R164.64], !P6 ;  /* 0x4c008000a4f87fae */ /* 0x000fe8000f121850 */
[----:B------:R-:W-:Y:S04]  /*f3c0*/  STL.64 [R1+0x1e8], R168 ;  /* 0x0001e8a801007387 */ /* 0x000fe80000100a00 */
[----:B------:R2:W-:Y:S04]  /*f3d0*/  LDGSTS.E [R248+0x4800c], desc[UR16][R152.64], !P0 ;  /* 0x4800c00098f87fae */ /* 0x0005e8000c121850 */
[----:B------:R-:W-:Y:S04]  /*f3e0*/  STL.64 [R1+0x1f8], R164 ;  /* 0x0001f8a401007387 */ /* 0x000fe80000100a00 */
[----:B------:R4:W-:Y:S01]  /*f3f0*/  STL.64 [R1+0x208], R154 ;  /* 0x0002089a01007387 */ /* 0x0009e20000100a00 */
[----:B--2---:R-:W-:-:S03]  /*f400*/  IMAD.WIDE R152, R184, 0x4, R158 ;  /* 0x00000004b8987825 */ /* 0x004fc600078e029e */
[----:B------:R4:W-:Y:S04]  /*f410*/  LDGSTS.E [R248+0x4c00c], desc[UR16][R154.64], !P0 ;  /* 0x4c00c0009af87fae */ /* 0x0009e8000c121850 */
[----:B------:R2:W-:Y:S04]  /*f420*/  STL.64 [R1+0x58], R152 ;  /* 0x0000589801007387 */ /* 0x0005e80000100a00 */
[----:B------:R-:W-:Y:S01]  /*f430*/  STL.64 [R1+0x60], R160 ;  /* 0x000060a001007387 */ /* 0x000fe20000100a00 */
[----:B----4-:R-:W-:-:S05]  /*f440*/  IMAD.WIDE R154, R184, 0x4, R162 ;  /* 0x00000004b89a7825 */ /* 0x010fca00078e02a2 */
[----:B------:R4:W-:Y:S04]  /*f450*/  STL.64 [R1+0x70], R154 ;  /* 0x0000709a01007387 */ /* 0x0009e80000100a00 */
[----:B------:R-:W4:Y:S01]  /*f460*/  LDL R185, [R1+0x460] ;  /* 0x0004600001b97983 */ /* 0x000f220000100800 */
[----:B------:R-:W-:Y:S02]  /*f470*/  VIADD R111, R114, 0xfffffee3 ;  /* 0xfffffee3726f7836 */ /* 0x000fe40000000000 */
[----:B------:R-:W-:-:S03]  /*f480*/  VIADD R110, R115, 0xfffffee2 ;  /* 0xfffffee2736e7836 */ /* 0x000fc60000000000 */
[----:B------:R-:W-:Y:S02]  /*f490*/  ISETP.GE.U32.AND P6, PT, R111, 0x7ffffea4, PT ;  /* 0x7ffffea46f00780c */ /* 0x000fe40003fc6070 */
[----:B------:R-:W-:Y:S01]  /*f4a0*/  ISETP.GE.U32.AND P0, PT, R110, 0x7ffffea3, PT ;  /* 0x7ffffea36e00780c */ /* 0x000fe20003f06070 */
[----:B---3--:R-:W-:Y:S01]  /*f4b0*/  VIADD R112, R112, 0xfffffee0 ;  /* 0xfffffee070707836 */ /* 0x008fe20000000000 */
[----:B-1----:R-:W-:Y:S01]  /*f4c0*/  IADD3 R113, R113, -0x11f, RZ ;  /* 0xfffffee171717810 */ /* 0x002fe20007ffe0ff */
[----:B------:R-:W-:Y:S01]  /*f4d0*/  IMAD.WIDE R190, R184, 0x4, R156 ;  /* 0x00000004b8be7825 */ /* 0x000fe200078e029c */
[----:B------:R-:W-:Y:S02]  /*f4e0*/  IADD3 R110, R117, -0x13e, RZ ;  /* 0xfffffec2756e7810 */ /* 0x000fe40007ffe0ff */
[----:B------:R-:W-:Y:S01]  /*f4f0*/  ISETP.GE.U32.AND P1, PT, R113, 0x7ffffea2, PT ;  /* 0x7ffffea27100780c */ /* 0x000fe20003f26070 */
[----:B------:R-:W-:Y:S01]  /*f500*/  VIADD R111, R116, 0xfffffec3 ;  /* 0xfffffec3746f7836 */ /* 0x000fe20000000000 */
[----:B------:R-:W-:-:S02]  /*f510*/  ISETP.GE.U32.AND P3, PT, R112, 0x7ffffea1, PT ;  /* 0x7ffffea17000780c */ /* 0x000fc40003f66070 */
[----:B------:R-:W-:Y:S01]  /*f520*/  ISETP.GE.U32.AND P5, PT, R110, 0x7ffffe83, PT ;  /* 0x7ffffe836e00780c */ /* 0x000fe20003fa6070 */
[----:B------:R-:W-:Y:S01]  /*f530*/  VIADD R110, R118, 0xfffffec1 ;  /* 0xfffffec1766e7836 */ /* 0x000fe20000000000 */
[----:B------:R-:W-:Y:S01]  /*f540*/  LDGSTS.E [R241+0x40000], desc[UR16][R190.64], !P6 ;  /* 0x40000000bef17fae */ /* 0x000fe2000f121850 */
[----:B------:R-:W-:Y:S01]  /*f550*/  ISETP.GE.U32.AND P4, PT, R111, 0x7ffffe84, PT ;  /* 0x7ffffe846f00780c */ /* 0x000fe20003f86070 */
[----:B------:R-:W-:Y:S02]  /*f560*/  IMAD.WIDE R22, R184, 0x4, R22 ;  /* 0x00000004b8167825 */ /* 0x000fe400078e0216 */
[----:B------:R2:W-:Y:S01]  /*f570*/  LDGSTS.E [R241+0x44000], desc[UR16][R152.64], !P6 ;  /* 0x4400000098f17fae */ /* 0x0005e2000f121850 */
[----:B------:R-:W-:Y:S01]  /*f580*/  ISETP.GE.U32.AND P6, PT, R110, 0x7ffffe82, PT ;  /* 0x7ffffe826e00780c */ /* 0x000fe20003fc6070 */
[C---:B------:R-:W-:Y:S02]  /*f590*/  IMAD.WIDE R170, R184.reuse, 0x4, R26 ;  /* 0x00000004b8aa7825 */ /* 0x040fe400078e021a */
[----:B------:R-:W-:Y:S02]  /*f5a0*/  LDGSTS.E [R241+0x40004], desc[UR16][R160.64], !P0 ;  /* 0x40004000a0f17fae */ /* 0x000fe4000c121850 */
[----:B------:R-:W-:-:S02]  /*f5b0*/  IMAD.WIDE R166, R184, 0x4, R30 ;  /* 0x00000004b8a67825 */ /* 0x000fc400078e021e */
[----:B------:R4:W-:Y:S02]  /*f5c0*/  LDGSTS.E [R241+0x44004], desc[UR16][R154.64], !P0 ;  /* 0x440040009af17fae */ /* 0x0009e4000c121850 */
[----:B--2---:R-:W-:Y:S02]  /*f5d0*/  VIADD R152, R119, 0xfffffec0 ;  /* 0xfffffec077987836 */ /* 0x004fe40000000000 */
[----:B------:R-:W-:Y:S01]  /*f5e0*/  IMAD.WIDE R162, R184, 0x4, R34 ;  /* 0x00000004b8a27825 */ /* 0x000fe200078e0222 */
[----:B------:R-:W-:Y:S02]  /*f5f0*/  STL.64 [R1+0x80], R22 ;  /* 0x0000801601007387 */ /* 0x000fe40000100a00 */
[----:B------:R-:W-:Y:S01]  /*f600*/  ISETP.GE.U32.AND P0, PT, R152, 0x7ffffe81, PT ;  /* 0x7ffffe819800780c */ /* 0x000fe20003f06070 */
[C---:B------:R-:W-:Y:S01]  /*f610*/  IMAD.WIDE R182, R184.reuse, 0x4, R24 ;  /* 0x00000004b8b67825 */ /* 0x040fe200078e0218 */
[----:B------:R-:W-:Y:S03]  /*f620*/  STL.64 [R1+0x100], R170 ;  /* 0x000100aa01007387 */ /* 0x000fe60000100a00 */
[C---:B------:R-:W-:Y:S01]  /*f630*/  IMAD.WIDE R158, R184.reuse, 0x4, R38 ;  /* 0x00000004b89e7825 */ /* 0x040fe200078e0226 */
[----:B------:R-:W-:Y:S03]  /*f640*/  STL.64 [R1+0x210], R166 ;  /* 0x000210a601007387 */ /* 0x000fe60000100a00 */
[C---:B----4-:R-:W-:Y:S01]  /*f650*/  IMAD.WIDE R154, R184.reuse, 0x4, R42 ;  /* 0x00000004b89a7825 */ /* 0x050fe200078e022a */
[----:B------:R-:W-:Y:S03]  /*f660*/  LDGSTS.E [R241+0x40008], desc[UR16][R22.64], !P1 ;  /* 0x4000800016f17fae */ /* 0x000fe6000c921850 */
[C---:B------:R-:W-:Y:S01]  /*f670*/  IMAD.WIDE R168, R184.reuse, 0x4, R28 ;  /* 0x00000004b8a87825 */ /* 0x040fe200078e021c */
[----:B------:R-:W-:Y:S03]  /*f680*/  STL.64 [R1+0x220], R162 ;  /* 0x000220a201007387 */ /* 0x000fe60000100a00 */
        /* <DEDUP_REMOVED lines=8> */
[----:B------:R-:W-:Y:S04]  /*f710*/  LDGSTS.E [R241+0x4400c], desc[UR16][R168.64], !P3 ;  /* 0x4400c000a8f17fae */ /* 0x000fe8000d921850 */
[----:B------:R-:W-:Y:S04]  /*f720*/  STL.64 [R1+0x68], R168 ;  /* 0x000068a801007387 */ /* 0x000fe80000100a00 */
[----:B------:R-:W-:Y:S04]  /*f730*/  LDGSTS.E [R241+0x48000], desc[UR16][R166.64], !P4 ;  /* 0x48000000a6f17fae */ /* 0x000fe8000e121850 */
[----:B------:R1:W-:Y:S04]  /*f740*/  STL.64 [R1+0x218], R164 ;  /* 0x000218a401007387 */ /* 0x0003e80000100a00 */
[----:B------:R1:W-:Y:S04]  /*f750*/  LDGSTS.E [R241+0x4c000], desc[UR16][R164.64], !P4 ;  /* 0x4c000000a4f17fae */ /* 0x0003e8000e121850 */
[----:B------:R2:W-:Y:S04]  /*f760*/  LDGSTS.E [R241+0x48004], desc[UR16][R162.64], !P5 ;  /* 0x48004000a2f17fae */ /* 0x0005e8000e921850 */
[----:B------:R3:W-:Y:S01]  /*f770*/  STL.64 [R1+0x228], R160 ;  /* 0x000228a001007387 */ /* 0x0007e20000100a00 */
[----:B-1----:R-:W-:-:S03]  /*f780*/  IMAD.WIDE R164, R186, 0x4, R46 ;  /* 0x00000004baa47825 */ /* 0x002fc600078e022e */
[----:B------:R3:W-:Y:S01]  /*f790*/  LDGSTS.E [R241+0x4c004], desc[UR16][R160.64], !P5 ;  /* 0x4c004000a0f17fae */ /* 0x0007e2000e921850 */
[----:B--2---:R-:W-:-:S03]  /*f7a0*/  IMAD.WIDE R162, R186, 0x4, R54 ;  /* 0x00000004baa27825 */ /* 0x004fc600078e0236 */
[----:B------:R1:W-:Y:S04]  /*f7b0*/  LDGSTS.E [R241+0x48008], desc[UR16][R158.64], !P6 ;  /* 0x480080009ef17fae */ /* 0x0003e8000f121850 */
[----:B------:R2:W-:Y:S01]  /*f7c0*/  STL.64 [R1+0x238], R156 ;  /* 0x0002389c01007387 */ /* 0x0005e20000100a00 */
[----:B---3--:R-:W-:-:S03]  /*f7d0*/  IMAD.WIDE R160, R186, 0x4, R62 ;  /* 0x00000004baa07825 */ /* 0x008fc600078e023e */
[----:B------:R2:W-:Y:S01]  /*f7e0*/  LDGSTS.E [R241+0x4c008], desc[UR16][R156.64], !P6 ;  /* 0x4c0080009cf17fae */ /* 0x0005e2000f121850 */
[----:B-1----:R-:W-:-:S03]  /*f7f0*/  IMAD.WIDE R158, R186, 0x4, R70 ;  /* 0x00000004ba9e7825 */ /* 0x002fc600078e0246 */
[----:B------:R1:W-:Y:S04]  /*f800*/  STL.64 [R1+0x248], R152 ;  /* 0x0002489801007387 */ /* 0x0003e80000100a00 */
[----:B------:R3:W-:Y:S01]  /*f810*/  LDGSTS.E [R241+0x4800c], desc[UR16][R154.64], !P0 ;  /* 0x4800c0009af17fae */ /* 0x0007e2000c121850 */
[----:B------:R-:W-:-:S03]  /*f820*/  IMAD.WIDE R22, R186, 0x4, R102 ;  /* 0x00000004ba167825 */ /* 0x000fc600078e0266 */
[----:B------:R1:W-:Y:S01]  /*f830*/  LDGSTS.E [R241+0x4c00c], desc[UR16][R152.64], !P0 ;  /* 0x4c00c00098f17fae */ /* 0x0003e2000c121850 */
[----:B--2---:R-:W-:-:S03]  /*f840*/  IMAD.WIDE R156, R186, 0x4, R78 ;  /* 0x00000004ba9c7825 */ /* 0x004fc600078e024e */
[----:B------:R2:W-:Y:S01]  /*f850*/  STL.64 [R1+0x250], R164 ;  /* 0x000250a401007387 */ /* 0x0005e20000100a00 */
[----:B---3--:R-:W-:-:S03]  /*f860*/  IMAD.WIDE R154, R186, 0x4, R86 ;  /* 0x00000004ba9a7825 */ /* 0x008fc600078e0256 */
[----:B------:R3:W-:Y:S01]  /*f870*/  STL.64 [R1+0x388], R162 ;  /* 0x000388a201007387 */ /* 0x0007e20000100a00 */
[----:B-1----:R-:W-:-:S03]  /*f880*/  IMAD.WIDE R152, R186, 0x4, R94 ;  /* 0x00000004ba987825 */ /* 0x002fc600078e025e */
[----:B------:R-:W0:Y:S04]  /*f890*/  LDGDEPBAR ;  /* 0x00000000000079af */ /* 0x000e280000000000 */
[----:B------:R1:W-:Y:S04]  /*f8a0*/  STL.64 [R1+0x3e8], R160 ;  /* 0x0003e8a001007387 */ /* 0x0003e80000100a00 */
[----:B------:R2:W-:Y:S04]  /*f8b0*/  LDGSTS.E [R4+0x70000], desc[UR16][R164.64], P2 ;  /* 0x70000000a4047fae */ /* 0x0005e80009121850 */
[----:B------:R4:W-:Y:S04]  /*f8c0*/  STL.64 [R1+0x408], R158 ;  /* 0x0004089e01007387 */ /* 0x0009e80000100a00 */
[----:B------:R3:W-:Y:S01]  /*f8d0*/  LDGSTS.E [R4+0x70400], desc[UR16][R162.64], P2 ;  /* 0x70400000a2047fae */ /* 0x0007e20009121850 */
[----:B--2---:R-:W-:-:S03]  /*f8e0*/  IMAD.WIDE R164, R186, 0x4, R48 ;  /* 0x00000004baa47825 */ /* 0x004fc600078e0230 */
[----:B------:R2:W-:Y:S04]  /*f8f0*/  STL.64 [R1+0x428], R156 ;  /* 0x0004289c01007387 */ /* 0x0005e80000100a00 */
[----:B------:R1:W-:Y:S01]  /*f900*/  LDGSTS.E [R4+0x70800], desc[UR16][R160.64], P2 ;  /* 0x70800000a0047fae */ /* 0x0003e20009121850 */
[----:B---3--:R-:W-:-:S03]  /*f910*/  IMAD.WIDE R162, R186, 0x4, R56 ;  /* 0x00000004baa27825 */ /* 0x008fc600078e0238 */
[----:B------:R3:W-:Y:S04]  /*f920*/  STL.64 [R1+0x440], R154 ;  /* 0x0004409a01007387 */ /* 0x0007e80000100a00 */
[----:B------:R4:W-:Y:S01]  /*f930*/  LDGSTS.E [R4+0x70c00], desc[UR16][R158.64], P2 ;  /* 0x70c000009e047fae */ /* 0x0009e20009121850 */
[----:B-1----:R-:W-:-:S03]  /*f940*/  IMAD.WIDE R160, R186, 0x4, R64 ;  /* 0x00000004baa07825 */ /* 0x002fc600078e0240 */
[----:B------:R1:W-:Y:S04]  /*f950*/  STL.64 [R1+0x450], R152 ;  /* 0x0004509801007387 */ /* 0x0003e80000100a00 */
[----:B------:R2:W-:Y:S01]  /*f960*/  LDGSTS.E [R4+0x71000], desc[UR16][R156.64], P2 ;  /* 0x710000009c047fae */ /* 0x0005e20009121850 */
[----:B----4-:R-:W-:-:S03]  /*f970*/  IMAD.WIDE R158, R186, 0x4, R72 ;  /* 0x00000004ba9e7825 */ /* 0x010fc600078e0248 */
[----:B------:R4:W-:Y:S04]  /*f980*/  STL.64 [R1+0x458], R22 ;  /* 0x0004581601007387 */ /* 0x0009e80000100a00 */
[----:B------:R3:W-:Y:S01]  /*f990*/  LDGSTS.E [R4+0x71400], desc[UR16][R154.64], P2 ;  /* 0x714000009a047fae */ /* 0x0007e20009121850 */
[----:B--2---:R-:W-:-:S03]  /*f9a0*/  IMAD.WIDE R156, R186, 0x4, R80 ;  /* 0x00000004ba9c7825 */ /* 0x004fc600078e0250 */
[----:B------:R1:W-:Y:S04]  /*f9b0*/  LDGSTS.E [R4+0x71800], desc[UR16][R152.64], P2 ;  /* 0x7180000098047fae */ /* 0x0003e80009121850 */
[----:B------:R2:W-:Y:S01]  /*f9c0*/  STL.64 [R1+0x258], R164 ;  /* 0x000258a401007387 */ /* 0x0005e20000100a00 */
[----:B---3--:R-:W-:-:S03]  /*f9d0*/  IMAD.WIDE R154, R186, 0x4, R88 ;  /* 0x00000004ba9a7825 */ /* 0x008fc600078e0258 */
[----:B------:R4:W-:Y:S04]  /*f9e0*/  LDGSTS.E [R4+0x71c00], desc[UR16][R22.64], P2 ;  /* 0x71c0000016047fae */ /* 0x0009e80009121850 */
[----:B------:R3:W-:Y:S01]  /*f9f0*/  STL.64 [R1+0x278], R162 ;  /* 0x000278a201007387 */ /* 0x0007e20000100a00 */
[----:B-1----:R-:W-:-:S03]  /*fa00*/  IMAD.WIDE R152, R186, 0x4, R96 ;  /* 0x00000004ba987825 */ /* 0x002fc600078e0260 */
[----:B------:R1:W-:Y:S01]  /*fa10*/  STL.64 [R1+0x380], R160 ;  /* 0x000380a001007387 */ /* 0x0003e20000100a00 */
[----:B----4-:R-:W-:-:S03]  /*fa20*/  IMAD.WIDE R22, R186, 0x4, R104 ;  /* 0x00000004ba167825 */ /* 0x010fc600078e0268 */
        /* <DEDUP_REMOVED lines=48> */
[----:B------:R2:W-:Y:S04]  /*fd30*/  STL.64 [R1+0x2c8], R158 ;  /* 0x0002c89e01007387 */ /* 0x0005e80000100a00 */
[----:B------:R2:W-:Y:S04]  /*fd40*/  STL.64 [R1+0x370], R156 ;  /* 0x0003709c01007387 */ /* 0x0005e80000100a00 */
[----:B------:R2:W-:Y:S04]  /*fd50*/  STL.64 [R1+0x3d0], R154 ;  /* 0x0003d09a01007387 */ /* 0x0005e80000100a00 */
[----:B------:R2:W-:Y:S04]  /*fd60*/  STL.64 [R1+0x3f0], R152 ;  /* 0x0003f09801007387 */ /* 0x0005e80000100a00 */
[----:B------:R2:W-:Y:S01]  /*fd70*/  STL.64 [R1+0x410], R22 ;  /* 0x0004101601007387 */ /* 0x0005e20000100a00 */
[----:B------:R-:W-:-:S03]  /*fd80*/  ISETP.GE.AND P0, PT, R185, 0x40, PT ;  /* 0x00000040b900780c */ /* 0x000fc60003f06270 */
[----:B------:R2:W-:Y:S04]  /*fd90*/  LDGSTS.E [R240+0x70300], desc[UR16][R164.64], P2 ;  /* 0x70300000a4f07fae */ /* 0x0005e80009121850 */
[----:B------:R2:W-:Y:S04]  /*fda0*/  LDGSTS.E [R240+0x70700], desc[UR16][R162.64], P2 ;  /* 0x70700000a2f07fae */ /* 0x0005e80009121850 */
[----:B------:R2:W-:Y:S04]  /*fdb0*/  LDGSTS.E [R240+0x70b00], desc[UR16][R160.64], P2 ;  /* 0x70b00000a0f07fae */ /* 0x0005e80009121850 */
[----:B------:R2:W-:Y:S04]  /*fdc0*/  LDGSTS.E [R240+0x70f00], desc[UR16][R158.64], P2 ;  /* 0x70f000009ef07fae */ /* 0x0005e80009121850 */
[----:B------:R2:W-:Y:S04]  /*fdd0*/  LDGSTS.E [R240+0x71300], desc[UR16][R156.64], P2 ;  /* 0x713000009cf07fae */ /* 0x0005e80009121850 */
[----:B------:R2:W-:Y:S04]  /*fde0*/  LDGSTS.E [R240+0x71700], desc[UR16][R154.64], P2 ;  /* 0x717000009af07fae */ /* 0x0005e80009121850 */
[----:B------:R2:W-:Y:S04]  /*fdf0*/  LDGSTS.E [R240+0x71b00], desc[UR16][R152.64], P2 ;  /* 0x71b0000098f07fae */ /* 0x0005e80009121850 */
[----:B------:R2:W-:Y:S01]  /*fe00*/  LDGSTS.E [R240+0x71f00], desc[UR16][R22.64], P2 ;  /* 0x71f0000016f07fae */ /* 0x0005e20009121850 */
[----:B------:R-:W-:-:S03]  /*fe10*/  CS2R R120, SRZ ;  /* 0x0000000000787805 */ /* 0x000fc6000001ff00 */
[----:B------:R-:W0:Y:S01]  /*fe20*/  LDGDEPBAR ;  /* 0x00000000000079af */ /* 0x000e220000000000 */
[----:B------:R-:W-:Y:S02]  /*fe30*/  CS2R R122, SRZ ;  /* 0x00000000007a7805 */ /* 0x000fe4000001ff00 */
[----:B------:R-:W-:Y:S02]  /*fe40*/  CS2R R124, SRZ ;  /* 0x00000000007c7805 */ /* 0x000fe4000001ff00 */
[----:B------:R-:W-:Y:S02]  /*fe50*/  CS2R R126, SRZ ;  /* 0x00000000007e7805 */ /* 0x000fe4000001ff00 */
[----:B------:R-:W-:Y:S02]  /*fe60*/  CS2R R128, SRZ ;  /* 0x0000000000807805 */ /* 0x000fe4000001ff00 */
[----:B------:R-:W-:Y:S02]  /*fe70*/  CS2R R130, SRZ ;  /* 0x0000000000827805 */ /* 0x000fe4000001ff00 */
[----:B------:R-:W-:-:S02]  /*fe80*/  CS2R R132, SRZ ;  /* 0x0000000000847805 */ /* 0x000fc4000001ff00 */
        /* <DEDUP_REMOVED lines=56> */
[----:B------:R-:W-:Y:S01]  /*10210*/  CS2R R54, SRZ ;  /* 0x0000000000367805 */ /* 0x000fe2000001ff00 */
[----:B--2---:R-:W-:Y:S06]  /*10220*/  @!P0 BRA `(.L_x_0) ;  /* 0x0000008c00f08947 */ /* 0x004fec0003800000 */
[----:B------:R-:W2:Y:S04]  /*10230*/  LDL.LU.64 R178, [R1] ;  /* 0x0000000001b27983 */ /* 0x000ea80000300a00 */
[----:B------:R-:W3:Y:S04]  /*10240*/  LDL.LU.64 R198, [R1+0x18] ;  /* 0x0000180001c67983 */ /* 0x000ee80000300a00 */
[----:B------:R-:W4:Y:S04]  /*10250*/  LDL.LU.64 R194, [R1+0x20] ;  /* 0x0000200001c27983 */ /* 0x000f280000300a00 */
[----:B------:R-:W4:Y:S04]  /*10260*/  LDL.LU.64 R180, [R1+0x28] ;  /* 0x0000280001b47983 */ /* 0x000f280000300a00 */
[----:B------:R-:W4:Y:S04]  /*10270*/  LDL.LU.64 R202, [R1+0x30] ;  /* 0x0000300001ca7983 */ /* 0x000f280000300a00 */
[----:B------:R-:W4:Y:S04]  /*10280*/  LDL.LU.64 R206, [R1+0x38] ;  /* 0x0000380001ce7983 */ /* 0x000f280000300a00 */
[----:B------:R-:W4:Y:S01]  /*10290*/  LDL.LU.64 R208, [R1+0x40] ;  /* 0x0000400001d07983 */ /* 0x000f220000300a00 */
[----:B------:R-:W-:Y:S01]  /*102a0*/  IMAD.MOV.U32 R7, RZ, RZ, R8 ;  /* 0x000000ffff077224 */ /* 0x000fe200078e0008 */
[----:B------:R-:W-:Y:S01]  /*102b0*/  MOV R8, R9 ;  /* 0x0000000900087202 */ /* 0x000fe20000000f00 */
[----:B------:R-:W-:Y:S01]  /*102c0*/  IMAD.MOV.U32 R9, RZ, RZ, R10 ;  /* 0x000000ffff097224 */ /* 0x000fe200078e000a */
[----:B------:R-:W4:Y:S01]  /*102d0*/  LDL.LU.64 R176, [R1+0x48] ;  /* 0x0000480001b07983 */ /* 0x000f220000300a00 */
[----:B------:R-:W-:Y:S01]  /*102e0*/  IMAD.MOV.U32 R10, RZ, RZ, R11 ;  /* 0x000000ffff0a7224 */ /* 0x000fe200078e000b */
[----:B------:R-:W-:Y:S01]  /*102f0*/  MOV R11, R12 ;  /* 0x0000000c000b7202 */ /* 0x000fe20000000f00 */
[----:B------:R-:W-:Y:S01]  /*10300*/  IMAD.MOV.U32 R12, RZ, RZ, R13 ;  /* 0x000000ffff0c7224 */ /* 0x000fe200078e000d */
[----:B------:R-:W-:Y:S01]  /*10310*/  MOV R4, R20 ;  /* 0x0000001400047202 */ /* 0x000fe20000000f00 */
[----:B------:R-:W4:Y:S01]  /*10320*/  LDL.LU.64 R174, [R1+0x50] ;  /* 0x0000500001ae7983 */ /* 0x000f220000300a00 */
[----:B------:R-:W-:Y:S01]  /*10330*/  IMAD.MOV.U32 R6, RZ, RZ, R21 ;  /* 0x000000ffff067224 */ /* 0x000fe200078e0015 */
[----:B------:R-:W-:Y:S01]  /*10340*/  MOV R20, R225 ;  /* 0x000000e100147202 */ /* 0x000fe20000000f00 */
[----:B------:R-:W-:Y:S01]  /*10350*/  IMAD.MOV.U32 R13, RZ, RZ, R14 ;  /* 0x000000ffff0d7224 */ /* 0x000fe200078e000e */
[----:B------:R-:W-:Y:S01]  /*10360*/  STL.64 [R1+0x4a8], R184 ;  /* 0x0004a8b801007387 */ /* 0x000fe20000100a00 */
[----:B------:R-:W-:Y:S01]  /*10370*/  MOV R14, R15 ;  /* 0x0000000f000e7202 */ /* 0x000fe20000000f00 */
[----:B------:R-:W-:Y:S01]  /*10380*/  IMAD.MOV.U32 R15, RZ, RZ, R16 ;  /* 0x000000ffff0f7224 */ /* 0x000fe200078e0010 */
[----:B------:R-:W-:Y:S01]  /*10390*/  MOV R23, R232 ;  /* 0x000000e800177202 */ /* 0x000fe20000000f00 */
[----:B-----5:R-:W-:Y:S01]  /*103a0*/  STL.64 [R1+0x4a0], R188 ;  /* 0x0004a0bc01007387 */ /* 0x020fe20000100a00 */
[----:B------:R-:W-:Y:S01]  /*103b0*/  IMAD.MOV.U32 R16, RZ, RZ, R17 ;  /* 0x000000ffff107224 */ /* 0x000fe200078e0011 */
[----:B------:R-:W-:Y:S01]  /*103c0*/  MOV R17, R18 ;  /* 0x0000001200117202 */ /* 0x000fe20000000f00 */
[----:B------:R-:W-:Y:S01]  /*103d0*/  IMAD.MOV.U32 R18, RZ, RZ, R19 ;  /* 0x000000ffff127224 */ /* 0x000fe200078e0013 */
[----:B------:R1:W-:Y:S01]  /*103e0*/  STL.64 [R1+0x498], R2 ;  /* 0x0004980201007387 */ /* 0x0003e20000100a00 */
[----:B------:R-:W-:Y:S01]  /*103f0*/  IMAD.MOV.U32 R19, RZ, RZ, R224 ;  /* 0x000000ffff137224 */ /* 0x000fe200078e00e0 */
[----:B------:R-:W-:Y:S01]  /*10400*/  MOV R154, R235 ;  /* 0x000000eb009a7202 */ /* 0x000fe20000000f00 */
[----:B------:R-:W-:Y:S01]  /*10410*/  IMAD.MOV.U32 R21, RZ, RZ, R226 ;  /* 0x000000ffff157224 */ /* 0x000fe200078e00e2 */
[----:B------:R-:W-:Y:S01]  /*10420*/  STL.64 [R1+0x4b0], R4 ;  /* 0x0004b00401007387 */ /* 0x000fe20000100a00 */
[----:B------:R-:W-:-:S02]  /*10430*/  IMAD.MOV.U32 R22, RZ, RZ, R227 ;  /* 0x000000ffff167224 */ /* 0x000fc400078e00e3 */
[----:B------:R-:W-:Y:S01]  /*10440*/  IMAD.MOV.U32 R152, RZ, RZ, R233 ;  /* 0x000000ffff987224 */ /* 0x000fe200078e00e9 */
[----:B------:R-:W-:Y:S01]  /*10450*/  STL.64 [R1+0x4b8], R6 ;  /* 0x0004b80601007387 */ /* 0x000fe20000100a00 */
[----:B------:R-:W-:Y:S02]  /*10460*/  IMAD.MOV.U32 R153, RZ, RZ, R234 ;  /* 0x000000ffff997224 */ /* 0x000fe400078e00ea */
[----:B------:R-:W-:Y:S01]  /*10470*/  IMAD.MOV.U32 R155, RZ, RZ, R250 ;  /* 0x000000ffff9b7224 */ /* 0x000fe200078e00fa */
[----:B------:R-:W-:Y:S01]  /*10480*/  STL.64 [R1+0x4c0], R8 ;  /* 0x0004c00801007387 */ /* 0x000fe20000100a00 */
[----:B------:R-:W-:-:S03]  /*10490*/  IMAD.MOV.U32 R156, RZ, RZ, R251 ;  /* 0x000000ffff9c7224 */ /* 0x000fc600078e00fb */
[----:B------:R1:W-:Y:S04]  /*104a0*/  STL.64 [R1+0x4c8], R10 ;  /* 0x0004c80a01007387 */ /* 0x0003e80000100a00 */
[----:B------:R1:W-:Y:S04]  /*104b0*/  STL.64 [R1+0x4d0], R12 ;  /* 0x0004d00c01007387 */ /* 0x0003e80000100a00 */
[----:B------:R-:W-:Y:S04]  /*104c0*/  STL.64 [R1+0x4d8], R14 ;  /* 0x0004d80e01007387 */ /* 0x000fe80000100a00 */
[----:B------:R1:W-:Y:S04]  /*104d0*/  STL.64 [R1+0x4e0], R16 ;  /* 0x0004e01001007387 */ /* 0x0003e80000100a00 */
[----:B------:R-:W-:Y:S04]  /*104e0*/  STL.64 [R1+0x4e8], R18 ;  /* 0x0004e81201007387 */ /* 0x000fe80000100a00 */
[----:B------:R-:W-:Y:S04]  /*104f0*/  STL.64 [R1+0x4f0], R20 ;  /* 0x0004f01401007387 */ /* 0x000fe80000100a00 */
[----:B------:R-:W-:Y:S04]  /*10500*/  STL.64 [R1+0x4f8], R22 ;  /* 0x0004f81601007387 */ /* 0x000fe80000100a00 */
[----:B------:R-:W-:Y:S04]  /*10510*/  STL.64 [R1+0x500], R152 ;  /* 0x0005009801007387 */ /* 0x000fe80000100a00 */
[----:B------:R-:W4:Y:S01]  /*10520*/  LDL.LU.64 R192, [R1+0x140] ;  /* 0x0001400001c07983 */ /* 0x000f220000300a00 */
[----:B--2---:R-:W-:Y:S01]  /*10530*/  MOV R157, R178 ;  /* 0x000000b2009d7202 */ /* 0x004fe20000000f00 */
[----:B------:R-:W-:-:S02]  /*10540*/  IMAD.MOV.U32 R158, RZ, RZ, R179 ;  /* 0x000000ffff9e7224 */ /* 0x000fc400078e00b3 */
[----:B------:R-:W2:Y:S01]  /*10550*/  LDL.LU.64 R178, [R1+0x120] ;  /* 0x0001200001b27983 */ /* 0x000ea20000300a00 */
[----:B---3--:R-:W-:Y:S01]  /*10560*/  IMAD.MOV.U32 R159, RZ, RZ, R198 ;  /* 0x000000ffff9f7224 */ /* 0x008fe200078e00c6 */
[----:B------:R-:W-:Y:S01]  /*10570*/  MOV R160, R199 ;  /* 0x000000c700a07202 */ /* 0x000fe20000000f00 */
[----:B----4-:R-:W-:Y:S02]  /*10580*/  IMAD.MOV.U32 R161, RZ, RZ, R194 ;  /* 0x000000ffffa17224 */ /* 0x010fe400078e00c2 */
[----:B------:R-:W-:Y:S02]  /*10590*/  IMAD.MOV.U32 R162, RZ, RZ, R195 ;  /* 0x000000ffffa27224 */ /* 0x000fe400078e00c3 */
[----:B------:R-:W3:Y:S01]  /*105a0*/  LDL.LU.64 R194, [R1+0xb0] ;  /* 0x0000b00001c27983 */ /* 0x000ee20000300a00 */
[----:B------:R-:W-:-:S03]  /*105b0*/  MOV R163, R180 ;  /* 0x000000b400a37202 */ /* 0x000fc60000000f00 */
[----:B------:R-:W4:Y:S01]  /*105c0*/  LDL.LU.64 R196, [R1+0xd8] ;  /* 0x0000d80001c47983 */ /* 0x000f220000300a00 */
[----:B------:R-:W-:Y:S02]  /*105d0*/  IMAD.MOV.U32 R180, RZ, RZ, R202 ;  /* 0x000000ffffb47224 */ /* 0x000fe400078e00ca */
[----:B------:R-:W-:Y:S01]  /*105e0*/  IMAD.MOV.U32 R168, RZ, RZ, R203 ;  /* 0x000000ffffa87224 */ /* 0x000fe200078e00cb */
[----:B------:R-:W4:Y:S01]  /*105f0*/  LDL.LU.64 R198, [R1+0xf8] ;  /* 0x0000f80001c67983 */ /* 0x000f220000300a00 */
[----:B------:R-:W-:Y:S01]  /*10600*/  MOV R166, R206 ;  /* 0x000000ce00a67202 */ /* 0x000fe20000000f00 */
[----:B------:R-:W-:Y:S02]  /*10610*/  IMAD.MOV.U32 R167, RZ, RZ, R207 ;  /* 0x000000ffffa77224 */ /* 0x000fe400078e00cf */
[----:B------:R-:W4:Y:S01]  /*10620*/  LDL.LU.64 R200, [R1+0x118] ;  /* 0x0001180001c87983 */ /* 0x000f220000300a00 */
[----:B------:R-:W-:Y:S01]  /*10630*/  IMAD.MOV.U32 R169, RZ, RZ, R208 ;  /* 0x000000ffffa97224 */ /* 0x000fe200078e00d0 */
[----:B------:R-:W-:-:S02]  /*10640*/  MOV R172, R209 ;  /* 0x000000d100ac7202 */ /* 0x000fc40000000f00 */
[----:B------:R-:W4:Y:S04]  /*10650*/  LDL.LU.64 R202, [R1+0x130] ;  /* 0x0001300001ca7983 */ /* 0x000f280000300a00 */
        /* <DEDUP_REMOVED lines=10> */
[----:B-1----:R-:W4:Y:S04]  /*10700*/  LDL.LU.64 R2, [R1+0x98] ;  /* 0x0000980001027983 */ /* 0x002f280000300a00 */
[----:B------:R-:W4:Y:S04]  /*10710*/  LDL.LU.64 R10, [R1+0xc8] ;  /* 0x0000c800010a7983 */ /* 0x000f280000300a00 */
[----:B------:R-:W4:Y:S04]  /*10720*/  LDL.LU.64 R8, [R1+0xe0] ;  /* 0x0000e00001087983 */ /* 0x000f280000300a00 */
[----:B------:R-:W4:Y:S01]  /*10730*/  LDL.LU.64 R6, [R1+0x138] ;  /* 0x0001380001067983 */ /* 0x000f220000300a00 */
[----:B------:R-:W-:-:S03]  /*10740*/  IMAD.MOV.U32 R171, RZ, RZ, R177 ;  /* 0x000000ffffab7224 */ /* 0x000fc600078e00b1 */
[----:B------:R-:W4:Y:S04]  /*10750*/  LDL.LU.64 R240, [R1+0xc0] ;  /* 0x0000c00001f07983 */ /* 0x000f280000300a00 */
[----:B------:R-:W4:Y:S01]  /*10760*/  LDL.LU.64 R4, [R1+0x10] ;  /* 0x0000100001047983 */ /* 0x000f220000300a00 */
[----:B------:R-:W-:Y:S02]  /*10770*/  IMAD.MOV.U32 R225, RZ, RZ, R228 ;  /* 0x000000ffffe17224 */ /* 0x000fe400078e00e4 */
[----:B------:R-:W-:Y:S02]  /*10780*/  IMAD.MOV.U32 R224, RZ, RZ, R229 ;  /* 0x000000ffffe07224 */ /* 0x000fe400078e00e5 */
[----:B--2---:R-:W-:Y:S01]  /*10790*/  IMAD.MOV.U32 R177, RZ, RZ, R178 ;  /* 0x000000ffffb17224 */ /* 0x004fe200078e00b2 */
[----:B---3--:R-:W-:Y:S01]  /*107a0*/  MOV R178, R195 ;  /* 0x000000c300b27202 */ /* 0x008fe20000000f00 */
[----:B----4-:R-:W-:-:S02]  /*107b0*/  IMAD.MOV.U32 R195, RZ, RZ, R199 ;  /* 0x000000ffffc37224 */ /* 0x010fc400078e00c7 */
[----:B------:R-:W-:Y:S01]  /*107c0*/  IMAD.MOV.U32 R199, RZ, RZ, R203 ;  /* 0x000000ffffc77224 */ /* 0x000fe200078e00cb */
[----:B------:R-:W-:Y:S01]  /*107d0*/  MOV R203, R207 ;  /* 0x000000cf00cb7202 */ /* 0x000fe20000000f00 */
[----:B------:R-:W-:Y:S02]  /*107e0*/  IMAD.MOV.U32 R207, RZ, RZ, R211 ;  /* 0x000000ffffcf7224 */ /* 0x000fe400078e00d3 */
[----:B------:R-:W-:Y:S01]  /*107f0*/  IMAD.MOV.U32 R211, RZ, RZ, R215 ;  /* 0x000000ffffd37224 */ /* 0x000fe200078e00d7 */
[----:B------:R-:W-:Y:S01]  /*10800*/  MOV R215, R219 ;  /* 0x000000db00d77202 */ /* 0x000fe20000000f00 */
[----:B------:R-:W-:Y:S02]  /*10810*/  IMAD.MOV.U32 R219, RZ, RZ, R223 ;  /* 0x000000ffffdb7224 */ /* 0x000fe400078e00df */
[----:B------:R-:W-:Y:S01]  /*10820*/  IMAD.MOV.U32 R223, RZ, RZ, R248 ;  /* 0x000000ffffdf7224 */ /* 0x000fe200078e00f8 */
[----:B------:R-:W-:Y:S02]  /*10830*/  MOV R221, R249 ;  /* 0x000000f900dd7202 */ /* 0x000fe40000000f00 */
[----:B------:R-:W2:Y:S04]  /*10840*/  LDL.LU.64 R248, [R1+0x90] ;  /* 0x0000900001f87983 */ /* 0x000ea80000300a00 */
[----:B------:R-:W3:Y:S04]  /*10850*/  LDL.LU.64 R188, [R1+0xb8] ;  /* 0x0000b80001bc7983 */ /* 0x000ee80000300a00 */
[----:B------:R-:W4:Y:S01]  /*10860*/  LDL.LU.64 R184, [R1+0x8] ;  /* 0x0000080001b87983 */ /* 0x000f220000300a00 */
[----:B------:R-:W-:Y:S01]  /*10870*/  IMAD.MOV.U32 R229, RZ, RZ, R2 ;  /* 0x000000ffffe57224 */ /* 0x000fe200078e0002 */
[----:B------:R-:W-:-:S02]  /*10880*/  MOV R228, R3 ;  /* 0x0000000300e47202 */ /* 0x000fc40000000f00 */
[----:B------:R-:W4:Y:S04]  /*10890*/  LDL.LU.64 R2, [R1+0x128] ;  /* 0x0001280001027983 */ /* 0x000f280000300a00 */
[----:B------:R-:W4:Y:S01]  /*108a0*/  LDL.LU.64 R12, [R1+0x88] ;  /* 0x00008800010c7983 */ /* 0x000f220000300a00 */
[----:B------:R-:W-:Y:S01]  /*108b0*/  MOV R227, R230 ;  /* 0x000000e600e37202 */ /* 0x000fe20000000f00 */
[----:B------:R-:W-:Y:S02]  /*108c0*/  IMAD.MOV.U32 R226, RZ, RZ, R231 ;  /* 0x000000ffffe27224 */ /* 0x000fe400078e00e7 */
[----:B------:R-:W-:Y:S02]  /*108d0*/  IMAD.MOV.U32 R231, RZ, RZ, R10 ;  /* 0x000000ffffe77224 */ /* 0x000fe400078e000a */
[----:B------:R-:W-:-:S02]  /*108e0*/  IMAD.MOV.U32 R230, RZ, RZ, R11 ;  /* 0x000000ffffe67224 */ /* 0x000fc400078e000b */
[----:B------:R-:W4:Y:S01]  /*108f0*/  LDL.LU.64 R10, [R1+0x58] ;  /* 0x00005800010a7983 */ /* 0x000f220000300a00 */
[----:B------:R-:W-:Y:S01]  /*10900*/  MOV R233, R8 ;  /* 0x0000000800e97202 */ /* 0x000fe20000000f00 */
[----:B------:R-:W-:Y:S02]  /*10910*/  IMAD.MOV.U32 R232, RZ, RZ, R9 ;  /* 0x000000ffffe87224 */ /* 0x000fe400078e0009 */
[----:B------:R-:W4:Y:S01]  /*10920*/  LDL.LU.64 R8, [R1+0x60] ;  /* 0x0000600001087983 */ /* 0x000f220000300a00 */
[----:B------:R-:W-:Y:S01]  /*10930*/  IMAD.MOV.U32 R235, RZ, RZ, R236 ;  /* 0x000000ffffeb7224 */ /* 0x000fe200078e00ec */
[----:B------:R-:W-:Y:S01]  /*10940*/  MOV R234, R237 ;  /* 0x000000ed00ea7202 */ /* 0x000fe20000000f00 */
[----:B------:R-:W-:Y:S02]  /*10950*/  IMAD.MOV.U32 R237, RZ, RZ, R6 ;  /* 0x000000ffffed7224 */ /* 0x000fe400078e0006 */
[----:B------:R-:W-:Y:S02]  /*10960*/  IMAD.MOV.U32 R236, RZ, RZ, R7 ;  /* 0x000000ffffec7224 */ /* 0x000fe400078e0007 */
[----:B------:R-:W4:Y:S04]  /*10970*/  LDL.LU.64 R6, [R1+0x70] ;  /* 0x0000700001067983 */ /* 0x000f280000300a00 */
[----:B------:R-:W4:Y:S01]  /*10980*/  LDL.LU.64 R16, [R1+0x80] ;  /* 0x0000800001107983 */ /* 0x000f220000300a00 */
[----:B------:R-:W-:Y:S01]  /*10990*/  MOV R173, R174 ;  /* 0x000000ae00ad7202 */ /* 0x000fe20000000f00 */
[----:B------:R-:W-:-:S02]  /*109a0*/  IMAD.MOV.U32 R174, RZ, RZ, R192 ;  /* 0x000000ffffae7224 */ /* 0x000fc400078e00c0 */
[----:B------:R-:W-:Y:S02]  /*109b0*/  IMAD.MOV.U32 R192, RZ, RZ, R194 ;  /* 0x000000ffffc07224 */ /* 0x000fe400078e00c2 */
[----:B------:R-:W-:Y:S01]  /*109c0*/  IMAD.MOV.U32 R194, RZ, RZ, R196 ;  /* 0x000000ffffc27224 */ /* 0x000fe200078e00c4 */
[----:B------:R-:W-:Y:S01]  /*109d0*/  MOV R196, R198 ;  /* 0x000000c600c47202 */ /* 0x000fe20000000f00 */
[----:B------:R-:W-:Y:S02]  /*109e0*/  IMAD.MOV.U32 R198, RZ, RZ, R200 ;  /* 0x000000ffffc67224 */ /* 0x000fe400078e00c8 */
[----:B------:R-:W-:Y:S02]  /*109f0*/  IMAD.MOV.U32 R170, RZ, RZ, R176 ;  /* 0x000000ffffaa7224 */ /* 0x000fe400078e00b0 */
[----:B------:R-:W-:Y:S01]  /*10a00*/  IMAD.MOV.U32 R200, RZ, RZ, R202 ;  /* 0x000000ffffc87224 */ /* 0x000fe200078e00ca */
[----:B------:R-:W-:Y:S01]  /*10a10*/  MOV R202, R204 ;  /* 0x000000cc00ca7202 */ /* 0x000fe20000000f00 */
[----:B------:R-:W-:Y:S01]  /*10a20*/  IMAD.MOV.U32 R176, RZ, RZ, R175 ;  /* 0x000000ffffb07224 */ /* 0x000fe200078e00af */
[----:B------:R-:W-:Y:S01]  /*10a30*/  MOV R175, R193 ;  /* 0x000000c100af7202 */ /* 0x000fe20000000f00 */
[----:B------:R-:W-:-:S02]  /*10a40*/  IMAD.MOV.U32 R204, RZ, RZ, R206 ;  /* 0x000000ffffcc7224 */ /* 0x000fc400078e00ce */
[----:B------:R-:W-:Y:S01]  /*10a50*/  IMAD.MOV.U32 R193, RZ, RZ, R197 ;  /* 0x000000ffffc17224 */ /* 0x000fe200078e00c5 */
[----:B------:R-:W-:Y:S01]  /*10a60*/  MOV R197, R201 ;  /* 0x000000c900c57202 */ /* 0x000fe20000000f00 */
        /* <DEDUP_REMOVED lines=9> */
[----:B------:R-:W-:Y:S02]  /*10b00*/  IMAD.MOV.U32 R216, RZ, RZ, R218 ;  /* 0x000000ffffd87224 */ /* 0x000fe400078e00da */
[----:B------:R-:W-:Y:S02]  /*10b10*/  IMAD.MOV.U32 R218, RZ, RZ, R238 ;  /* 0x000000ffffda7224 */ /* 0x000fe400078e00ee */
[----:B------:R-:W-:Y:S01]  /*10b20*/  IMAD.MOV.U32 R217, RZ, RZ, R239 ;  /* 0x000000ffffd97224 */ /* 0x000fe200078e00ef */
[----:B------:R-:W-:Y:S01]  /*10b30*/  MOV R239, R240 ;  /* 0x000000f000ef7202 */ /* 0x000fe20000000f00 */
[----:B------:R-:W-:Y:S01]  /*10b40*/  IMAD.MOV.U32 R238, RZ, RZ, R241 ;  /* 0x000000ffffee7224 */ /* 0x000fe200078e00f1 */
[----:B------:R-:W-:Y:S01]  /*10b50*/  MOV R240, R245 ;  /* 0x000000f500f07202 */ /* 0x000fe20000000f00 */
[----:B------:R-:W-:Y:S01]  /*10b60*/  IMAD.MOV.U32 R241, RZ, RZ, R244 ;  /* 0x000000fffff17224 */ /* 0x000fe200078e00f4 */
[----:B------:R-:W-:Y:S01]  /*10b70*/  MOV R245, R4 ;  /* 0x0000000400f57202 */ /* 0x000fe20000000f00 */
[----:B------:R-:W-:-:S02]  /*10b80*/  IMAD.MOV.U32 R244, RZ, RZ, R5 ;  /* 0x000000fffff47224 */ /* 0x000fc400078e0005 */
[----:B------:R-:W4:Y:S01]  /*10b90*/  LDL.LU.64 R4, [R1+0x100] ;  /* 0x0001000001047983 */ /* 0x000f220000300a00 */
[----:B------:R-:W-:Y:S01]  /*10ba0*/  IMAD.MOV.U32 R187, RZ, RZ, R242 ;  /* 0x000000ffffbb7224 */ /* 0x000fe200078e00f2 */
[----:B------:R-:W-:Y:S01]  /*10bb0*/  MOV R165, R243 ;  /* 0x000000f300a57202 */ /* 0x000fe20000000f00 */
[----:B------:R-:W-:Y:S02]  /*10bc0*/  IMAD.MOV.U32 R243, RZ, RZ, R246 ;  /* 0x000000fffff37224 */ /* 0x000fe400078e00f6 */
[----:B------:R-:W-:Y:S02]  /*10bd0*/  IMAD.MOV.U32 R242, RZ, RZ, R247 ;  /* 0x000000fffff27224 */ /* 0x000fe400078e00f7 */
[----:B--2---:R-:W-:Y:S01]  /*10be0*/  IMAD.MOV.U32 R247, RZ, RZ, R248 ;  /* 0x000000fffff77224 */ /* 0x004fe200078e00f8 */
[----:B------:R-:W-:Y:S01]  /*10bf0*/  MOV R246, R249 ;  /* 0x000000f900f67202 */ /* 0x000fe20000000f00 */
[----:B---3--:R-:W-:Y:S02]  /*10c00*/  IMAD.MOV.U32 R249, RZ, RZ, R188 ;  /* 0x000000fffff97224 */ /* 0x008fe400078e00bc */
[----:B------:R-:W-:-:S02]  /*10c10*/  IMAD.MOV.U32 R248, RZ, RZ, R189 ;  /* 0x000000fffff87224 */ /* 0x000fc400078e00bd */
[----:B------:R-:W2:Y:S01]  /*10c20*/  LDL.LU.64 R188, [R1+0x68] ;  /* 0x0000680001bc7983 */ /* 0x000ea20000300a00 */
[----:B----4-:R-:W-:Y:S01]  /*10c30*/  MOV R251, R184 ;  /* 0x000000b800fb7202 */ /* 0x010fe20000000f00 */
[----:B------:R-:W-:Y:S02]  /*10c40*/  IMAD.MOV.U32 R250, RZ, RZ, R185 ;  /* 0x000000fffffa7224 */ /* 0x000fe400078e00b9 */
[----:B------:R-:W3:Y:S01]  /*10c50*/  LDL.LU.64 R184, [R1+0x2e8] ;  /* 0x0002e80001b87983 */ /* 0x000ee20000300a00 */
[----:B------:R-:W-:-:S03]  /*10c60*/  IMAD.MOV.U32 R252, RZ, RZ, R3 ;  /* 0x000000fffffc7224 */ /* 0x000fc600078e0003 */
[----:B------:R1:W-:Y:S04]  /*10c70*/  STL [R1], R2 ;  /* 0x0000000201007387 */ /* 0x0003e80000100800 */
[----:B-1----:R-:W4:Y:S04]  /*10c80*/  LDL.LU.64 R2, [R1+0x1c0] ;  /* 0x0001c00001027983 */ /* 0x002f280000300a00 */
[----:B------:R1:W-:Y:S04]  /*10c90*/  STL [R1+0x8], R12 ;  /* 0x0000080c01007387 */ /* 0x0003e80000100800 */
[----:B------:R-:W4:Y:S01]  /*10ca0*/  LDL.LU.64 R14, [R1+0x350] ;  /* 0x00035000010e7983 */ /* 0x000f220000300a00 */
[----:B-1----:R-:W-:-:S05]  /*10cb0*/  MOV R12, R13 ;  /* 0x0000000d000c7202 */ /* 0x002fca0000000f00 */
[----:B------:R1:W-:Y:S04]  /*10cc0*/  STL [R1+0x4], R12 ;  /* 0x0000040c01007387 */ /* 0x0003e80000100800 */
[----:B------:R-:W-:Y:S04]  /*10cd0*/  STL [R1+0x10], R190 ;  /* 0x000010be01007387 */ /* 0x000fe80000100800 */
[----:B------:R-:W-:Y:S04]  /*10ce0*/  STL [R1+0xc], R191 ;  /* 0x00000cbf01007387 */ /* 0x000fe80000100800 */
[----:B-1----:R-:W4:Y:S01]  /*10cf0*/  LDL.LU.64 R12, [R1+0x2c0] ;  /* 0x0002c000010c7983 */ /* 0x002f220000300a00 */
[----:B------:R-:W-:-:S03]  /*10d00*/  IMAD.MOV.U32 R18, RZ, RZ, R11 ;  /* 0x000000ffff127224 */ /* 0x000fc600078e000b */
[----:B------:R1:W-:Y:S04]  /*10d10*/  STL [R1+0x18], R10 ;  /* 0x0000180a01007387 */ /* 0x0003e80000100800 */
[----:B-1----:R-:W4:Y:S04]  /*10d20*/  LDL.LU.64 R10, [R1+0x3b0] ;  /* 0x0003b000010a7983 */ /* 0x002f280000300a00 */
[----:B------:R1:W-:Y:S04]  /*10d30*/  STL [R1+0x14], R18 ;  /* 0x0000141201007387 */ /* 0x0003e80000100800 */
[----:B------:R1:W-:Y:S02]  /*10d40*/  STL [R1+0x20], R8 ;  /* 0x0000200801007387 */ /* 0x0003e40000100800 */
[----:B-1----:R-:W-:-:S02]  /*10d50*/  IMAD.MOV.U32 R18, RZ, RZ, R9 ;  /* 0x000000ffff127224 */ /* 0x002fc400078e0009 */
[----:B------:R-:W4:Y:S04]  /*10d60*/  LDL.LU.64 R8, [R1+0x328] ;  /* 0x0003280001087983 */ /* 0x000f280000300a00 */
[----:B------:R1:W-:Y:S04]  /*10d70*/  STL [R1+0x1c], R18 ;  /* 0x00001c1201007387 */ /* 0x0003e80000100800 */
[----:B------:R1:W-:Y:S02]  /*10d80*/  STL [R1+0x28], R6 ;  /* 0x0000280601007387 */ /* 0x0003e40000100800 */
[----:B-1----:R-:W-:-:S02]  /*10d90*/  MOV R18, R7 ;  /* 0x0000000700127202 */ /* 0x002fc40000000f00 */
[----:B------:R-:W4:Y:S04]  /*10da0*/  LDL.LU.64 R6, [R1+0x3c8] ;  /* 0x0003c80001067983 */ /* 0x000f280000300a00 */
[----:B------:R1:W-:Y:S04]  /*10db0*/  STL [R1+0x24], R18 ;  /* 0x0000241201007387 */ /* 0x0003e80000100800 */
[----:B------:R1:W-:Y:S04]  /*10dc0*/  STL [R1+0x30], R16 ;  /* 0x0000301001007387 */ /* 0x0003e80000100800 */
[----:B-1----:R-:W4:Y:S01]  /*10dd0*/  LDL.LU.64 R18, [R1+0x3a0] ;  /* 0x0003a00001127983 */ /* 0x002f220000300a00 */
[----:B------:R-:W-:-:S05]  /*10de0*/  IMAD.MOV.U32 R16, RZ, RZ, R17 ;  /* 0x000000ffff107224 */ /* 0x000fca00078e0011 */
        /* <DEDUP_REMOVED lines=8> */
[----:B--2---:R2:W-:Y:S01]  /*10e70*/  STL [R1+0x48], R188 ;  /* 0x000048bc01007387 */ /* 0x0045e20000100800 */
[----:B-1----:R-:W-:-:S03]  /*10e80*/  MOV R20, R189 ;  /* 0x000000bd00147202 */ /* 0x002fc60000000f00 */
[----:B--2---:R-:W2:Y:S04]  /*10e90*/  LDL.LU.64 R188, [R1+0x320] ;  /* 0x0003200001bc7983 */ /* 0x004ea80000300a00 */
[----:B------:R1:W-:Y:S04]  /*10ea0*/  STL [R1+0x44], R20 ;  /* 0x0000441401007387 */ /* 0x0003e80000100800 */
[----:B---3--:R3:W-:Y:S01]  /*10eb0*/  STL [R1+0x50], R184 ;  /* 0x000050b801007387 */ /* 0x0087e20000100800 */
[----:B-1----:R-:W-:-:S03]  /*10ec0*/  IMAD.MOV.U32 R20, RZ, RZ, R185 ;  /* 0x000000ffff147224 */ /* 0x002fc600078e00b9 */
[----:B---3--:R-:W3:Y:S04]  /*10ed0*/  LDL.LU.64 R184, [R1+0x230] ;  /* 0x0002300001b87983 */ /* 0x008ee80000300a00 */
[----:B------:R1:W-:Y:S04]  /*10ee0*/  STL [R1+0x4c], R20 ;  /* 0x00004c1401007387 */ /* 0x0003e80000100800 */
[----:B----4-:R4:W-:Y:S01]  /*10ef0*/  STL [R1+0x58], R2 ;  /* 0x0000580201007387 */ /* 0x0109e20000100800 */
[----:B-1----:R-:W-:-:S03]  /*10f00*/  IMAD.MOV.U32 R20, RZ, RZ, R3 ;  /* 0x000000ffff147224 */ /* 0x002fc600078e0003 */
[----:B----4-:R-:W4:Y:S04]  /*10f10*/  LDL.LU.64 R2, [R1+0x398] ;  /* 0x0003980001027983 */ /* 0x010f280000300a00 */
[----:B------:R1:W-:Y:S04]  /*10f20*/  STL [R1+0x54], R20 ;  /* 0x0000541401007387 */ /* 0x0003e80000100800 */
[----:B------:R1:W-:Y:S02]  /*10f30*/  STL [R1+0x60], R14 ;  /* 0x0000600e01007387 */ /* 0x0003e40000100800 */
[----:B-1----:R-:W-:-:S02]  /*10f40*/  MOV R20, R15 ;  /* 0x0000000f00147202 */ /* 0x002fc40000000f00 */
[----:B------:R-:W4:Y:S04]  /*10f50*/  LDL.LU.64 R14, [R1+0x300] ;  /* 0x00030000010e7983 */ /* 0x000f280000300a00 */
[----:B------:R1:W-:Y:S04]  /*10f60*/  STL [R1+0x5c], R20 ;  /* 0x00005c1401007387 */ /* 0x0003e80000100800 */
[----:B------:R1:W-:Y:S02]  /*10f70*/  STL [R1+0x68], R12 ;  /* 0x0000680c01007387 */ /* 0x0003e40000100800 */
[----:B-1----:R-:W-:-:S02]  /*10f80*/  IMAD.MOV.U32 R20, RZ, RZ, R13 ;  /* 0x000000ffff147224 */ /* 0x002fc400078e000d */
[----:B------:R-:W4:Y:S04]  /*10f90*/  LDL.LU.64 R12, [R1+0x3c0] ;  /* 0x0003c000010c7983 */ /* 0x000f280000300a00 */
        /* <DEDUP_REMOVED lines=25> */
[----:B--2---:R2:W-:Y:S01]  /*11130*/  STL [R1+0xa0], R188 ;  /* 0x0000a0bc01007387 */ /* 0x0045e20000100800 */
[----:B-1----:R-:W-:-:S03]  /*11140*/  IMAD.MOV.U32 R20, RZ, RZ, R189 ;  /* 0x000000ffff147224 */ /* 0x002fc600078e00bd */
[----:B--2---:R-:W2:Y:S04]  /*11150*/  LDL.LU.64 R188, [R1+0x2d8] ;  /* 0x0002d80001bc7983 */ /* 0x004ea80000300a00 */
[----:B------:R1:W-:Y:S04]  /*11160*/  STL [R1+0x9c], R20 ;  /* 0x00009c1401007387 */ /* 0x0003e80000100800 */
[----:B---3--:R3:W-:Y:S01]  /*11170*/  STL [R1+0xa8], R184 ;  /* 0x0000a8b801007387 */ /* 0x0087e20000100800 */
[----:B-1----:R-:W-:-:S03]  /*11180*/  MOV R20, R185 ;  /* 0x000000b900147202 */ /* 0x002fc60000000f00 */
[----:B---3--:R-:W3:Y:S04]  /*11190*/  LDL.LU.64 R184, [R1+0x3b8] ;  /* 0x0003b80001b87983 */ /* 0x008ee80000300a00 */
[----:B------:R1:W-:Y:S04]  /*111a0*/  STL [R1+0xa4], R20 ;  /* 0x0000a41401007387 */ /* 0x0003e80000100800 */
[----:B----4-:R4:W-:Y:S01]  /*111b0*/  STL [R1+0xb0], R2 ;  /* 0x0000b00201007387 */ /* 0x0109e20000100800 */
[----:B-1----:R-:W-:-:S03]  /*111c0*/  IMAD.MOV.U32 R20, RZ, RZ, R3 ;  /* 0x000000ffff147224 */ /* 0x002fc600078e0003 */
[----:B----4-:R-:W4:Y:S04]  /*111d0*/  LDL.LU.64 R2, [R1+0x340] ;  /* 0x0003400001027983 */ /* 0x010f280000300a00 */
        /* <DEDUP_REMOVED lines=33> */
[----:B--2---:R2:W-:Y:S01]  /*113f0*/  STL [R1+0xf8], R188 ;  /* 0x0000f8bc01007387 */ /* 0x0045e20000100800 */
[----:B-1----:R-:W-:-:S03]  /*11400*/  IMAD.MOV.U32 R20, RZ, RZ, R189 ;  /* 0x000000ffff147224 */ /* 0x002fc600078e00bd */
[----:B--2---:R-:W2:Y:S04]  /*11410*/  LDL.LU.64 R188, [R1+0x178] ;  /* 0x0001780001bc7983 */ /* 0x004ea80000300a00 */
[----:B------:R1:W-:Y:S04]  /*11420*/  STL [R1+0xf4], R20 ;  /* 0x0000f41401007387 */ /* 0x0003e80000100800 */
[----:B---3--:R3:W-:Y:S01]  /*11430*/  STL [R1+0x100], R184 ;  /* 0x000100b801007387 */ /* 0x0087e20000100800 */
[----:B-1----:R-:W-:-:S03]  /*11440*/  IMAD.MOV.U32 R20, RZ, RZ, R185 ;  /* 0x000000ffff147224 */ /* 0x002fc600078e00b9 */
[----:B---3--:R-:W3:Y:S04]  /*11450*/  LDL.LU.64 R184, [R1+0x158] ;  /* 0x0001580001b87983 */ /* 0x008ee80000300a00 */
[----:B------:R1:W-:Y:S04]  /*11460*/  STL [R1+0xfc], R20 ;  /* 0x0000fc1401007387 */ /* 0x0003e80000100800 */
[----:B----4-:R4:W-:Y:S01]  /*11470*/  STL [R1+0x108], R2 ;  /* 0x0001080201007387 */ /* 0x0109e20000100800 */
[----:B-1----:R-:W-:-:S03]  /*11480*/  MOV R20, R3 ;  /* 0x0000000300147202 */ /* 0x002fc60000000f00 */
[----:B----4-:R-:W4:Y:S04]  /*11490*/  LDL.LU.64 R2, [R1+0x270] ;  /* 0x0002700001027983 */ /* 0x010f280000300a00 */
        /* <DEDUP_REMOVED lines=29> */
[----:B------:R1:W-:Y:S02]  /*11670*/  STL [R1+0x148], R4 ;  /* 0x0001480401007387 */ /* 0x0003e40000100800 */
[----:B-1----:R-:W-:Y:S02]  /*11680*/  IMAD.MOV.U32 R16, RZ, RZ, R5 ;  /* 0x000000ffff107224 */ /* 0x002fe400078e0005 */
[----:B------:R-:W4:Y:S04]  /*11690*/  LDL.LU.64 R4, [R1+0x1c8] ;  /* 0x0001c80001047983 */ /* 0x000f280000300a00 */
        /* <DEDUP_REMOVED lines=13> */
[----:B------:R1:W-:Y:S04]  /*11770*/  STL [R1+0x168], R14 ;  /* 0x0001680e01007387 */ /* 0x0003e80000100800 */
[----:B-1----:R-:W4:Y:S01]  /*11780*/  LDL.LU.64 R16, [R1+0x358] ;  /* 0x0003580001107983 */ /* 0x002f220000300a00 */
[----:B------:R-:W-:-:S05]  /*11790*/  MOV R14, R15 ;  /* 0x0000000f000e7202 */ /* 0x000fca0000000f00 */
[----:B------:R1:W-:Y:S04]  /*117a0*/  STL [R1+0x164], R14 ;  /* 0x0001640e01007387 */ /* 0x0003e80000100800 */
[----:B------:R1:W-:Y:S04]  /*117b0*/  STL [R1+0x170], R12 ;  /* 0x0001700c01007387 */ /* 0x0003e80000100800 */
[----:B-1----:R-:W4:Y:S01]  /*117c0*/  LDL.LU.64 R14, [R1+0x2b8] ;  /* 0x0002b800010e7983 */ /* 0x002f220000300a00 */
[----:B------:R-:W-:-:S05]  /*117d0*/  IMAD.MOV.U32 R12, RZ, RZ, R13 ;  /* 0x000000ffff0c7224 */ /* 0x000fca00078e000d */
[----:B------:R1:W-:Y:S04]  /*117e0*/  STL [R1+0x16c], R12 ;  /* 0x00016c0c01007387 */ /* 0x0003e80000100800 */
[----:B------:R1:W-:Y:S04]  /*117f0*/  STL [R1+0x178], R10 ;  /* 0x0001780a01007387 */ /* 0x0003e80000100800 */
[----:B-1----:R-:W4:Y:S01]  /*11800*/  LDL.LU.64 R12, [R1+0x1d0] ;  /* 0x0001d000010c7983 */ /* 0x002f220000300a00 */
[----:B------:R-:W-:-:S03]  /*11810*/  IMAD.MOV.U32 R10, RZ, RZ, R11 ;  /* 0x000000ffff0a7224 */ /* 0x000fc600078e000b */
[----:B------:R1:W-:Y:S04]  /*11820*/  STL [R1+0x180], R8 ;  /* 0x0001800801007387 */ /* 0x0003e80000100800 */
[----:B------:R1:W-:Y:S02]  /*11830*/  STL [R1+0x174], R10 ;  /* 0x0001740a01007387 */ /* 0x0003e40000100800 */
[----:B-1----:R-:W-:Y:S02]  /*11840*/  MOV R8, R9 ;  /* 0x0000000900087202 */ /* 0x002fe40000000f00 */
        /* <DEDUP_REMOVED lines=9> */
[----:B------:R-:W-:Y:S04]  /*118e0*/  STL [R1+0x198], R20 ;  /* 0x0001981401007387 */ /* 0x000fe80000100800 */
[----:B------:R1:W-:Y:S04]  /*118f0*/  STL [R1+0x18c], R18 ;  /* 0x00018c1201007387 */ /* 0x0003e80000100800 */
[----:B-1----:R-:W4:Y:S01]  /*11900*/  LDL.LU.64 R18, [R1+0x2b0] ;  /* 0x0002b00001127983 */ /* 0x002f220000300a00 */
[----:B------:R-:W-:-:S03]  /*11910*/  MOV R20, R21 ;  /* 0x0000001500147202 */ /* 0x000fc60000000f00 */
[----:B------:R-:W-:Y:S04]  /*11920*/  STL [R1+0x1a0], R4 ;  /* 0x0001a00401007387 */ /* 0x000fe80000100800 */
[----:B------:R1:W-:Y:S02]  /*11930*/  STL [R1+0x194], R20 ;  /* 0x0001941401007387 */ /* 0x0003e40000100800 */
[----:B-1----:R-:W-:Y:S02]  /*11940*/  IMAD.MOV.U32 R20, RZ, RZ, R5 ;  /* 0x000000ffff147224 */ /* 0x002fe400078e0005 */
        /* <DEDUP_REMOVED lines=17> */
[----:B------:R-:W-:Y:S04]  /*11a60*/  STL [R1+0x1bc], R20 ;  /* 0x0001bc1401007387 */ /* 0x000fe80000100800 */
[----:B------:R1:W-:Y:S02]  /*11a70*/  STL [R1+0x1c8], R14 ;  /* 0x0001c80e01007387 */ /* 0x0003e40000100800 */
[----:B-1----:R-:W-:-:S02]  /*11a80*/  MOV R14, R15 ;  /* 0x0000000f000e7202 */ /* 0x002fc40000000f00 */
[----:B------:R1:W-:Y:S04]  /*11a90*/  STL [R1+0x1d0], R12 ;  /* 0x0001d00c01007387 */ /* 0x0003e80000100800 */
[----:B------:R1:W-:Y:S02]  /*11aa0*/  STL [R1+0x1c4], R14 ;  /* 0x0001c40e01007387 */ /* 0x0003e40000100800 */
[----:B-1----:R-:W-:Y:S02]  /*11ab0*/  IMAD.MOV.U32 R12, RZ, RZ, R13 ;  /* 0x000000ffff0c7224 */ /* 0x002fe400078e000d */
        /* <DEDUP_REMOVED lines=13> */
[----:B------:R-:W-:Y:S04]  /*11b90*/  STL [R1+0x1f0], R18 ;  /* 0x0001f01201007387 */ /* 0x000fe80000100800 */
[----:B------:R1:W-:Y:S04]  /*11ba0*/  STL [R1+0x1e4], R6 ;  /* 0x0001e40601007387 */ /* 0x0003e80000100800 */
[----:B-1----:R-:W4:Y:S04]  /*11bb0*/  LDL.LU.64 R6, [R1+0x308] ;  /* 0x0003080001067983 */ /* 0x002f280000300a00 */
[----:B------:R-:W4:Y:S01]  /*11bc0*/  LDL.LU.64 R20, [R1+0x248] ;  /* 0x0002480001147983 */ /* 0x000f220000300a00 */
[----:B------:R-:W-:-:S05]  /*11bd0*/  IMAD.MOV.U32 R18, RZ, RZ, R19 ;  /* 0x000000ffff127224 */ /* 0x000fca00078e0013 */
[----:B------:R1:W-:Y:S04]  /*11be0*/  STL [R1+0x1ec], R18 ;  /* 0x0001ec1201007387 */ /* 0x0003e80000100800 */
[----:B------:R1:W-:Y:S02]  /*11bf0*/  STL [R1+0x1f8], R4 ;  /* 0x0001f80401007387 */ /* 0x0003e40000100800 */
[----:B-1----:R-:W-:Y:S02]  /*11c00*/  MOV R18, R5 ;  /* 0x0000000500127202 */ /* 0x002fe40000000f00 */
[----:B------:R-:W4:Y:S04]  /*11c10*/  LDL.LU.64 R4, [R1+0x250] ;  /* 0x0002500001047983 */ /* 0x000f280000300a00 */
[----:B------:R2:W-:Y:S02]  /*11c20*/  STL [R1+0x1f4], R18 ;  /* 0x0001f41201007387 */ /* 0x0005e40000100800 */
[----:B--2---:R-:W-:-:S02]  /*11c30*/  IMAD.MOV.U32 R18, RZ, RZ, R189 ;  /* 0x000000ffff127224 */ /* 0x004fc400078e00bd */
[----:B------:R1:W-:Y:S04]  /*11c40*/  STL [R1+0x200], R188 ;  /* 0x000200bc01007387 */ /* 0x0003e80000100800 */
[----:B-1----:R-:W2:Y:S04]  /*11c50*/  LDL.LU.64 R188, [R1+0x258] ;  /* 0x0002580001bc7983 */ /* 0x002ea80000300a00 */
[----:B------:R1:W-:Y:S04]  /*11c60*/  STL [R1+0x1fc], R18 ;  /* 0x0001fc1201007387 */ /* 0x0003e80000100800 */
[----:B---3--:R3:W-:Y:S01]  /*11c70*/  STL [R1+0x208], R184 ;  /* 0x000208b801007387 */ /* 0x0087e20000100800 */
[----:B------:R-:W-:-:S03]  /*11c80*/  IMAD.MOV.U32 R22, RZ, RZ, R185 ;  /* 0x000000ffff167224 */ /* 0x000fc600078e00b9 */
[----:B-1----:R-:W2:Y:S04]  /*11c90*/  LDL.LU.64 R18, [R1+0x260] ;  /* 0x0002600001127983 */ /* 0x002ea80000300a00 */
[----:B----4-:R1:W-:Y:S04]  /*11ca0*/  STL [R1+0x210], R2 ;  /* 0x0002100201007387 */ /* 0x0103e80000100800 */
[----:B------:R4:W-:Y:S04]  /*11cb0*/  STL [R1+0x204], R22 ;  /* 0x0002041601007387 */ /* 0x0009e80000100800 */
[----:B---3--:R-:W3:Y:S01]  /*11cc0*/  LDL.LU.64 R184, [R1+0x268] ;  /* 0x0002680001b87983 */ /* 0x008ee20000300a00 */
[----:B-1----:R-:W-:-:S03]  /*11cd0*/  MOV R2, R3 ;  /* 0x0000000300027202 */ /* 0x002fc60000000f00 */
[----:B------:R-:W-:Y:S01]  /*11ce0*/  STL [R1+0x218], R16 ;  /* 0x0002181001007387 */ /* 0x000fe20000100800 */
[----:B----4-:R-:W-:-:S03]  /*11cf0*/  IMAD.MOV.U32 R22, RZ, RZ, R17 ;  /* 0x000000ffff167224 */ /* 0x010fc600078e0011 */
[----:B------:R1:W-:Y:S04]  /*11d00*/  STL [R1+0x20c], R2 ;  /* 0x00020c0201007387 */ /* 0x0003e80000100800 */
[----:B-1----:R-:W4:Y:S04]  /*11d10*/  LDL.LU.64 R2, [R1+0x388] ;  /* 0x0003880001027983 */ /* 0x002f280000300a00 */
        /* <DEDUP_REMOVED lines=19> */
[----:B------:R1:W-:Y:S02]  /*11e50*/  STL [R1+0x248], R20 ;  /* 0x0002481401007387 */ /* 0x0003e40000100800 */
[----:B-1----:R-:W-:-:S05]  /*11e60*/  MOV R6, R7 ;  /* 0x0000000700067202 */ /* 0x002fca0000000f00 */
[----:B------:R1:W-:Y:S01]  /*11e70*/  STL [R1+0x23c], R6 ;  /* 0x00023c0601007387 */ /* 0x0003e20000100800 */
[----:B------:R-:W-:-:S03]  /*11e80*/  IMAD.MOV.U32 R20, RZ, RZ, R21 ;  /* 0x000000ffff147224 */ /* 0x000fc600078e0015 */
[----:B-1----:R-:W4:Y:S04]  /*11e90*/  LDL.LU.64 R6, [R1+0x2a0] ;  /* 0x0002a00001067983 */ /* 0x002f280000300a00 */
[----:B------:R-:W-:Y:S04]  /*11ea0*/  STL [R1+0x250], R4 ;  /* 0x0002500401007387 */ /* 0x000fe80000100800 */
[----:B------:R1:W-:Y:S02]  /*11eb0*/  STL [R1+0x244], R20 ;  /* 0x0002441401007387 */ /* 0x0003e40000100800 */
[----:B-1----:R-:W-:-:S02]  /*11ec0*/  IMAD.MOV.U32 R20, RZ, RZ, R5 ;  /* 0x000000ffff147224 */ /* 0x002fc400078e0005 */
[----:B------:R-:W4:Y:S04]  /*11ed0*/  LDL.LU.64 R4, [R1+0x2a8] ;  /* 0x0002a80001047983 */ /* 0x000f280000300a00 */
[----:B------:R2:W-:Y:S02]  /*11ee0*/  STL [R1+0x24c], R20 ;  /* 0x00024c1401007387 */ /* 0x0005e40000100800 */
[----:B--2---:R-:W-:Y:S02]  /*11ef0*/  MOV R20, R189 ;  /* 0x000000bd00147202 */ /* 0x004fe40000000f00 */
[----:B------:R1:W-:Y:S04]  /*11f00*/  STL [R1+0x258], R188 ;  /* 0x000258bc01007387 */ /* 0x0003e80000100800 */
[----:B------:R2:W-:Y:S04]  /*11f10*/  STL [R1+0x260], R18 ;  /* 0x0002601201007387 */ /* 0x0005e80000100800 */
[----:B------:R-:W-:Y:S04]  /*11f20*/  STL [R1+0x254], R20 ;  /* 0x0002541401007387 */ /* 0x000fe80000100800 */
[----:B-1----:R-:W4:Y:S01]  /*11f30*/  LDL.LU.64 R188, [R1+0x408] ;  /* 0x0004080001bc7983 */ /* 0x002f220000300a00 */
[----:B--2---:R-:W-:-:S03]  /*11f40*/  IMAD.MOV.U32 R18, RZ, RZ, R19 ;  /* 0x000000ffff127224 */ /* 0x004fc600078e0013 */
[----:B---3--:R-:W-:Y:S04]  /*11f50*/  STL [R1+0x268], R184 ;  /* 0x000268b801007387 */ /* 0x008fe80000100800 */
[----:B------:R1:W-:Y:S02]  /*11f60*/  STL [R1+0x25c], R18 ;  /* 0x00025c1201007387 */ /* 0x0003e40000100800 */
[----:B-1----:R-:W-:Y:S02]  /*11f70*/  IMAD.MOV.U32 R18, RZ, RZ, R185 ;  /* 0x000000ffff127224 */ /* 0x002fe400078e00b9 */
[----:B------:R-:W2:Y:S04]  /*11f80*/  LDL.LU.64 R184, [R1+0x3e0] ;  /* 0x0003e00001b87983 */ /* 0x000ea80000300a00 */
[----:B------:R-:W-:Y:S04]  /*11f90*/  STL [R1+0x264], R18 ;  /* 0x0002641201007387 */ /* 0x000fe80000100800 */
[----:B----4-:R1:W-:Y:S04]  /*11fa0*/  STL [R1+0x270], R2 ;  /* 0x0002700201007387 */ /* 0x0103e80000100800 */
[----:B------:R3:W-:Y:S01]  /*11fb0*/  STL [R1+0x278], R16 ;  /* 0x0002781001007387 */ /* 0x0007e20000100800 */
[----:B-1----:R-:W-:Y:S01]  /*11fc0*/  MOV R2, R3 ;  /* 0x0000000300027202 */ /* 0x002fe20000000f00 */
[----:B---3--:R-:W-:-:S04]  /*11fd0*/  IMAD.MOV.U32 R16, RZ, RZ, R17 ;  /* 0x000000ffff107224 */ /* 0x008fc800078e0011 */
[----:B------:R1:W-:Y:S04]  /*11fe0*/  STL [R1+0x26c], R2 ;  /* 0x00026c0201007387 */ /* 0x0003e80000100800 */
[----:B-1----:R-:W3:Y:S04]  /*11ff0*/  LDL.LU.64 R2, [R1+0x378] ;  /* 0x0003780001027983 */ /* 0x002ee80000300a00 */
[----:B------:R1:W-:Y:S04]  /*12000*/  STL [R1+0x280], R14 ;  /* 0x0002800e01007387 */ /* 0x0003e80000100800 */
[----:B------:R-:W-:Y:S04]  /*12010*/  STL [R1+0x274], R16 ;  /* 0x0002741001007387 */ /* 0x000fe80000100800 */
[----:B------:R-:W4:Y:S01]  /*12020*/  LDL.LU.64 R190, [R1+0x2c8] ;  /* 0x0002c80001be7983 */ /* 0x000f220000300a00 */
[----:B-1----:R-:W-:-:S05]  /*12030*/  IMAD.MOV.U32 R14, RZ, RZ, R15 ;  /* 0x000000ffff0e7224 */ /* 0x002fca00078e000f */
[----:B------:R-:W-:Y:S04]  /*12040*/  STL [R1+0x27c], R14 ;  /* 0x00027c0e01007387 */ /* 0x000fe80000100800 */
[----:B------:R1:W-:Y:S04]  /*12050*/  STL [R1+0x288], R12 ;  /* 0x0002880c01007387 */ /* 0x0003e80000100800 */
[----:B------:R-:W4:Y:S01]  /*12060*/  LDL.LU.64 R152, [R1+0x428] ;  /* 0x0004280001987983 */ /* 0x000f220000300a00 */
[----:B-1----:R-:W-:-:S05]  /*12070*/  MOV R12, R13 ;  /* 0x0000000d000c7202 */ /* 0x002fca0000000f00 */
[----:B------:R-:W-:Y:S04]  /*12080*/  STL [R1+0x284], R12 ;  /* 0x0002840c01007387 */ /* 0x000fe80000100800 */
[----:B------:R1:W-:Y:S04]  /*12090*/  STL [R1+0x290], R10 ;  /* 0x0002900a01007387 */ /* 0x0003e80000100800 */
[----:B------:R-:W4:Y:S01]  /*120a0*/  LDL.LU.64 R22, [R1+0x400] ;  /* 0x0004000001167983 */ /* 0x000f220000300a00 */
[----:B-1----:R-:W-:-:S05]  /*120b0*/  IMAD.MOV.U32 R10, RZ, RZ, R11 ;  /* 0x000000ffff0a7224 */ /* 0x002fca00078e000b */
[----:B------:R-:W-:Y:S04]  /*120c0*/  STL [R1+0x28c], R10 ;  /* 0x00028c0a01007387 */ /* 0x000fe80000100800 */
[----:B------:R1:W-:Y:S04]  /*120d0*/  STL [R1+0x298], R8 ;  /* 0x0002980801007387 */ /* 0x0003e80000100800 */
[----:B------:R-:W4:Y:S04]  /*120e0*/  LDL.LU.64 R20, [R1+0x3d8] ;  /* 0x0003d80001147983 */ /* 0x000f280000300a00 */
[----:B------:R-:W4:Y:S01]  /*120f0*/  LDL.LU.64 R18, [R1+0x370] ;  /* 0x0003700001127983 */ /* 0x000f220000300a00 */
[----:B-1----:R-:W-:-:S05]  /*12100*/  IMAD.MOV.U32 R8, RZ, RZ, R9 ;  /* 0x000000ffff087224 */ /* 0x002fca00078e0009 */
[----:B------:R-:W-:Y:S04]  /*12110*/  STL [R1+0x294], R8 ;  /* 0x0002940801007387 */ /* 0x000fe80000100800 */
[----:B------:R1:W-:Y:S04]  /*12120*/  STL [R1+0x2a0], R6 ;  /* 0x0002a00601007387 */ /* 0x0003e80000100800 */
[----:B------:R-:W4:Y:S04]  /*12130*/  LDL.LU.64 R16, [R1+0x440] ;  /* 0x0004400001107983 */ /* 0x000f280000300a00 */
[----:B------:R-:W4:Y:S01]  /*12140*/  LDL.LU.64 R14, [R1+0x420] ;  /* 0x00042000010e7983 */ /* 0x000f220000300a00 */
[----:B-1----:R-:W-:-:S05]  /*12150*/  MOV R6, R7 ;  /* 0x0000000700067202 */ /* 0x002fca0000000f00 */
[----:B------:R-:W-:Y:S04]  /*12160*/  STL [R1+0x29c], R6 ;  /* 0x00029c0601007387 */ /* 0x000fe80000100800 */
[----:B------:R1:W-:Y:S04]  /*12170*/  STL [R1+0x2a8], R4 ;  /* 0x0002a80401007387 */ /* 0x0003e80000100800 */
[----:B------:R-:W4:Y:S04]  /*12180*/  LDL.LU.64 R12, [R1+0x3f8] ;  /* 0x0003f800010c7983 */ /* 0x000f280000300a00 */
[----:B------:R-:W4:Y:S01]  /*12190*/  LDL.LU.64 R10, [R1+0x3d0] ;  /* 0x0003d000010a7983 */ /* 0x000f220000300a00 */
[----:B-1----:R-:W-:-:S05]  /*121a0*/  IMAD.MOV.U32 R4, RZ, RZ, R5 ;  /* 0x000000ffff047224 */ /* 0x002fca00078e0005 */
[----:B------:R1:W-:Y:S01]  /*121b0*/  STL [R1+0x2a4], R4 ;  /* 0x0002a40401007387 */ /* 0x0003e20000100800 */
[----:B------:R-:W-:-:S03]  /*121c0*/  IMAD.MOV.U32 R164, RZ, RZ, R181 ;  /* 0x000000ffffa47224 */ /* 0x000fc600078e00b5 */
[----:B------:R-:W-:Y:S04]  /*121d0*/  STL [R1+0x2b0], R188 ;  /* 0x0002b0bc01007387 */ /* 0x000fe80000100800 */
[----:B------:R-:W4:Y:S01]  /*121e0*/  LDL.LU.64 R8, [R1+0x450] ;  /* 0x0004500001087983 */ /* 0x000f220000300a00 */
[----:B-1----:R-:W-:-:S03]  /*121f0*/  IMAD.MOV.U32 R4, RZ, RZ, R189 ;  /* 0x000000ffff047224 */ /* 0x002fc600078e00bd */
[----:B------:R-:W4:Y:S04]  /*12200*/  LDL.LU.64 R6, [R1+0x438] ;  /* 0x0004380001067983 */ /* 0x000f280000300a00 */
[----:B------:R1:W-:Y:S04]  /*12210*/  STL [R1+0x2ac], R4 ;  /* 0x0002ac0401007387 */ /* 0x0003e80000100800 */
[----:B--2---:R2:W-:Y:S04]  /*12220*/  STL [R1+0x2b8], R184 ;  /* 0x0002b8b801007387 */ /* 0x0045e80000100800 */
[----:B-1----:R-:W4:Y:S01]  /*12230*/  LDL.LU.64 R4, [R1+0x418] ;  /* 0x0004180001047983 */ /* 0x002f220000300a00 */
[----:B------:R-:W-:-:S03]  /*12240*/  MOV R181, R185 ;  /* 0x000000b900b57202 */ /* 0x000fc60000000f00 */
[----:B--2---:R-:W2:Y:S04]  /*12250*/  LDL.LU.64 R184, [R1+0x3f0] ;  /* 0x0003f00001b87983 */ /* 0x004ea80000300a00 */
[----:B------:R3:W-:Y:S02]  /*12260*/  STL [R1+0x2b4], R181 ;  /* 0x0002b4b501007387 */ /* 0x0007e40000100800 */
[----:B---3--:R-:W-:Y:S02]  /*12270*/  IMAD.MOV.U32 R181, RZ, RZ, R3 ;  /* 0x000000ffffb57224 */ /* 0x008fe400078e0003 */
[----:B------:R1:W-:Y:S04]  /*12280*/  STL [R1+0x2c0], R2 ;  /* 0x0002c00201007387 */ /* 0x0003e80000100800 */
[----:B------:R-:W3:Y:S04]  /*12290*/  LDL.LU.64 R188, [R1+0x458] ;  /* 0x0004580001bc7983 */ /* 0x000ee80000300a00 */
[----:B-1----:R-:W3:Y:S04]  /*122a0*/  LDL.LU.64 R2, [R1+0x448] ;  /* 0x0004480001027983 */ /* 0x002ee80000300a00 */
[----:B------:R1:W-:Y:S04]  /*122b0*/  STL [R1+0x2bc], R181 ;  /* 0x0002bcb501007387 */ /* 0x0003e80000100800 */
[----:B----4-:R4:W-:Y:S04]  /*122c0*/  STL [R1+0x2c8], R190 ;  /* 0x0002c8be01007387 */ /* 0x0109e80000100800 */
[----:B------:R-:W3:Y:S01]  /*122d0*/  LDL.LU.64 R182, [R1+0x430] ;  /* 0x0004300001b67983 */ /* 0x000ee20000300a00 */
[----:B-1----:R-:W-:-:S03]  /*122e0*/  IMAD.MOV.U32 R181, RZ, RZ, R191 ;  /* 0x000000ffffb57224 */ /* 0x002fc600078e00bf */
[----:B------:R-:W-:Y:S04]  /*122f0*/  STL [R1+0x2d0], R152 ;  /* 0x0002d09801007387 */ /* 0x000fe80000100800 */
[----:B------:R1:W-:Y:S04]  /*12300*/  STL [R1+0x2c4], R181 ;  /* 0x0002c4b501007387 */ /* 0x0003e80000100800 */
[----:B----4-:R-:W4:Y:S01]  /*12310*/  LDL.LU.64 R190, [R1+0x410] ;  /* 0x0004100001be7983 */ /* 0x010f220000300a00 */
[----:B-1----:R-:W-:-:S03]  /*12320*/  MOV R181, R153 ;  /* 0x0000009900b57202 */ /* 0x002fc60000000f00 */
[----:B------:R1:W5:Y:S04]  /*12330*/  LDL.LU.64 R152, [R1+0x500] ;  /* 0x0005000001987983 */ /* 0x0003680000300a00 */
[----:B------:R-:W-:Y:S04]  /*12340*/  STL [R1+0x2d8], R22 ;  /* 0x0002d81601007387 */ /* 0x000fe80000100800 */
[----:B------:R1:W-:Y:S02]  /*12350*/  STL [R1+0x2cc], R181 ;  /* 0x0002ccb501007387 */ /* 0x0003e40000100800 */
[----:B-1----:R-:W-:-:S02]  /*12360*/  IMAD.MOV.U32 R181, RZ, RZ, R23 ;  /* 0x000000ffffb57224 */ /* 0x002fc400078e0017 */
[----:B------:R1:W5:Y:S04]  /*12370*/  LDL.LU.64 R22, [R1+0x4f8] ;  /* 0x0004f80001167983 */ /* 0x0003680000300a00 */
[----:B------:R-:W-:Y:S04]  /*12380*/  STL [R1+0x2e0], R20 ;  /* 0x0002e01401007387 */ /* 0x000fe80000100800 */
[----:B------:R1:W-:Y:S02]  /*12390*/  STL [R1+0x2d4], R181 ;  /* 0x0002d4b501007387 */ /* 0x0003e40000100800 */
[----:B-1----:R-:W-:-:S02]  /*123a0*/  IMAD.MOV.U32 R181, RZ, RZ, R21 ;  /* 0x000000ffffb57224 */ /* 0x002fc400078e0015 */
[----:B------:R1:W5:Y:S04]  /*123b0*/  LDL.LU.64 R20, [R1+0x4f0] ;  /* 0x0004f00001147983 */ /* 0x0003680000300a00 */
[----:B------:R-:W-:Y:S04]  /*123c0*/  STL [R1+0x2e8], R18 ;  /* 0x0002e81201007387 */ /* 0x000fe80000100800 */
[----:B------:R1:W-:Y:S02]  /*123d0*/  STL [R1+0x2dc], R181 ;  /* 0x0002dcb501007387 */ /* 0x0003e40000100800 */
[----:B-1----:R-:W-:-:S02]  /*123e0*/  MOV R181, R19 ;  /* 0x0000001300b57202 */ /* 0x002fc40000000f00 */
        /* <DEDUP_REMOVED lines=27> */
[----:B--2---:R-:W-:-:S02]  /*125a0*/  IMAD.MOV.U32 R181, RZ, RZ, R5 ;  /* 0x000000ffffb57224 */ /* 0x004fc400078e0005 */
[----:B------:R1:W5:Y:S04]  /*125b0*/  LDL.LU.64 R4, [R1+0x4b0] ;  /* 0x0004b00001047983 */ /* 0x0003680000300a00 */
[----:B------:R-:W-:Y:S04]  /*125c0*/  STL [R1+0x328], R184 ;  /* 0x000328b801007387 */ /* 0x000fe80000100800 */
[----:B------:R2:W-:Y:S02]  /*125d0*/  STL [R1+0x31c], R181 ;  /* 0x00031cb501007387 */ /* 0x0005e40000100800 */
[----:B--2---:R-:W-:-:S02]  /*125e0*/  IMAD.MOV.U32 R181, RZ, RZ, R185 ;  /* 0x000000ffffb57224 */ /* 0x004fc400078e00b9 */
[----:B------:R-:W2:Y:S04]  /*125f0*/  LDL.LU.64 R184, [R1+0x4a8] ;  /* 0x0004a80001b87983 */ /* 0x000ea80000300a00 */
[----:B---3--:R-:W-:Y:S04]  /*12600*/  STL [R1+0x330], R188 ;  /* 0x000330bc01007387 */ /* 0x008fe80000100800 */
[----:B------:R3:W-:Y:S02]  /*12610*/  STL [R1+0x324], R181 ;  /* 0x000324b501007387 */ /* 0x0007e40000100800 */
[----:B---3--:R-:W-:-:S02]  /*12620*/  MOV R181, R189 ;  /* 0x000000bd00b57202 */ /* 0x008fc40000000f00 */
[----:B------:R1:W5:Y:S04]  /*12630*/  LDL.LU.64 R188, [R1+0x4a0] ;  /* 0x0004a00001bc7983 */ /* 0x0003680000300a00 */
[----:B------:R-:W-:Y:S04]  /*12640*/  STL [R1+0x338], R2 ;  /* 0x0003380201007387 */ /* 0x000fe80000100800 */
[----:B------:R3:W-:Y:S02]  /*12650*/  STL [R1+0x32c], R181 ;  /* 0x00032cb501007387 */ /* 0x0007e40000100800 */
[----:B---3--:R-:W-:-:S02]  /*12660*/  IMAD.MOV.U32 R181, RZ, RZ, R3 ;  /* 0x000000ffffb57224 */ /* 0x008fc400078e0003 */
[----:B------:R1:W5:Y:S04]  /*12670*/  LDL.LU.64 R2, [R1+0x498] ;  /* 0x0004980001027983 */ /* 0x0003680000300a00 */
[----:B------:R-:W-:Y:S04]  /*12680*/  STL [R1+0x340], R182 ;  /* 0x000340b601007387 */ /* 0x000fe80000100800 */
[----:B------:R3:W-:Y:S02]  /*12690*/  STL [R1+0x334], R181 ;  /* 0x000334b501007387 */ /* 0x0007e40000100800 */
[----:B---3--:R-:W-:-:S05]  /*126a0*/  IMAD.MOV.U32 R181, RZ, RZ, R183 ;  /* 0x000000ffffb57224 */ /* 0x008fca00078e00b7 */
[----:B------:R3:W-:Y:S04]  /*126b0*/  STL [R1+0x33c], R181 ;  /* 0x00033cb501007387 */ /* 0x0007e80000100800 */
[----:B----4-:R-:W-:Y:S01]  /*126c0*/  STL [R1+0x348], R190 ;  /* 0x000348be01007387 */ /* 0x010fe20000100800 */
[----:B---3--:R-:W-:-:S05]  /*126d0*/  MOV R181, R191 ;  /* 0x000000bf00b57202 */ /* 0x008fca0000000f00 */
[----:B------:R3:W-:Y:S01]  /*126e0*/  STL [R1+0x344], R181 ;  /* 0x000344b501007387 */ /* 0x0007e20000100800 */
[----:B------:R-:W-:Y:S02]  /*126f0*/  MOV R220, R222 ;  /* 0x000000de00dc7202 */ /* 0x000fe40000000f00 */
[----:B------:R-:W-:Y:S02]  /*12700*/  CS2R R120, SRZ ;  /* 0x0000000000787805 */ /* 0x000fe4000001ff00 */
[----:B------:R-:W-:Y:S02]  /*12710*/  MOV R182, RZ ;  /* 0x000000ff00b67202 */ /* 0x000fe40000000f00 */
        /* <DEDUP_REMOVED lines=61> */
[----:B------:R-:W-:Y:S01]  /*12af0*/  CS2R R54, SRZ ;  /* 0x0000000000367805 */ /* 0x000fe2000001ff00 */
[----:B------:R-:W-:Y:S01]  /*12b00*/  UMOV UR10, 0x4 ;  /* 0x00000004000a7882 */ /* 0x000fe20000000000 */
[----:B------:R-:W-:Y:S01]  /*12b10*/  UMOV UR9, 0xffffffff ;  /* 0xffffffff00097882 */ /* 0x000fe20000000000 */
[----:B--2---:R-:W-:-:S04]  /*12b20*/  SHF.R.S32.HI R27, RZ, 0x1f, R185 ;  /* 0x0000001fff1b7819 */ /* 0x004fc800000114b9 */
[----:B------:R-:W-:-:S04]  /*12b30*/  LEA.HI R27, R27, R185, RZ, 0x6 ;  /* 0x000000b91b1b7211 */ /* 0x000fc800078f30ff */
[----:B---3--:R-:W-:-:S05]  /*12b40*/  SHF.R.S32.HI R181, RZ, 0x6, R27 ;  /* 0x00000006ffb57819 */ /* 0x008fca000001141b */
[----:B------:R2:W-:Y:S02]  /*12b50*/  STL [R1+0x350], R181 ;  /* 0x000350b501007387 */ /* 0x0005e40000100800 */
[----:B--2---:R-:W-:-:S05]  /*12b60*/  VIADD R181, R181, 0xfffffffb ;  /* 0xfffffffbb5b57836 */ /* 0x004fca0000000000 */
[----:B------:R1:W-:Y:S01]  /*12b70*/  STL [R1+0x354], R181 ;  /* 0x000354b501007387 */ /* 0x0003e20000100800 */
[----:B------:R-:W-:Y:S02]  /*12b80*/  SHF.R.S32.HI R183, RZ, 0x1f, R184 ;  /* 0x0000001fffb77819 */ /* 0x000fe400000114b8 */
[----:B------:R-:W-:Y:S02]  /*12b90*/  SHF.R.S32.HI R185, RZ, 0x1f, R186 ;  /* 0x0000001fffb97819 */ /* 0x000fe400000114ba */
[----:B------:R-:W-:Y:S02]  /*12ba0*/  CS2R R26, SRZ ;  /* 0x00000000001a7805 */ /* 0x000fe4000001ff00 */
[C---:B------:R-:W-:Y:S01]  /*12bb0*/  SHF.L.U64.HI R183, R184.reuse, 0x2, R183 ;  /* 0x00000002b8b77819 */ /* 0x040fe200000102b7 */
[----:B------:R-:W-:Y:S01]  /*12bc0*/  IMAD.SHL.U32 R184, R184, 0x4, RZ ;  /* 0x00000004b8b87824 */ /* 0x000fe200078e00ff */
[C---:B------:R-:W-:Y:S01]  /*12bd0*/  SHF.L.U64.HI R185, R186.reuse, 0x2, R185 ;  /* 0x00000002bab97819 */ /* 0x040fe200000102b9 */
[----:B-1----:R-:W-:-:S07]  /*12be0*/  IMAD.SHL.U32 R186, R186, 0x4, RZ ;  /* 0x00000004baba7824 */ /* 0x002fce00078e00ff */
.L_x_1:
[----:B------:R-:W-:Y:S01]  /*12bf0*/  UIADD3 UR9, UR9, 0x1, URZ ;  /* 0x0000000109097890 */ /* 0x000fe2000fffe03f */
[----:B------:R-:W-:-:S04]  /*12c00*/  DEPBAR.LE SB0, 0x8 ;  /* 0x000082000000791a */ /* 0x000fc80000000000 */
[----:B------:R-:W-:Y:S01]  /*12c10*/  BAR.SYNC.DEFER_BLOCKING 0x0 ;  /* 0x0000000000007b1d */ /* 0x000fe20000010000 */
[----:B------:R-:W-:-:S04]  /*12c20*/  UISETP.GT.AND UP0, UPT, UR9, 0x5, UPT ;  /* 0x000000050900788c */ /* 0x000fc8000bf04270 */
[----:B------:R-:W-:-:S03]  /*12c30*/  USEL UR9, UR9, URZ, !UP0 ;  /* 0x0000003f09097287 */ /* 0x000fc6000c000000 */
[----:B------:R-:W1:Y:S01]  /*12c40*/  LDC R181, c[0x0][0x230] ;  /* 0x00008c00ffb57b82 */ /* 0x000e620000000800 */
[----:B------:R-:W2:Y:S01]  /*12c50*/  LDL R190, [R1+0x354] ;  /* 0x0003540001be7983 */ /* 0x000ea20000100800 */
[----:B------:R-:W-:Y:S02]  /*12c60*/  ULEA UR5, UR9, UR8, 0xe ;  /* 0x0000000809057291 */ /* 0x000fe4000f8e703f */
[----:B------:R-:W-:Y:S01]  /*12c70*/  ULEA UR4, UR9, UR8, 0x10 ;  /* 0x0000000809047291 */ /* 0x000fe2000f8e803f */
[----:B------:R-:W-:Y:S01]  /*12c80*/  STL [R1+0x4b0], R185 ;  /* 0x0004b0b901007387 */ /* 0x000fe20000100800 */
[----:B------:R-:W-:Y:S02]  /*12c90*/  UIADD3 UR5, UR5, 0x60000, URZ ;  /* 0x0006000005057890 */ /* 0x000fe4000fffe03f */
[----:B------:R-:W-:Y:S01]  /*12ca0*/  USHF.R.U32.HI UR4, URZ, 0x4, UR4 ;  /* 0x000000043f047899 */ /* 0x000fe20008011604 */
[----:B-----5:R-:W-:Y:S01]  /*12cb0*/  STL [R1+0x4a4], R189 ;  /* 0x0004a4bd01007387 */ /* 0x020fe20000100800 */
[----:B------:R-:W-:-:S02]  /*12cc0*/  USHF.R.U32.HI UR5, URZ, 0x4, UR5 ;  /* 0x000000043f057899 */ /* 0x000fc40008011605 */
[----:B------:R-:W-:Y:S01]  /*12cd0*/  USGXT.U32 UR4, UR4, 0xe ;  /* 0x0000000e0404789a */ /* 0x000fe20008000000 */
[----:B------:R-:W-:Y:S01]  /*12ce0*/  STL [R1+0x4a0], R188 ;  /* 0x0004a0bc01007387 */ /* 0x000fe20000100800 */
[----:B------:R-:W-:Y:S01]  /*12cf0*/  USGXT.U32 UR6, UR5, 0xe ;  /* 0x0000000e0506789a */ /* 0x000fe20008000000 */
[----:B------:R-:W-:Y:S01]  /*12d00*/  UMOV UR7, 0x40000040 ;  /* 0x4000004000077882 */ /* 0x000fe20000000000 */
[----:B------:R-:W-:Y:S01]  /*12d10*/  WARPGROUP.ARRIVE ;  /* 0x00000000000079c5 */ /* 0x000fe20000000000 */
[----:B------:R-:W-:Y:S01]  /*12d20*/  UMOV UR5, 0x40000040 ;  /* 0x4000004000057882 */ /* 0x000fe20000000000 */
[----:B------:R-:W-:Y:S01]  /*12d30*/  UIADD3 UR12, UP0, UR4, 0x2, URZ ;  /* 0x00000002040c7890 */ /* 0x000fe2000ff1e03f */
[----:B------:R-:W-:Y:S01]  /*12d40*/  STL [R1+0x49c], R5 ;  /* 0x00049c0501007387 */ /* 0x000fe20000100800 */
[----:B------:R-:W-:-:S03]  /*12d50*/  UIADD3 UR14, UP1, UR6, 0x2, URZ ;  /* 0x00000002060e7890 */ /* 0x000fc6000ff3e03f */
[----:B------:R-:W-:Y:S01]  /*12d60*/  HGMMA.64x64x8.F32.TF32 R120, gdesc[UR4], R120 ;  /* 0x04e00000047879f0 */ /* 0x000fe20008702878 */
[----:B------:R-:W-:Y:S01]  /*12d70*/  UMOV UR4, URZ ;  /* 0x0000003f00047c82 */ /* 0x000fe20008000000 */
[----:B------:R-:W-:Y:S01]  /*12d80*/  UMOV UR5, URZ ;  /* 0x0000003f00057c82 */ /* 0x000fe20008000000 */
[----:B------:R-:W-:Y:S01]  /*12d90*/  UIADD3.X UR13, UR4, 0x40000040, URZ, UP0, !UPT ;  /* 0x40000040040d7890 */ /* 0x000fe200087fe43f */
[----:B------:R3:W-:Y:S01]  /*12da0*/  STL [R1+0x498], R3 ;  /* 0x0004980301007387 */ /* 0x0007e20000100800 */
[----:B------:R-:W-:Y:S01]  /*12db0*/  UIADD3.X UR15, UR5, 0x40000040, URZ, UP1, !UPT ;  /* 0x40000040050f7890 */ /* 0x000fe20008ffe43f */
[----:B-1----:R-:W-:Y:S01]  /*12dc0*/  VIADD R181, R181, 0xfffffec0 ;  /* 0xfffffec0b5b57836 */ /* 0x002fe20000000000 */
[----:B------:R-:W-:Y:S01]  /*12dd0*/  UIADD3.64 UR40, UR12, 0x2, URZ ;  /* 0x000000020c287897 */ /* 0x000fe2000fffe03f */
[----:B------:R1:W-:Y:S01]  /*12de0*/  STL [R1+0x494], R0 ;  /* 0x0004940001007387 */ /* 0x0003e20000100800 */
[----:B------:R-:W-:Y:S01]  /*12df0*/  UIADD3.64 UR42, UR14, 0x2, URZ ;  /* 0x000000020e2a7897 */ /* 0x000fe2000fffe03f */
[----:B------:R-:W-:Y:S01]  /*12e00*/  IMAD R181, R182, -0x40, R181 ;  /* 0xffffffc0b6b57824 */ /* 0x000fe200078e02b5 */
[----:B------:R-:W-:-:S02]  /*12e10*/  UIADD3.64 UR36, UR12, 0x4, URZ ;  /* 0x000000040c247897 */ /* 0x000fc4000fffe03f */
[----:B------:R-:W-:Y:S01]  /*12e20*/  UIADD3.64 UR38, UR14, 0x4, URZ ;  /* 0x000000040e267897 */ /* 0x000fe2000fffe03f */
[----:B---3--:R-:W3:Y:S01]  /*12e30*/  LDL.LU R3, [R1+0x4c] ;  /* 0x00004c0001037983 */ /* 0x008ee20000300800 */
[----:B------:R-:W-:Y:S01]  /*12e40*/  UIADD3.64 UR32, UR12, 0x7fe, URZ ;  /* 0x000007fe0c207897 */ /* 0x000fe2000fffe03f */
[----:B------:R-:W-:Y:S01]  /*12e50*/  ISETP.GT.AND P1, PT, R181, RZ, PT ;  /* 0x000000ffb500720c */ /* 0x000fe20003f24270 */
[----:B------:R-:W-:Y:S01]  /*12e60*/  UIADD3.64 UR34, UR14, 0x1fe, URZ ;  /* 0x000001fe0e227897 */ /* 0x000fe2000fffe03f */
[----:B-1----:R-:W4:Y:S01]  /*12e70*/  LDL.LU R0, [R1+0x50] ;  /* 0x0000500001007983 */ /* 0x002f220000300800 */
[----:B------:R-:W-:Y:S02]  /*12e80*/  UIADD3.64 UR28, UR12, 0x800, URZ ;  /* 0x000008000c1c7897 */ /* 0x000fe4000fffe03f */
[----:B------:R-:W-:Y:S02]  /*12e90*/  UIADD3.64 UR30, UR14, 0x200, URZ ;  /* 0x000002000e1e7897 */ /* 0x000fe4000fffe03f */
[----:B------:R-:W-:Y:S01]  /*12ea0*/  UIADD3 UR10, UR10, 0x1, URZ ;  /* 0x000000010a0a7890 */ /* 0x000fe2000fffe03f */
[-C--:B------:R-:W-:Y:S01]  /*12eb0*/  IADD3 R7, P3, R7, R184.reuse, RZ ;  /* 0x000000b807077210 */ /* 0x080fe20007f7e0ff */
[----:B------:R-:W-:Y:S01]  /*12ec0*/  UIADD3.64 UR24, UR12, 0x802, URZ ;  /* 0x000008020c187897 */ /* 0x000fe2000fffe03f */
[----:B------:R-:W-:Y:S01]  /*12ed0*/  IADD3 R9, P4, R9, R184, RZ ;  /* 0x000000b809097210 */ /* 0x000fe20007f9e0ff */
[----:B------:R-:W-:Y:S01]  /*12ee0*/  UIADD3.64 UR26, UR14, 0x202, URZ ;  /* 0x000002020e1a7897 */ /* 0x000fe2000fffe03f */
[----:B------:R-:W3:Y:S01]  /*12ef0*/  LDL.LU R188, [R1+0x58] ;  /* 0x0000580001bc7983 */ /* 0x000ee20000300800 */
[----:B------:R-:W-:-:S02]  /*12f00*/  UIADD3.64 UR20, UR12, 0x804, URZ ;  /* 0x000008040c147897 */ /* 0x000fc4000fffe03f */
[----:B------:R-:W-:Y:S02]  /*12f10*/  UIADD3.64 UR22, UR14, 0x204, URZ ;  /* 0x000002040e167897 */ /* 0x000fe4000fffe03f */
[----:B------:R-:W-:Y:S02]  /*12f20*/  UIADD3.64 UR4, UR12, 0x1fe, URZ ;  /* 0x000001fe0c047897 */ /* 0x000fe4000fffe03f */
[----:B------:R-:W-:Y:S01]  /*12f30*/  UIADD3.64 UR44, UR12, 0x200, URZ ;  /* 0x000002000c2c7897 */ /* 0x000fe2000fffe03f */
[----:B------:R-:W-:Y:S01]  /*12f40*/  UMOV UR46, UR14 ;  /* 0x0000000e002e7c82 */ /* 0x000fe20008000000 */
[----:B------:R-:W-:Y:S01]  /*12f50*/  UMOV UR47, UR15 ;  /* 0x0000000f002f7c82 */ /* 0x000fe20008000000 */
[----:B------:R-:W-:Y:S01]  /*12f60*/  HGMMA.64x64x8.F32.TF32 R120, gdesc[UR12], R120 ;  /* 0x04e000000c7879f0 */ /* 0x000fe20008702878 */
[----:B------:R-:W-:Y:S01]  /*12f70*/  UISETP.GT.AND UP0, UPT, UR10, 0x5, UPT ;  /* 0x000000050a00788c */ /* 0x000fe2000bf04270 */
[----:B------:R-:W-:Y:S01]  /*12f80*/  IMAD.X R8, R8, 0x1, R183, P3 ;  /* 0x0000000108087824 */ /* 0x000fe200018e06b7 */
[----:B------:R-:W3:Y:S01]  /*12f90*/  LDL.LU R185, [R1+0x5c] ;  /* 0x00005c0001b97983 */ /* 0x000ee20000300800 */
[----:B------:R-:W-:Y:S01]  /*12fa0*/  HGMMA.64x64x8.F32.TF32 R120, gdesc[UR40], R120 ;  /* 0x04e00000287879f0 */ /* 0x000fe20008702878 */
[----:B------:R-:W-:-:S02]  /*12fb0*/  UIADD3.64 UR40, UR12, 0x202, URZ ;  /* 0x000002020c287897 */ /* 0x000fc4000fffe03f */
[----:B------:R-:W-:Y:S01]  /*12fc0*/  USEL UR10, UR10, URZ, !UP0 ;  /* 0x0000003f0a0a7287 */ /* 0x000fe2000c000000 */
[----:B------:R-:W-:Y:S01]  /*12fd0*/  IMAD.X R10, R10, 0x1, R183, P4 ;  /* 0x000000010a0a7824 */ /* 0x000fe200020e06b7 */
[----:B------:R-:W-:Y:S01]  /*12fe0*/  IADD3 R11, P3, R11, R184, RZ ;  /* 0x000000b80b0b7210 */ /* 0x000fe20007f7e0ff */
[----:B------:R-:W3:Y:S01]  /*12ff0*/  LDL.LU R5, [R1+0x60] ;  /* 0x0000600001057983 */ /* 0x000ee20000300800 */
[----:B------:R-:W-:Y:S01]  /*13000*/  HGMMA.64x64x8.F32.TF32 R120, gdesc[UR36], R120 ;  /* 0x04e00000247879f0 */ /* 0x000fe20008702878 */
[----:B------:R-:W-:Y:S01]  /*13010*/  UIADD3.64 UR36, UR12, 0x204, URZ ;  /* 0x000002040c247897 */ /* 0x000fe2000fffe03f */
[----:B--2---:R-:W-:Y:S02]  /*13020*/  ISETP.GE.AND P0, PT, R182, R190, PT ;  /* 0x000000beb600720c */ /* 0x004fe40003f06270 */
[----:B------:R-:W-:Y:S01]  /*13030*/  HGMMA.64x64x8.F32.TF32 R120, gdesc[UR32], R120 ;  /* 0x04e00000207879f0 */ /* 0x000fe20008702878 */
[----:B------:R-:W-:-:S03]  /*13040*/  UIADD3.64 UR32, UR12, 0x9fe, URZ ;  /* 0x000009fe0c207897 */ /* 0x000fc6000fffe03f */
        /* <DEDUP_REMOVED lines=9> */
[----:B------:R-:W-:Y:S01]  /*130e0*/  UIADD3.64 UR44, UR12, 0x400, URZ ;  /* 0x000004000c2c7897 */ /* 0x000fe2000fffe03f */
[----:B------:R-:W-:Y:S01]  /*130f0*/  UMOV UR46, UR14 ;  /* 0x0000000e002e7c82 */ /* 0x000fe20008000000 */
[----:B------:R-:W-:Y:S01]  /*13100*/  UMOV UR47, UR15 ;  /* 0x0000000f002f7c82 */ /* 0x000fe20008000000 */
        /* <DEDUP_REMOVED lines=14> */
[----:B------:R-:W-:Y:S04]  /*131f0*/  HGMMA.64x64x8.F32.TF32 R56, gdesc[UR44], R56 ;  /* 0x04e000002c3879f0 */ /* 0x000fe80008702838 */
        /* <DEDUP_REMOVED lines=12> */
[----:B------:R-:W-:Y:S01]  /*132c0*/  UIADD3.64 UR4, UR12, 0x600, URZ ;  /* 0x000006000c047897 */ /* 0x000fe2000fffe03f */
[----:B------:R-:W-:Y:S01]  /*132d0*/  UMOV UR6, UR14 ;  /* 0x0000000e00067c82 */ /* 0x000fe20008000000 */
[----:B------:R-:W-:Y:S01]  /*132e0*/  UMOV UR7, UR15 ;  /* 0x0000000f00077c82 */ /* 0x000fe20008000000 */
[----:B------:R-:W-:Y:S01]  /*132f0*/  UIADD3.64 UR12, UR12, 0xe04, URZ ;  /* 0x00000e040c0c7897 */ /* 0x000fe2000fffe03f */
[----:B------:R-:W-:Y:S01]  /*13300*/  UMOV UR14, UR22 ;  /* 0x00000016000e7c82 */ /* 0x000fe20008000000 */
[----:B------:R-:W-:-:S04]  /*13310*/  UMOV UR15, UR23 ;  /* 0x00000017000f7c82 */ /* 0x000fc80008000000 */
[----:B------:R-:W-:Y:S04]  /*13320*/  HGMMA.64x64x8.F32.TF32 R24, gdesc[UR4], R24 ;  /* 0x04e00000041879f0 */ /* 0x000fe80008702818 */
[----:B------:R-:W-:Y:S04]  /*13330*/  HGMMA.64x64x8.F32.TF32 R24, gdesc[UR40], R24 ;  /* 0x04e00000281879f0 */ /* 0x000fe80008702818 */
[----:B------:R-:W-:Y:S04]  /*13340*/  HGMMA.64x64x8.F32.TF32 R24, gdesc[UR36], R24 ;  /* 0x04e00000241879f0 */ /* 0x000fe80008702818 */
[----:B------:R-:W-:Y:S04]  /*13350*/  HGMMA.64x64x8.F32.TF32 R24, gdesc[UR32], R24 ;  /* 0x04e00000201879f0 */ /* 0x000fe80008702818 */
[----:B------:R-:W-:Y:S04]  /*13360*/  HGMMA.64x64x8.F32.TF32 R24, gdesc[UR28], R24 ;  /* 0x04e000001c1879f0 */ /* 0x000fe80008702818 */
[----:B------:R-:W-:Y:S04]  /*13370*/  HGMMA.64x64x8.F32.TF32 R24, gdesc[UR24], R24 ;  /* 0x04e00000181879f0 */ /* 0x000fe80008702818 */
[----:B------:R-:W-:Y:S01]  /*13380*/  HGMMA.64x64x8.F32.TF32 R24, gdesc[UR12], R24, gsb0 ;  /* 0x04e000000c1879f0 */ /* 0x000fe20008002818 */
[----:B------:R-:W-:-:S04]  /*13390*/  SEL R190, RZ, 0x4, !P1 ;  /* 0x00000004ffbe7807 */ /* 0x000fc80004800000 */
[----:B------:R-:W-:Y:S02]  /*133a0*/  SEL R190, R190, RZ, !P0 ;  /* 0x000000ffbebe7207 */ /* 0x000fe40004000000 */
[----:B------:R-:W-:Y:S02]  /*133b0*/  IADD3 R4, P1, R4, R184, RZ ;  /* 0x000000b804047210 */ /* 0x000fe40007f3e0ff */
[----:B------:R-:W-:Y:S01]  /*133c0*/  ISETP.NE.U32.AND P2, PT, R190, RZ, PT ;  /* 0x000000ffbe00720c */ /* 0x000fe20003f45070 */
[----:B------:R-:W-:Y:S01]  /*133d0*/  ULEA UR4, UR10, UR8, 0x10 ;  /* 0x000000080a047291 */ /* 0x000fe2000f8e803f */
[----:B------:R-:W-:Y:S01]  /*133e0*/  IADD3.X R6, R6, R183, RZ, P1, !PT ;  /* 0x000000b706067210 */ /* 0x000fe20000ffe4ff */
[----:B------:R-:W-:Y:S01]  /*133f0*/  IMAD.MOV.U32 R190, RZ, RZ, R4 ;  /* 0x000000ffffbe7224 */ /* 0x000fe200078e0004 */
[----:B------:R-:W-:Y:S02]  /*13400*/  ISETP.GT.AND P1, PT, R181, 0x1, PT ;  /* 0x00000001b500780c */ /* 0x000fe40003f24270 */
[----:B------:R-:W-:Y:S01]  /*13410*/  MOV R191, R6 ;  /* 0x0000000600bf7202 */ /* 0x000fe20000000f00 */
[----:B------:R-:W-:Y:S01]  /*13420*/  VIADD R222, R2, UR4 ;  /* 0x0000000402de7c36 */ /* 0x000fe20008000000 */
[----:B------:R-:W-:Y:S01]  /*13430*/  IADD3 R13, P4, R13, R184, RZ ;  /* 0x000000b80d0d7210 */ /* 0x000fe20007f9e0ff */
[----:B------:R-:W-:Y:S01]  /*13440*/  IMAD.X R12, R12, 0x1, R183, P3 ;  /* 0x000000010c0c7824 */ /* 0x000fe200018e06b7 */
[----:B------:R-:W-:-:S02]  /*13450*/  WARPGROUP.DEPBAR.LE gsb0, 0x1 ;  /* 0x00008000000079c5 */ /* 0x000fc40000010100 */
[----:B------:R-:W-:Y:S06]  /*13460*/  BAR.SYNC.DEFER_BLOCKING 0x0 ;  /* 0x0000000000007b1d */ /* 0x000fec0000010000 */
[----:B------:R-:W-:Y:S01]  /*13470*/  @!PT LDS RZ, [RZ] ;  /* 0x00000000fffff984 */ /* 0x000fe20000000800 */
[----:B------:R-:W-:Y:S01]  /*13480*/  @!PT LDS RZ, [RZ] ;  /* 0x00000000fffff984 */ /* 0x000fe20000000800 */
[----:B------:R-:W-:Y:S01]  /*13490*/  @!PT LDS RZ, [RZ] ;  /* 0x00000000fffff984 */ /* 0x000fe20000000800 */
[----:B------:R1:W-:Y:S02]  /*134a0*/  LDGSTS.E [R222], desc[UR16][R190.64], P2 ;  /* 0x00000000bede7fae */ /* 0x0003e40009121850 */
[----:B-1----:R-:W-:-:S04]  /*134b0*/  SEL R190, RZ, 0x4, !P1 ;  /* 0x00000004ffbe7807 */ /* 0x002fc80004800000 */
[----:B------:R-:W-:Y:S01]  /*134c0*/  SEL R190, R190, RZ, !P0 ;  /* 0x000000ffbebe7207 */ /* 0x000fe20004000000 */
[----:B------:R-:W-:-:S03]  /*134d0*/  IMAD.MOV.U32 R191, RZ, RZ, R8 ;  /* 0x000000ffffbf7224 */ /* 0x000fc600078e0008 */
[----:B------:R-:W-:Y:S02]  /*134e0*/  ISETP.NE.U32.AND P1, PT, R190, RZ, PT ;  /* 0x000000ffbe00720c */ /* 0x000fe40003f25070 */
[----:B------:R-:W-:-:S05]  /*134f0*/  MOV R190, R7 ;  /* 0x0000000700be7202 */ /* 0x000fca0000000f00 */
[----:B------:R1:W-:Y:S01]  /*13500*/  LDGSTS.E [R222+0x4000], desc[UR16][R190.64], P2 ;  /* 0x04000000bede7fae */ /* 0x0003e20009121850 */
[----:B------:R-:W-:Y:S01]  /*13510*/  ISETP.GT.AND P2, PT, R181, 0x2, PT ;  /* 0x00000002b500780c */ /* 0x000fe20003f44270 */
[----:B-1----:R-:W-:Y:S01]  /*13520*/  IMAD.MOV.U32 R190, RZ, RZ, R9 ;  /* 0x000000ffffbe7224 */ /* 0x002fe200078e0009 */
[----:B------:R-:W-:-:S05]  /*13530*/  MOV R191, R10 ;  /* 0x0000000a00bf7202 */ /* 0x000fca0000000f00 */
[----:B------:R1:W-:Y:S01]  /*13540*/  LDGSTS.E [R222+0x4], desc[UR16][R190.64], P1 ;  /* 0x00004000bede7fae */ /* 0x0003e20008921850 */
[----:B------:R-:W-:Y:S01]  /*13550*/  IMAD.X R14, R14, 0x1, R183, P4 ;  /* 0x000000010e0e7824 */ /* 0x000fe200020e06b7 */
[----:B-1----:R-:W-:-:S04]  /*13560*/  SEL R190, RZ, 0x4, !P2 ;  /* 0x00000004ffbe7807 */ /* 0x002fc80005000000 */
[----:B------:R-:W-:Y:S01]  /*13570*/  SEL R190, R190, RZ, !P0 ;  /* 0x000000ffbebe7207 */ /* 0x000fe20004000000 */
[----:B------:R-:W-:-:S03]  /*13580*/  IMAD.MOV.U32 R191, RZ, RZ, R12 ;  /* 0x000000ffffbf7224 */ /* 0x000fc600078e000c */
[----:B------:R-:W-:Y:S02]  /*13590*/  ISETP.NE.U32.AND P2, PT, R190, RZ, PT ;  /* 0x000000ffbe00720c */ /* 0x000fe40003f45070 */
[----:B------:R-:W-:-:S05]  /*135a0*/  MOV R190, R11 ;  /* 0x0000000b00be7202 */ /* 0x000fca0000000f00 */
[----:B------:R1:W-:Y:S01]  /*135b0*/  LDGSTS.E [R222+0x4004], desc[UR16][R190.64], P1 ;  /* 0x04004000bede7fae */ /* 0x0003e20008921850 */
[----:B------:R-:W-:Y:S02]  /*135c0*/  ISETP.GT.AND P1, PT, R181, 0x3, PT ;  /* 0x00000003b500780c */ /* 0x000fe40003f24270 */
[----:B------:R-:W-:Y:S01]  /*135d0*/  IADD3 R15, P3, R15, R184, RZ ;  /* 0x000000b80f0f7210 */ /* 0x000fe20007f7e0ff */
[----:B-1----:R-:W-:Y:S01]  /*135e0*/  IMAD.MOV.U32 R190, RZ, RZ, R13 ;  /* 0x000000ffffbe7224 */ /* 0x002fe200078e000d */
[----:B------:R-:W-:-:S05]  /*135f0*/  MOV R191, R14 ;  /* 0x0000000e00bf7202 */ /* 0x000fca0000000f00 */
[----:B------:R1:W-:Y:S01]  /*13600*/  LDGSTS.E [R222+0x8], desc[UR16][R190.64], P2 ;  /* 0x00008000bede7fae */ /* 0x0003e20009121850 */
[----:B------:R-:W-:Y:S01]  /*13610*/  IADD3 R17, P4, R17, R184, RZ ;  /* 0x000000b811117210 */ /* 0x000fe20007f9e0ff */
[----:B------:R-:W-:Y:S01]  /*13620*/  IMAD.X R16, R16, 0x1, R183, P3 ;  /* 0x0000000110107824 */ /* 0x000fe200018e06b7 */
[----:B-1----:R-:W-:-:S04]  /*13630*/  SEL R190, RZ, 0x4, !P1 ;  /* 0x00000004ffbe7807 */ /* 0x002fc80004800000 */
[----:B------:R-:W-:Y:S01]  /*13640*/  SEL R190, R190, RZ, !P0 ;  /* 0x000000ffbebe7207 */ /* 0x000fe20004000000 */
[----:B------:R-:W-:-:S03]  /*13650*/  IMAD.MOV.U32 R191, RZ, RZ, R16 ;  /* 0x000000ffffbf7224 */ /* 0x000fc600078e0010 */
[----:B------:R-:W-:Y:S01]  /*13660*/  ISETP.NE.U32.AND P1, PT, R190, RZ, PT ;  /* 0x000000ffbe00720c */ /* 0x000fe20003f25070 */
[----:B------:R-:W-:Y:S01]  /*13670*/  IMAD.X R18, R18, 0x1, R183, P4 ;  /* 0x0000000112127824 */ /* 0x000fe200020e06b7 */
[----:B------:R-:W-:Y:S01]  /*13680*/  MOV R190, R15 ;  /* 0x0000000f00be7202 */ /* 0x000fe20000000f00 */
[----:B------:R-:W-:Y:S04]  /*13690*/  STL [R1+0x4a8], R182 ;  /* 0x0004a8b601007387 */ /* 0x000fe80000100800 */
[----:B------:R1:W-:Y:S01]  /*136a0*/  LDGSTS.E [R222+0x4008], desc[UR16][R190.64], P2 ;  /* 0x04008000bede7fae */ /* 0x0003e20009121850 */
[----:B------:R-:W-:-:S03]  /*136b0*/  ISETP.GT.AND P2, PT, R181, 0x20, PT ;  /* 0x00000020b500780c */ /* 0x000fc60003f44270 */
[----:B------:R2:W-:Y:S01]  /*136c0*/  STL [R1+0x4ac], R2 ;  /* 0x0004ac0201007387 */ /* 0x0005e20000100800 */
[----:B------:R-:W-:Y:S01]  /*136d0*/  IADD3 R19, P3, R19, R184, RZ ;  /* 0x000000b813137210 */ /* 0x000fe20007f7e0ff */
[----:B-1----:R-:W-:Y:S01]  /*136e0*/  IMAD.MOV.U32 R190, RZ, RZ, R17 ;  /* 0x000000ffffbe7224 */ /* 0x002fe200078e0011 */
[----:B------:R-:W-:Y:S01]  /*136f0*/  MOV R191, R18 ;  /* 0x0000001200bf7202 */ /* 0x000fe20000000f00 */
[----:B--2---:R-:W2:Y:S04]  /*13700*/  LDL.LU R2, [R1+0x54] ;  /* 0x0000540001027983 */ /* 0x004ea80000300800 */
[----:B------:R1:W-:Y:S01]  /*13710*/  LDGSTS.E [R222+0xc], desc[UR16][R190.64], P1 ;  /* 0x0000c000bede7fae */ /* 0x0003e20008921850 */
[----:B----4-:R-:W-:Y:S01]  /*13720*/  IADD3 R0, P4, R0, R184, RZ ;  /* 0x000000b800007210 */ /* 0x010fe20007f9e0ff */
[----:B------:R-:W-:Y:S01]  /*13730*/  IMAD.X R20, R20, 0x1, R183, P3 ;  /* 0x0000000114147824 */ /* 0x000fe200018e06b7 */
[----:B-1----:R-:W-:-:S04]  /*13740*/  SEL R190, RZ, 0x4, !P2 ;  /* 0x00000004ffbe7807 */ /* 0x002fc80005000000 */
[----:B------:R-:W-:Y:S01]  /*13750*/  SEL R190, R190, RZ, !P0 ;  /* 0x000000ffbebe7207 */ /* 0x000fe20004000000 */
[----:B---3--:R-:W-:Y:S02]  /*13760*/  IMAD.X R3, R3, 0x1, R183, P4 ;  /* 0x0000000103037824 */ /* 0x008fe400020e06b7 */
[----:B------:R-:W-:Y:S01]  /*13770*/  IMAD.MOV.U32 R191, RZ, RZ, R20 ;  /* 0x000000ffffbf7224 */ /* 0x000fe200078e0014 */
[----:B------:R-:W-:Y:S02]  /*13780*/  ISETP.NE.U32.AND P2, PT, R190, RZ, PT ;  /* 0x000000ffbe00720c */ /* 0x000fe40003f45070 */
[----:B------:R-:W-:Y:S01]  /*13790*/  MOV R190, R19 ;  /* 0x0000001300be7202 */ /* 0x000fe20000000f00 */
[----:B------:R-:W-:Y:S04]  /*137a0*/  STL [R1+0x50], R0 ;  /* 0x0000500001007387 */ /* 0x000fe80000100800 */
[----:B------:R1:W-:Y:S04]  /*137b0*/  LDGSTS.E [R222+0x400c], desc[UR16][R190.64], P1 ;  /* 0x0400c000bede7fae */ /* 0x0003e80008921850 */
[----:B------:R3:W-:Y:S04]  /*137c0*/  STL [R1+0x4c], R3 ;  /* 0x00004c0301007387 */ /* 0x0007e80000100800 */
[----:B------:R-:W4:Y:S01]  /*137d0*/  LDL.LU R182, [R1+0x64] ;  /* 0x0000640001b67983 */ /* 0x000f220000300800 */
[----:B-1----:R-:W-:-:S03]  /*137e0*/  MOV R191, R3 ;  /* 0x0000000300bf7202 */ /* 0x002fc60000000f00 */
[----:B---3--:R-:W3:Y:S01]  /*137f0*/  LDL.LU R3, [R1+0x68] ;  /* 0x0000680001037983 */ /* 0x008ee20000300800 */
[----:B------:R-:W-:-:S03]  /*13800*/  IMAD.MOV.U32 R190, RZ, RZ, R0 ;  /* 0x000000ffffbe7224 */ /* 0x000fc600078e0000 */
[----:B------:R-:W4:Y:S04]  /*13810*/  LDL.LU R189, [R1+0x6c] ;  /* 0x00006c0001bd7983 */ /* 0x000f280000300800 */
[----:B------:R-:W4:Y:S01]  /*13820*/  LDL.LU R0, [R1+0x70] ;  /* 0x0000700001007983 */ /* 0x000f220000300800 */
[----:B------:R-:W-:Y:S02]  /*13830*/  ISETP.GT.AND P1, PT, R181, 0x21, PT ;  /* 0x00000021b500780c */ /* 0x000fe40003f24270 */
[-C--:B------:R-:W-:Y:S01]  /*13840*/  IADD3 R188, P3, R188, R184.reuse, RZ ;  /* 0x000000b8bcbc7210 */ /* 0x080fe20007f7e0ff */
[----:B------:R1:W-:Y:S01]  /*13850*/  LDGSTS.E [R222+0x8000], desc[UR16][R190.64], P2 ;  /* 0x08000000bede7fae */ /* 0x0003e20009121850 */
[----:B------:R-:W-:Y:S02]  /*13860*/  IADD3 R5, P4, R5, R184, RZ ;  /* 0x000000b805057210 */ /* 0x000fe40007f9e0ff */
[----:B-1----:R-:W-:-:S04]  /*13870*/  SEL R190, RZ, 0x4, !P1 ;  /* 0x00000004ffbe7807 */ /* 0x002fc80004800000 */
[----:B------:R-:W-:Y:S01]  /*13880*/  SEL R190, R190, RZ, !P0 ;  /* 0x000000ffbebe7207 */ /* 0x000fe20004000000 */
[----:B------:R-:W-:-:S03]  /*13890*/  IMAD.X R185, R185, 0x1, R183, P4 ;  /* 0x00000001b9b97824 */ /* 0x000fc600020e06b7 */
[----:B------:R-:W-:Y:S02]  /*138a0*/  ISETP.NE.U32.AND P1, PT, R190, RZ, PT ;  /* 0x000000ffbe00720c */ /* 0x000fe40003f25070 */
[----:B------:R-:W-:Y:S01]  /*138b0*/  MOV R190, R188 ;  /* 0x000000bc00be7202 */ /* 0x000fe20000000f00 */
[----:B------:R1:W-:Y:S01]  /*138c0*/  STL [R1+0x58], R188 ;  /* 0x000058bc01007387 */ /* 0x0003e20000100800 */
[----:B--2---:R-:W-:-:S04]  /*138d0*/  IMAD.X R2, R2, 0x1, R183, P3 ;  /* 0x0000000102027824 */ /* 0x004fc800018e06b7 */
[----:B------:R-:W-:Y:S01]  /*138e0*/  IMAD.MOV.U32 R191, RZ, RZ, R2 ;  /* 0x000000ffffbf7224 */ /* 0x000fe200078e0002 */
[----:B------:R-:W-:Y:S04]  /*138f0*/  STL [R1+0x54], R2 ;  /* 0x0000540201007387 */ /* 0x000fe80000100800 */
[----:B------:R-:W-:Y:S04]  /*13900*/  STL [R1+0x60], R5 ;  /* 0x0000600501007387 */ /* 0x000fe80000100800 */
[----:B------:R2:W-:Y:S04]  /*13910*/  LDGSTS.E [R222+0xc000], desc[UR16][R190.64], P2 ;  /* 0x0c000000bede7fae */ /* 0x0005e80009121850 */
[----:B------:R2:W-:Y:S04]  /*13920*/  STL [R1+0x5c], R185 ;  /* 0x00005cb901007387 */ /* 0x0005e80000100800 */
[----:B-1----:R-:W4:Y:S01]  /*13930*/  LDL.LU R188, [R1+0x74] ;  /* 0x0000740001bc7983 */ /* 0x002f220000300800 */
[----:B--2---:R-:W-:-:S03]  /*13940*/  MOV R191, R185 ;  /* 0x000000b900bf7202 */ /* 0x004fc60000000f00 */
[----:B------:R-:W2:Y:S01]  /*13950*/  LDL.LU R185, [R1+0x78] ;  /* 0x0000780001b97983 */ /* 0x000ea20000300800 */
[----:B------:R-:W-:Y:S01]  /*13960*/  IMAD.MOV.U32 R190, RZ, RZ, R5 ;  /* 0x000000ffffbe7224 */ /* 0x000fe200078e0005 */
[----:B------:R-:W-:Y:S02]  /*13970*/  ISETP.GT.AND P2, PT, R181, 0x22, PT ;  /* 0x00000022b500780c */ /* 0x000fe40003f44270 */
[----:B------:R-:W2:Y:S04]  /*13980*/  LDL.LU R5, [R1+0x80] ;  /* 0x0000800001057983 */ /* 0x000ea80000300800 */
[----:B------:R1:W-:Y:S04]  /*13990*/  LDGSTS.E [R222+0x8004], desc[UR16][R190.64], P1 ;  /* 0x08004000bede7fae */ /* 0x0003e80008921850 */
[----:B------:R-:W2:Y:S01]  /*139a0*/  LDL.LU R2, [R1+0x88] ;  /* 0x0000880001027983 */ /* 0x000ea20000300800 */
[----:B---3--:R-:W-:-:S02]  /*139b0*/  IADD3 R3, P3, R3, R184, RZ ;  /* 0x000000b803037210 */ /* 0x008fc40007f7e0ff */
[----:B-1----:R-:W-:-:S03]  /*139c0*/  SEL R190, RZ, 0x4, !P2 ;  /* 0x00000004ffbe7807 */ /* 0x002fc60005000000 */
[--C-:B----4-:R-:W-:Y:S01]  /*139d0*/  IMAD.X R182, R182, 0x1, R183.reuse, P3 ;  /* 0x00000001b6b67824 */ /* 0x110fe200018e06b7 */
[----:B------:R-:W-:Y:S01]  /*139e0*/  IADD3 R0, P4, R0, R184, RZ ;  /* 0x000000b800007210 */ /* 0x000fe20007f9e0ff */
[----:B------:R-:W-:Y:S01]  /*139f0*/  STL [R1+0x68], R3 ;  /* 0x0000680301007387 */ /* 0x000fe20000100800 */
[----:B------:R-:W-:Y:S01]  /*13a00*/  SEL R190, R190, RZ, !P0 ;  /* 0x000000ffbebe7207 */ /* 0x000fe20004000000 */
[----:B------:R-:W-:Y:S02]  /*13a10*/  IMAD.MOV.U32 R191, RZ, RZ, R182 ;  /* 0x000000ffffbf7224 */ /* 0x000fe400078e00b6 */
[----:B------:R1:W-:Y:S01]  /*13a20*/  STL [R1+0x64], R182 ;  /* 0x000064b601007387 */ /* 0x0003e20000100800 */
[----:B------:R-:W-:-:S03]  /*13a30*/  IMAD.X R189, R189, 0x1, R183, P4 ;  /* 0x00000001bdbd7824 */ /* 0x000fc600020e06b7 */
[----:B------:R3:W-:Y:S01]  /*13a40*/  STL [R1+0x70], R0 ;  /* 0x0000700001007387 */ /* 0x0007e20000100800 */
[----:B------:R-:W-:-:S03]  /*13a50*/  ISETP.NE.U32.AND P2, PT, R190, RZ, PT ;  /* 0x000000ffbe00720c */ /* 0x000fc60003f45070 */
[----:B-1----:R-:W4:Y:S01]  /*13a60*/  LDL.LU R182, [R1+0x7c] ;  /* 0x00007c0001b67983 */ /* 0x002f220000300800 */
[----:B------:R-:W-:-:S03]  /*13a70*/  MOV R190, R3 ;  /* 0x0000000300be7202 */ /* 0x000fc60000000f00 */
[----:B------:R-:W-:Y:S04]  /*13a80*/  STL [R1+0x6c], R189 ;  /* 0x00006cbd01007387 */ /* 0x000fe80000100800 */
[----:B------:R-:W4:Y:S04]  /*13a90*/  LDL.LU R3, [R1+0x84] ;  /* 0x0000840001037983 */ /* 0x000f280000300800 */
[----:B------:R1:W-:Y:S02]  /*13aa0*/  LDGSTS.E [R222+0xc004], desc[UR16][R190.64], P1 ;  /* 0x0c004000bede7fae */ /* 0x0003e40008921850 */
[----:B-1----:R-:W-:-:S02]  /*13ab0*/  IMAD.MOV.U32 R190, RZ, RZ, R0 ;  /* 0x000000ffffbe7224 */ /* 0x002fc400078e0000 */
[----:B---3--:R-:W3:Y:S01]  /*13ac0*/  LDL R0, [R1+0x490] ;  /* 0x0004900001007983 */ /* 0x008ee20000100800 */
[----:B------:R-:W-:Y:S02]  /*13ad0*/  MOV R191, R189 ;  /* 0x000000bd00bf7202 */ /* 0x000fe40000000f00 */
[----:B------:R-:W-:-:S03]  /*13ae0*/  ISETP.GT.AND P1, PT, R181, 0x23, PT ;  /* 0x00000023b500780c */ /* 0x000fc60003f24270 */
[----:B------:R1:W-:Y:S02]  /*13af0*/  LDGSTS.E [R222+0x8008], desc[UR16][R190.64], P2 ;  /* 0x08008000bede7fae */ /* 0x0003e40009121850 */
[----:B-1----:R-:W-:-:S04]  /*13b00*/  SEL R190, RZ, 0x4, !P1 ;  /* 0x00000004ffbe7807 */ /* 0x002fc80004800000 */
[----:B------:R-:W-:-:S04]  /*13b10*/  SEL R190, R190, RZ, !P0 ;  /* 0x000000ffbebe7207 */ /* 0x000fc80004000000 */
[----:B------:R-:W-:Y:S02]  /*13b20*/  ISETP.NE.U32.AND P1, PT, R190, RZ, PT ;  /* 0x000000ffbe00720c */ /* 0x000fe40003f25070 */
[----:B--2---:R-:W-:-:S05]  /*13b30*/  IADD3 R185, P3, R185, R184, RZ ;  /* 0x000000b8b9b97210 */ /* 0x004fca0007f7e0ff */
[----:B------:R-:W-:Y:S02]  /*13b40*/  IMAD.X R188, R188, 0x1, R183, P3 ;  /* 0x00000001bcbc7824 */ /* 0x000fe400018e06b7 */
[----:B------:R-:W-:-:S03]  /*13b50*/  IMAD.MOV.U32 R190, RZ, RZ, R185 ;  /* 0x000000ffffbe7224 */ /* 0x000fc600078e00b9 */
[----:B------:R-:W-:-:S05]  /*13b60*/  MOV R191, R188 ;  /* 0x000000bc00bf7202 */ /* 0x000fca0000000f00 */
[----:B------:R1:W-:Y:S01]  /*13b70*/  LDGSTS.E [R222+0xc008], desc[UR16][R190.64], P2 ;  /* 0x0c008000bede7fae */ /* 0x0003e20009121850 */
[-C--:B------:R-:W-:Y:S02]  /*13b80*/  IADD3 R5, P2, R5, R184.reuse, RZ ;  /* 0x000000b805057210 */ /* 0x080fe40007f5e0ff */
[----:B------:R-:W-:Y:S01]  /*13b90*/  IADD3 R2, P3, R2, R184, RZ ;  /* 0x000000b802027210 */ /* 0x000fe20007f7e0ff */
[----:B------:R-:W-:Y:S01]  /*13ba0*/  STL [R1+0x78], R185 ;  /* 0x000078b901007387 */ /* 0x000fe20000100800 */
[----:B-1----:R-:W-:-:S03]  /*13bb0*/  MOV R190, R5 ;  /* 0x0000000500be7202 */ /* 0x002fc60000000f00 */
[----:B------:R-:W-:Y:S01]  /*13bc0*/  STL [R1+0x74], R188 ;  /* 0x000074bc01007387 */ /* 0x000fe20000100800 */
[----:B----4-:R-:W-:-:S04]  /*13bd0*/  IMAD.X R182, R182, 0x1, R183, P2 ;  /* 0x00000001b6b67824 */ /* 0x010fc800010e06b7 */
[----:B------:R-:W-:Y:S02]  /*13be0*/  IMAD.MOV.U32 R191, RZ, RZ, R182 ;  /* 0x000000ffffbf7224 */ /* 0x000fe400078e00b6 */
[----:B------:R-:W-:-:S03]  /*13bf0*/  IMAD.X R3, R3, 0x1, R183, P3 ;  /* 0x0000000103037824 */ /* 0x000fc600018e06b7 */
[----:B------:R1:W-:Y:S04]  /*13c00*/  LDGSTS.E [R222+0x800c], desc[UR16][R190.64], P1 ;  /* 0x0800c000bede7fae */ /* 0x0003e80008921850 */
[----:B------:R-:W-:Y:S04]  /*13c10*/  STL [R1+0x80], R5 ;  /* 0x0000800501007387 */ /* 0x000fe80000100800 */
[----:B------:R-:W-:Y:S01]  /*13c20*/  STL [R1+0x7c], R182 ;  /* 0x00007cb601007387 */ /* 0x000fe20000100800 */
[----:B-1----:R-:W-:Y:S01]  /*13c30*/  IMAD.MOV.U32 R190, RZ, RZ, R2 ;  /* 0x000000ffffbe7224 */ /* 0x002fe200078e0002 */
[----:B------:R-:W-:-:S02]  /*13c40*/  MOV R191, R3 ;  /* 0x0000000300bf7202 */ /* 0x000fc40000000f00 */
[----:B------:R-:W-:Y:S04]  /*13c50*/  STL [R1+0x88], R2 ;  /* 0x0000880201007387 */ /* 0x000fe80000100800 */
[----:B------:R1:W-:Y:S04]  /*13c60*/  STL [R1+0x84], R3 ;  /* 0x0000840301007387 */ /* 0x0003e80000100800 */
[----:B------:R3:W-:Y:S04]  /*13c70*/  LDGSTS.E [R222+0xc00c], desc[UR16][R190.64], P1 ;  /* 0x0c00c000bede7fae */ /* 0x0007e80008921850 */
[----:B-1----:R-:W2:Y:S01]  /*13c80*/  LDL.LU R3, [R1+0x8c] ;  /* 0x00008c0001037983 */ /* 0x002ea20000300800 */
[----:B---3--:R-:W-:-:S03]  /*13c90*/  VIADD R222, R0, UR4 ;  /* 0x0000000400de7c36 */ /* 0x008fc60008000000 */
[----:B------:R-:W3:Y:S01]  /*13ca0*/  LDL.LU R0, [R1+0x90] ;  /* 0x0000900001007983 */ /* 0x000ee20000300800 */
[----:B------:R-:W-:Y:S02]  /*13cb0*/  ISETP.GT.AND P1, PT, R181, 0x4, PT ;  /* 0x00000004b500780c */ /* 0x000fe40003f24270 */
[-C--:B------:R-:W-:Y:S01]  /*13cc0*/  IADD3 R23, P3, R23, R184.reuse, RZ ;  /* 0x000000b817177210 */ /* 0x080fe20007f7e0ff */
[----:B------:R-:W4:Y:S01]  /*13cd0*/  LDL.LU R188, [R1+0x94] ;  /* 0x0000940001bc7983 */ /* 0x000f220000300800 */
[----:B------:R-:W-:Y:S02]  /*13ce0*/  SEL R190, RZ, 0x4, !P1 ;  /* 0x00000004ffbe7807 */ /* 0x000fe40004800000 */
[-C--:B------:R-:W-:Y:S01]  /*13cf0*/  IADD3 R153, P4, R153, R184.reuse, RZ ;  /* 0x000000b899997210 */ /* 0x080fe20007f9e0ff */
[----:B------:R-:W-:Y:S01]  /*13d00*/  IMAD.X R152, R152, 0x1, R183, P3 ;  /* 0x0000000198987824 */ /* 0x000fe200018e06b7 */
[----:B------:R-:W-:Y:S01]  /*13d10*/  SEL R190, R190, RZ, !P0 ;  /* 0x000000ffbebe7207 */ /* 0x000fe20004000000 */
[----:B------:R-:W4:Y:S01]  /*13d20*/  LDL.LU R185, [R1+0x98] ;  /* 0x0000980001b97983 */ /* 0x000f220000300800 */
[----:B------:R-:W-:-:S02]  /*13d30*/  IADD3 R21, P1, R21, R184, RZ ;  /* 0x000000b815157210 */ /* 0x000fc40007f3e0ff */
[----:B------:R-:W-:Y:S01]  /*13d40*/  ISETP.NE.U32.AND P2, PT, R190, RZ, PT ;  /* 0x000000ffbe00720c */ /* 0x000fe20003f45070 */
[----:B------:R-:W4:Y:S02]  /*13d50*/  LDL.LU R5, [R1+0x9c] ;  /* 0x00009c0001057983 */ /* 0x000f240000300800 */
[----:B------:R-:W-:Y:S01]  /*13d60*/  IMAD.X R22, R22, 0x1, R183, P1 ;  /* 0x0000000116167824 */ /* 0x000fe200008e06b7 */
[----:B------:R-:W-:Y:S01]  /*13d70*/  MOV R190, R21 ;  /* 0x0000001500be7202 */ /* 0x000fe20000000f00 */
[----:B------:R-:W4:Y:S02]  /*13d80*/  LDL.LU R2, [R1+0xa0] ;  /* 0x0000a00001027983 */ /* 0x000f240000300800 */
[----:B------:R-:W-:Y:S01]  /*13d90*/  IMAD.MOV.U32 R191, RZ, RZ, R22 ;  /* 0x000000ffffbf7224 */ /* 0x000fe200078e0016 */
[----:B------:R-:W-:-:S05]  /*13da0*/  ISETP.GT.AND P1, PT, R181, 0x5, PT ;  /* 0x00000005b500780c */ /* 0x000fca0003f24270 */
[----:B------:R1:W-:Y:S01]  /*13db0*/  LDGSTS.E [R222], desc[UR16][R190.64], P2 ;  /* 0x00000000bede7fae */ /* 0x0003e20009121850 */
[----:B------:R-:W-:Y:S02]  /*13dc0*/  IADD3.X R154, R154, R183, RZ, P4, !PT ;  /* 0x000000b79a9a7210 */ /* 0x000fe400027fe4ff */
[----:B-1----:R-:W-:-:S04]  /*13dd0*/  SEL R190, RZ, 0x4, !P1 ;  /* 0x00000004ffbe7807 */ /* 0x002fc80004800000 */
[----:B------:R-:W-:Y:S01]  /*13de0*/  SEL R190, R190, RZ, !P0 ;  /* 0x000000ffbebe7207 */ /* 0x000fe20004000000 */
[----:B------:R-:W-:-:S03]  /*13df0*/  IMAD.MOV.U32 R191, RZ, RZ, R152 ;  /* 0x000000ffffbf7224 */ /* 0x000fc600078e0098 */
[----:B------:R-:W-:Y:S01]  /*13e00*/  ISETP.NE.U32.AND P1, PT, R190, RZ, PT ;  /* 0x000000ffbe00720c */ /* 0x000fe20003f25070 */
[----:B------:R-:W-:-:S05]  /*13e10*/  IMAD.MOV.U32 R190, RZ, RZ, R23 ;  /* 0x000000ffffbe7224 */ /* 0x000fca00078e0017 */
[----:B------:R1:W-:Y:S01]  /*13e20*/  LDGSTS.E [R222+0x4000], desc[UR16][R190.64], P2 ;  /* 0x04000000bede7fae */ /* 0x0003e20009121850 */
[----:B------:R-:W-:Y:S02]  /*13e30*/  ISETP.GT.AND P2, PT, R181, 0x6, PT ;  /* 0x00000006b500780c */ /* 0x000fe40003f44270 */
[----:B------:R-:W-:Y:S02]  /*13e40*/  IADD3 R155, P3, R155, R184, RZ ;  /* 0x000000b89b9b7210 */ /* 0x000fe40007f7e0ff */
[----:B-1----:R-:W-:Y:S01]  /*13e50*/  MOV R190, R153 ;  /* 0x0000009900be7202 */ /* 0x002fe20000000f00 */
[----:B------:R-:W-:-:S05]  /*13e60*/  IMAD.MOV.U32 R191, RZ, RZ, R154 ;  /* 0x000000ffffbf7224 */ /* 0x000fca00078e009a */
[----:B------:R1:W-:Y:S01]  /*13e70*/  LDGSTS.E [R222+0x4], desc[UR16][R190.64], P1 ;  /* 0x00004000bede7fae */ /* 0x0003e20008921850 */
[----:B------:R-:W-:Y:S01]  /*13e80*/  IMAD.X R156, R156, 0x1, R183, P3 ;  /* 0x000000019c9c7824 */ /* 0x000fe200018e06b7 */
[----:B------:R-:W-:Y:S02]  /*13e90*/  IADD3 R157, P4, R157, R184, RZ ;  /* 0x000000b89d9d7210 */ /* 0x000fe40007f9e0ff */
[----:B-1----:R-:W-:-:S04]  /*13ea0*/  SEL R190, RZ, 0x4, !P2 ;  /* 0x00000004ffbe7807 */ /* 0x002fc80005000000 */
[----:B------:R-:W-:Y:S01]  /*13eb0*/  SEL R190, R190, RZ, !P0 ;  /* 0x000000ffbebe7207 */ /* 0x000fe20004000000 */
[----:B------:R-:W-:-:S03]  /*13ec0*/  IMAD.MOV.U32 R191, RZ, RZ, R156 ;  /* 0x000000ffffbf7224 */ /* 0x000fc600078e009c */
[----:B------:R-:W-:Y:S01]  /*13ed0*/  ISETP.NE.U32.AND P2, PT, R190, RZ, PT ;  /* 0x000000ffbe00720c */ /* 0x000fe20003f45070 */
[----:B------:R-:W-:Y:S01]  /*13ee0*/  IMAD.MOV.U32 R190, RZ, RZ, R155 ;  /* 0x000000ffffbe7224 */ /* 0x000fe200078e009b */
[----:B------:R-:W-:-:S04]  /*13ef0*/  IADD3.X R158, R158, R183, RZ, P4, !PT ;  /* 0x000000b79e9e7210 */ /* 0x000fc800027fe4ff */
        /* <DEDUP_REMOVED lines=21> */
[----:B-1----:R-:W-:-:S04]  /*14050*/  SEL R190, RZ, 0x4, !P2 ;  /* 0x00000004ffbe7807 */ /* 0x002fc80005000000 */
[----:B------:R-:W-:Y:S01]  /*14060*/  SEL R190, R190, RZ, !P0 ;  /* 0x000000ffbebe7207 */ /* 0x000fe20004000000 */
[----:B------:R-:W-:-:S03]  /*14070*/  IMAD.MOV.U32 R191, RZ, RZ, R164 ;  /* 0x000000ffffbf7224 */ /* 0x000fc600078e00a4 */
[----:B------:R-:W-:Y:S01]  /*14080*/  ISETP.NE.U32.AND P2, PT, R190, RZ, PT ;  /* 0x000000ffbe00720c */ /* 0x000fe20003f45070 */
[----:B------:R-:W-:-:S05]  /*14090*/  IMAD.MOV.U32 R190, RZ, RZ, R163 ;  /* 0x000000ffffbe7224 */ /* 0x000fca00078e00a3 */
[----:B------:R1:W-:Y:S01]  /*140a0*/  LDGSTS.E [R222+0x400c], desc[UR16][R190.64], P1 ;  /* 0x0400c000bede7fae */ /* 0x0003e20008921850 */
[----:B---3--:R-:W-:-:S04]  /*140b0*/  IADD3 R0, P4, R0, R184, RZ ;  /* 0x000000b800007210 */ /* 0x008fc80007f9e0ff */
[----:B--2---:R-:W-:Y:S01]  /*140c0*/  IADD3.X R3, R3, R183, RZ, P4, !PT ;  /* 0x000000b703037210 */ /* 0x004fe200027fe4ff */
[----:B------:R-:W-:Y:S04]  /*140d0*/  STL [R1+0x90], R0 ;  /* 0x0000900001007387 */ /* 0x000fe80000100800 */
[----:B------:R2:W-:Y:S01]  /*140e0*/  STL [R1+0x8c], R3 ;  /* 0x00008c0301007387 */ /* 0x0005e20000100800 */
[----:B-1----:R-:W-:-:S03]  /*140f0*/  IMAD.MOV.U32 R191, RZ, RZ, R3 ;  /* 0x000000ffffbf7224 */ /* 0x002fc600078e0003 */
[----:B------:R-:W3:Y:S01]  /*14100*/  LDL.LU R182, [R1+0xa4] ;  /* 0x0000a40001b67983 */ /* 0x000ee20000300800 */
[----:B------:R-:W-:-:S03]  /*14110*/  MOV R190, R0 ;  /* 0x0000000000be7202 */ /* 0x000fc60000000f00 */
[----:B--2---:R-:W2:Y:S04]  /*14120*/  LDL.LU R3, [R1+0xa8] ;  /* 0x0000a80001037983 */ /* 0x004ea80000300800 */
[----:B------:R-:W3:Y:S04]  /*14130*/  LDL.LU R189, [R1+0xac] ;  /* 0x0000ac0001bd7983 */ /* 0x000ee80000300800 */
[----:B------:R-:W3:Y:S01]  /*14140*/  LDL.LU R0, [R1+0xb0] ;  /* 0x0000b00001007983 */ /* 0x000ee20000300800 */
[----:B------:R-:W-:Y:S02]  /*14150*/  ISETP.GT.AND P1, PT, R181, 0x25, PT ;  /* 0x00000025b500780c */ /* 0x000fe40003f24270 */
[-C--:B----4-:R-:W-:Y:S01]  /*14160*/  IADD3 R185, P3, R185, R184.reuse, RZ ;  /* 0x000000b8b9b97210 */ /* 0x090fe20007f7e0ff */
[----:B------:R1:W-:Y:S01]  /*14170*/  LDGSTS.E [R222+0x8000], desc[UR16][R190.64], P2 ;  /* 0x08000000bede7fae */ /* 0x0003e20009121850 */
[----:B------:R-:W-:-:S03]  /*14180*/  IADD3 R2, P4, R2, R184, RZ ;  /* 0x000000b802027210 */ /* 0x000fc60007f9e0ff */
[----:B------:R-:W-:Y:S01]  /*14190*/  IMAD.X R188, R188, 0x1, R183, P3 ;  /* 0x00000001bcbc7824 */ /* 0x000fe200018e06b7 */
[----:B------:R-:W-:Y:S01]  /*141a0*/  IADD3.X R5, R5, R183, RZ, P4, !PT ;  /* 0x000000b705057210 */ /* 0x000fe200027fe4ff */
[----:B------:R-:W-:Y:S01]  /*141b0*/  STL [R1+0x98], R185 ;  /* 0x000098b901007387 */ /* 0x000fe20000100800 */
[----:B-1----:R-:W-:-:S03]  /*141c0*/  SEL R190, RZ, 0x4, !P1 ;  /* 0x00000004ffbe7807 */ /* 0x002fc60004800000 */
[----:B------:R1:W-:Y:S01]  /*141d0*/  STL [R1+0x94], R188 ;  /* 0x000094bc01007387 */ /* 0x0003e20000100800 */
[----:B------:R-:W-:-:S03]  /*141e0*/  SEL R190, R190, RZ, !P0 ;  /* 0x000000ffbebe7207 */ /* 0x000fc60004000000 */
[----:B------:R-:W-:Y:S01]  /*141f0*/  STL [R1+0xa0], R2 ;  /* 0x0000a00201007387 */ /* 0x000fe20000100800 */
[----:B------:R-:W-:Y:S01]  /*14200*/  IMAD.MOV.U32 R191, RZ, RZ, R188 ;  /* 0x000000ffffbf7224 */ /* 0x000fe200078e00bc */
[----:B------:R-:W-:Y:S02]  /*14210*/  ISETP.NE.U32.AND P1, PT, R190, RZ, PT ;  /* 0x000000ffbe00720c */ /* 0x000fe40003f25070 */
[----:B------:R4:W-:Y:S01]  /*14220*/  STL [R1+0x9c], R5 ;  /* 0x00009c0501007387 */ /* 0x0009e20000100800 */
[----:B------:R-:W-:-:S03]  /*14230*/  IMAD.MOV.U32 R190, RZ, RZ, R185 ;  /* 0x000000ffffbe7224 */ /* 0x000fc600078e00b9 */
[----:B-1----:R-:W3:Y:S04]  /*14240*/  LDL.LU R188, [R1+0xb4] ;  /* 0x0000b40001bc7983 */ /* 0x002ee80000300800 */
[----:B------:R-:W3:Y:S04]  /*14250*/  LDL.LU R185, [R1+0xb8] ;  /* 0x0000b80001b97983 */ /* 0x000ee80000300800 */
[----:B------:R1:W-:Y:S01]  /*14260*/  LDGSTS.E [R222+0xc000], desc[UR16][R190.64], P2 ;  /* 0x0c000000bede7fae */ /* 0x0003e20009121850 */
[----:B------:R-:W-:Y:S02]  /*14270*/  ISETP.GT.AND P2, PT, R181, 0x26, PT ;  /* 0x00000026b500780c */ /* 0x000fe40003f44270 */
[----:B-1----:R-:W-:Y:S01]  /*14280*/  MOV R190, R2 ;  /* 0x0000000200be7202 */ /* 0x002fe20000000f00 */
[----:B------:R-:W-:-:S02]  /*14290*/  IMAD.MOV.U32 R191, RZ, RZ, R5 ;  /* 0x000000ffffbf7224 */ /* 0x000fc400078e0005 */
[----:B----4-:R-:W4:Y:S04]  /*142a0*/  LDL.LU R5, [R1+0xc0] ;  /* 0x0000c00001057983 */ /* 0x010f280000300800 */
[----:B------:R1:W-:Y:S04]  /*142b0*/  LDGSTS.E [R222+0x8004], desc[UR16][R190.64], P1 ;  /* 0x08004000bede7fae */ /* 0x0003e80008921850 */
[----:B------:R-:W4:Y:S01]  /*142c0*/  LDL.LU R2, [R1+0xc8] ;  /* 0x0000c80001027983 */ /* 0x000f220000300800 */
[----:B-1----:R-:W-:-:S04]  /*142d0*/  SEL R190, RZ, 0x4, !P2 ;  /* 0x00000004ffbe7807 */ /* 0x002fc80005000000 */
[----:B------:R-:W-:-:S04]  /*142e0*/  SEL R190, R190, RZ, !P0 ;  /* 0x000000ffbebe7207 */ /* 0x000fc80004000000 */
[----:B------:R-:W-:Y:S02]  /*142f0*/  ISETP.NE.U32.AND P2, PT, R190, RZ, PT ;  /* 0x000000ffbe00720c */ /* 0x000fe40003f45070 */
[----:B--2---:R-:W-:-:S05]  /*14300*/  IADD3 R3, P3, R3, R184, RZ ;  /* 0x000000b803037210 */ /* 0x004fca0007f7e0ff */
[----:B---3--:R-:W-:Y:S01]  /*14310*/  IMAD.X R182, R182, 0x1, R183, P3 ;  /* 0x00000001b6b67824 */ /* 0x008fe200018e06b7 */
[----:B------:R-:W-:Y:S01]  /*14320*/  IADD3 R0, P4, R0, R184, RZ ;  /* 0x000000b800007210 */ /* 0x000fe20007f9e0ff */
[----:B------:R-:W-:Y:S02]  /*14330*/  STL [R1+0xa8], R3 ;  /* 0x0000a80301007387 */ /* 0x000fe40000100800 */
[----:B------:R-:W-:Y:S01]  /*14340*/  IMAD.MOV.U32 R191, RZ, RZ, R182 ;  /* 0x000000ffffbf7224 */ /* 0x000fe200078e00b6 */
[----:B------:R-:W-:Y:S01]  /*14350*/  IADD3.X R189, R189, R183, RZ, P4, !PT ;  /* 0x000000b7bdbd7210 */ /* 0x000fe200027fe4ff */
[----:B------:R1:W-:Y:S04]  /*14360*/  STL [R1+0xa4], R182 ;  /* 0x0000a4b601007387 */ /* 0x0003e80000100800 */
[----:B------:R2:W-:Y:S01]  /*14370*/  STL [R1+0xb0], R0 ;  /* 0x0000b00001007387 */ /* 0x0005e20000100800 */
[----:B------:R-:W-:-:S03]  /*14380*/  IMAD.MOV.U32 R190, RZ, RZ, R3 ;  /* 0x000000ffffbe7224 */ /* 0x000fc600078e0003 */
[----:B-1----:R-:W3:Y:S04]  /*14390*/  LDL.LU R182, [R1+0xbc] ;  /* 0x0000bc0001b67983 */ /* 0x002ee80000300800 */
[----:B------:R-:W-:Y:S04]  /*143a0*/  STL [R1+0xac], R189 ;  /* 0x0000acbd01007387 */ /* 0x000fe80000100800 */
[----:B------:R-:W3:Y:S04]  /*143b0*/  LDL.LU R3, [R1+0xc4] ;  /* 0x0000c40001037983 */ /* 0x000ee80000300800 */
[----:B------:R1:W-:Y:S02]  /*143c0*/  LDGSTS.E [R222+0xc004], desc[UR16][R190.64], P1 ;  /* 0x0c004000bede7fae */ /* 0x0003e40008921850 */
[----:B-1----:R-:W-:-:S02]  /*143d0*/  MOV R190, R0 ;  /* 0x0000000000be7202 */ /* 0x002fc40000000f00 */
[----:B--2---:R-:W2:Y:S01]  /*143e0*/  LDL R0, [R1+0x48c] ;  /* 0x00048c0001007983 */ /* 0x004ea20000100800 */
[----:B------:R-:W-:Y:S01]  /*143f0*/  IMAD.MOV.U32 R191, RZ, RZ, R189 ;  /* 0x000000ffffbf7224 */ /* 0x000fe200078e00bd */
[----:B------:R-:W-:Y:S02]  /*14400*/  ISETP.GT.AND P1, PT, R181, 0x27, PT ;  /* 0x00000027b500780c */ /* 0x000fe40003f24270 */
[----:B------:R-:W-:Y:S02]  /*14410*/  IADD3 R185, P3, R185, R184, RZ ;  /* 0x000000b8b9b97210 */ /* 0x000fe40007f7e0ff */
[----:B------:R1:W-:Y:S03]  /*14420*/  LDGSTS.E [R222+0x8008], desc[UR16][R190.64], P2 ;  /* 0x08008000bede7fae */ /* 0x0003e60009121850 */
[----:B------:R-:W-:Y:S01]  /*14430*/  IMAD.X R188, R188, 0x1, R183, P3 ;  /* 0x00000001bcbc7824 */ /* 0x000fe200018e06b7 */
[----:B-1----:R-:W-:-:S04]  /*14440*/  SEL R190, RZ, 0x4, !P1 ;  /* 0x00000004ffbe7807 */ /* 0x002fc80004800000 */
[----:B------:R-:W-:Y:S01]  /*14450*/  SEL R190, R190, RZ, !P0 ;  /* 0x000000ffbebe7207 */ /* 0x000fe20004000000 */
[----:B------:R-:W-:-:S03]  /*14460*/  IMAD.MOV.U32 R191, RZ, RZ, R188 ;  /* 0x000000ffffbf7224 */ /* 0x000fc600078e00bc */
[----:B------:R-:W-:Y:S02]  /*14470*/  ISETP.NE.U32.AND P1, PT, R190, RZ, PT ;  /* 0x000000ffbe00720c */ /* 0x000fe40003f25070 */
[----:B------:R-:W-:-:S05]  /*14480*/  MOV R190, R185 ;  /* 0x000000b900be7202 */ /* 0x000fca0000000f00 */
[----:B------:R1:W-:Y:S01]  /*14490*/  LDGSTS.E [R222+0xc008], desc[UR16][R190.64], P2 ;  /* 0x0c008000bede7fae */ /* 0x0003e20009121850 */
[-C--:B----4-:R-:W-:Y:S02]  /*144a0*/  IADD3 R5, P2, R5, R184.reuse, RZ ;  /* 0x000000b805057210 */ /* 0x090fe40007f5e0ff */
[----:B------:R-:W-:Y:S01]  /*144b0*/  IADD3 R2, P3, R2, R184, RZ ;  /* 0x000000b802027210 */ /* 0x000fe20007f7e0ff */
[----:B------:R-:W-:Y:S02]  /*144c0*/  STL [R1+0xb8], R185 ;  /* 0x0000b8b901007387 */ /* 0x000fe40000100800 */
[----:B-1----:R-:W-:Y:S02]  /*144d0*/  IMAD.MOV.U32 R190, RZ, RZ, R5 ;  /* 0x000000ffffbe7224 */ /* 0x002fe400078e0005 */
[----:B------:R-:W-:Y:S04]  /*144e0*/  STL [R1+0xb4], R188 ;  /* 0x0000b4bc01007387 */ /* 0x000fe80000100800 */
[----:B------:R-:W-:Y:S01]  /*144f0*/  STL [R1+0xc0], R5 ;  /* 0x0000c00501007387 */ /* 0x000fe20000100800 */
[----:B---3--:R-:W-:-:S04]  /*14500*/  IMAD.X R182, R182, 0x1, R183, P2 ;  /* 0x00000001b6b67824 */ /* 0x008fc800010e06b7 */
[----:B------:R-:W-:Y:S01]  /*14510*/  IMAD.MOV.U32 R191, RZ, RZ, R182 ;  /* 0x000000ffffbf7224 */ /* 0x000fe200078e00b6 */
[----:B------:R-:W-:-:S04]  /*14520*/  IADD3.X R3, R3, R183, RZ, P3, !PT ;  /* 0x000000b703037210 */ /* 0x000fc80001ffe4ff */
[----:B------:R1:W-:Y:S04]  /*14530*/  LDGSTS.E [R222+0x800c], desc[UR16][R190.64], P1 ;  /* 0x0800c000bede7fae */ /* 0x0003e80008921850 */
[----:B------:R-:W-:Y:S04]  /*14540*/  STL [R1+0xbc], R182 ;  /* 0x0000bcb601007387 */ /* 0x000fe80000100800 */
[----:B------:R-:W-:Y:S01]  /*14550*/  STL [R1+0xc8], R2 ;  /* 0x0000c80201007387 */ /* 0x000fe20000100800 */
[----:B-1----:R-:W-:Y:S01]  /*14560*/  MOV R190, R2 ;  /* 0x0000000200be7202 */ /* 0x002fe20000000f00 */
[----:B------:R-:W-:-:S02]  /*14570*/  IMAD.MOV.U32 R191, RZ, RZ, R3 ;  /* 0x000000ffffbf7224 */ /* 0x000fc400078e0003 */
[----:B------:R1:W-:Y:S04]  /*14580*/  STL [R1+0xc4], R3 ;  /* 0x0000c40301007387 */ /* 0x0003e80000100800 */
[----:B------:R2:W-:Y:S04]  /*14590*/  LDGSTS.E [R222+0xc00c], desc[UR16][R190.64], P1 ;  /* 0x0c00c000bede7fae */ /* 0x0005e80008921850 */
[----:B-1----:R-:W3:Y:S01]  /*145a0*/  LDL.LU R3, [R1+0xcc] ;  /* 0x0000cc0001037983 */ /* 0x002ee20000300800 */
[----:B--2---:R-:W-:-:S03]  /*145b0*/  IADD3 R222, R0, UR4, RZ ;  /* 0x0000000400de7c10 */ /* 0x004fc6000fffe0ff */
[----:B------:R-:W2:Y:S01]  /*145c0*/  LDL.LU R0, [R1+0xd0] ;  /* 0x0000d00001007983 */ /* 0x000ea20000300800 */
[----:B------:R-:W-:Y:S02]  /*145d0*/  ISETP.GT.AND P1, PT, R181, 0x8, PT ;  /* 0x00000008b500780c */ /* 0x000fe40003f24270 */
[-C--:B------:R-:W-:Y:S01]  /*145e0*/  IADD3 R180, P3, R180, R184.reuse, RZ ;  /* 0x000000b8b4b47210 */ /* 0x080fe20007f7e0ff */
[----:B------:R-:W4:Y:S01]  /*145f0*/  LDL.LU R188, [R1+0xd4] ;  /* 0x0000d40001bc7983 */ /* 0x000f220000300800 */
[----:B------:R-:W-:Y:S02]  /*14600*/  SEL R190, RZ, 0x4, !P1 ;  /* 0x00000004ffbe7807 */ /* 0x000fe40004800000 */
[----:B------:R-:W-:Y:S01]  /*14610*/  IADD3.X R168, R168, R183, RZ, P3, !PT ;  /* 0x000000b7a8a87210 */ /* 0x000fe20001ffe4ff */
[----:B------:R-:W4:Y:S01]  /*14620*/  LDL.LU R185, [R1+0xd8] ;  /* 0x0000d80001b97983 */ /* 0x000f220000300800 */
[----:B------:R-:W-:Y:S02]  /*14630*/  SEL R190, R190, RZ, !P0 ;  /* 0x000000ffbebe7207 */ /* 0x000fe40004000000 */
[----:B------:R-:W-:Y:S01]  /*14640*/  IADD3 R187, P1, R187, R184, RZ ;  /* 0x000000b8bbbb7210 */ /* 0x000fe20007f3e0ff */
[----:B------:R-:W4:Y:S01]  /*14650*/  LDL.LU R5, [R1+0xdc] ;  /* 0x0000dc0001057983 */ /* 0x000f220000300800 */
[----:B------:R-:W-:-:S03]  /*14660*/  ISETP.NE.U32.AND P2, PT, R190, RZ, PT ;  /* 0x000000ffbe00720c */ /* 0x000fc60003f45070 */
[----:B------:R-:W-:Y:S01]  /*14670*/  IMAD.X R165, R165, 0x1, R183, P1 ;  /* 0x00000001a5a57824 */ /* 0x000fe200008e06b7 */
[-C--:B------:R-:W-:Y:S01]  /*14680*/  IADD3 R169, P3, R169, R184.reuse, RZ ;  /* 0x000000b8a9a97210 */ /* 0x080fe20007f7e0ff */
[----:B------:R-:W-:Y:S01]  /*14690*/  IMAD.MOV.U32 R190, RZ, RZ, R187 ;  /* 0x000000ffffbe7224 */ /* 0x000fe200078e00bb */
[----:B------:R-:W-:Y:S01]  /*146a0*/  IADD3 R166, P4, R166, R184, RZ ;  /* 0x000000b8a6a67210 */ /* 0x000fe20007f9e0ff */
[----:B------:R-:W-:Y:S01]  /*146b0*/  IMAD.MOV.U32 R191, RZ, RZ, R165 ;  /* 0x000000ffffbf7224 */ /* 0x000fe200078e00a5 */
[----:B------:R-:W-:Y:S01]  /*146c0*/  ISETP.GT.AND P1, PT, R181, 0x9, PT ;  /* 0x00000009b500780c */ /* 0x000fe20003f24270 */
[----:B------:R-:W4:Y:S04]  /*146d0*/  LDL.LU R2, [R1+0xe0] ;  /* 0x0000e00001027983 */ /* 0x000f280000300800 */
[----:B------:R1:W-:Y:S02]  /*146e0*/  LDGSTS.E [R222], desc[UR16][R190.64], P2 ;  /* 0x00000000bede7fae */ /* 0x0003e40009121850 */
[----:B-1----:R-:W-:-:S04]  /*146f0*/  SEL R190, RZ, 0x4, !P1 ;  /* 0x00000004ffbe7807 */ /* 0x002fc80004800000 */
[----:B------:R-:W-:Y:S02]  /*14700*/  SEL R190, R190, RZ, !P0 ;  /* 0x000000ffbebe7207 */ /* 0x000fe40004000000 */
[----:B------:R-:W-:Y:S02]  /*14710*/  MOV R191, R168 ;  /* 0x000000a800bf7202 */ /* 0x000fe40000000f00 */
[----:B------:R-:W-:Y:S01]  /*14720*/  ISETP.NE.U32.AND P1, PT, R190, RZ, PT ;  /* 0x000000ffbe00720c */ /* 0x000fe20003f25070 */
[----:B------:R-:W-:-:S05]  /*14730*/  IMAD.MOV.U32 R190, RZ, RZ, R180 ;  /* 0x000000ffffbe7224 */ /* 0x000fca00078e00b4 */
[----:B------:R1:W-:Y:S01]  /*14740*/  LDGSTS.E [R222+0x4000], desc[UR16][R190.64], P2 ;  /* 0x04000000bede7fae */ /* 0x0003e20009121850 */
[----:B------:R-:W-:Y:S01]  /*14750*/  ISETP.GT.AND P2, PT, R181, 0xa, PT ;  /* 0x0000000ab500780c */ /* 0x000fe20003f44270 */
[--C-:B------:R-:W-:Y:S02]  /*14760*/  IMAD.X R172, R172, 0x1, R183.reuse, P3 ;  /* 0x00000001acac7824 */ /* 0x100fe400018e06b7 */
[----:B------:R-:W-:-:S05]  /*14770*/  IMAD.X R167, R167, 0x1, R183, P4 ;  /* 0x00000001a7a77824 */ /* 0x000fca00020e06b7 */
[----:B------:R-:W-:Y:S01]  /*14780*/  LDGSTS.E [R222+0x4], desc[UR16][R166.64], P1 ;  /* 0x00004000a6de7fae */ /* 0x000fe20008921850 */
[----:B-1----:R-:W-:-:S04]  /*14790*/  SEL R190, RZ, 0x4, !P2 ;  /* 0x00000004ffbe7807 */ /* 0x002fc80005000000 */
[----:B------:R-:W-:Y:S01]  /*147a0*/  SEL R190, R190, RZ, !P0 ;  /* 0x000000ffbebe7207 */ /* 0x000fe20004000000 */
[----:B------:R-:W-:-:S03]  /*147b0*/  IMAD.MOV.U32 R191, RZ, RZ, R172 ;  /* 0x000000ffffbf7224 */ /* 0x000fc600078e00ac */
[----:B------:R-:W-:Y:S02]  /*147c0*/  ISETP.NE.U32.AND P2, PT, R190, RZ, PT ;  /* 0x000000ffbe00720c */ /* 0x000fe40003f45070 */
[----:B------:R-:W-:-:S05]  /*147d0*/  MOV R190, R169 ;  /* 0x000000a900be7202 */ /* 0x000fca0000000f00 */
[----:B------:R1:W-:Y:S01]  /*147e0*/  LDGSTS.E [R222+0x4004], desc[UR16][R190.64], P1 ;  /* 0x04004000bede7fae */ /* 0x0003e20008921850 */
[----:B------:R-:W-:Y:S02]  /*147f0*/  ISETP.GT.AND P1, PT, R181, 0xb, PT ;  /* 0x0000000bb500780c */ /* 0x000fe40003f24270 */
[-C--:B------:R-:W-:Y:S02]  /*14800*/  IADD3 R173, P3, R173, R184.reuse, RZ ;  /* 0x000000b8adad7210 */ /* 0x080fe40007f7e0ff */
[----:B------:R-:W-:Y:S02]  /*14810*/  IADD3 R170, P4, R170, R184, RZ ;  /* 0x000000b8aaaa7210 */ /* 0x000fe40007f9e0ff */
[----:B-1----:R-:W-:Y:S01]  /*14820*/  SEL R190, RZ, 0x4, !P1 ;  /* 0x00000004ffbe7807 */ /* 0x002fe20004800000 */
[----:B------:R-:W-:-:S03]  /*14830*/  IMAD.X R176, R176, 0x1, R183, P3 ;  /* 0x00000001b0b07824 */ /* 0x000fc600018e06b7 */
[----:B------:R-:W-:Y:S01]  /*14840*/  SEL R190, R190, RZ, !P0 ;  /* 0x000000ffbebe7207 */ /* 0x000fe20004000000 */
[----:B------:R-:W-:Y:S02]  /*14850*/  IMAD.X R171, R171, 0x1, R183, P4 ;  /* 0x00000001abab7824 */ /* 0x000fe400020e06b7 */
[----:B------:R-:W-:Y:S01]  /*14860*/  IMAD.MOV.U32 R191, RZ, RZ, R176 ;  /* 0x000000ffffbf7224 */ /* 0x000fe200078e00b0 */
[----:B------:R-:W-:Y:S01]  /*14870*/  ISETP.NE.U32.AND P1, PT, R190, RZ, PT ;  /* 0x000000ffbe00720c */ /* 0x000fe20003f25070 */
[----:B------:R-:W-:Y:S01]  /*14880*/  IMAD.MOV.U32 R190, RZ, RZ, R173 ;  /* 0x000000ffffbe7224 */ /* 0x000fe200078e00ad */
[----:B------:R-:W-:Y:S04]  /*14890*/  LDGSTS.E [R222+0x8], desc[UR16][R170.64], P2 ;  /* 0x00008000aade7fae */ /* 0x000fe80009121850 */
[----:B------:R1:W-:Y:S01]  /*148a0*/  LDGSTS.E [R222+0x4008], desc[UR16][R190.64], P2 ;  /* 0x04008000bede7fae */ /* 0x0003e20009121850 */
[----:B------:R-:W-:-:S02]  /*148b0*/  ISETP.GT.AND P2, PT, R181, 0x28, PT ;  /* 0x00000028b500780c */ /* 0x000fc40003f44270 */
[-C--:B------:R-:W-:Y:S02]  /*148c0*/  IADD3 R174, P4, R174, R184.reuse, RZ ;  /* 0x000000b8aeae7210 */ /* 0x080fe40007f9e0ff */
[----:B------:R-:W-:Y:S02]  /*148d0*/  IADD3 R177, P3, R177, R184, RZ ;  /* 0x000000b8b1b17210 */ /* 0x000fe40007f7e0ff */
[----:B------:R-:W-:Y:S02]  /*148e0*/  IADD3.X R175, R175, R183, RZ, P4, !PT ;  /* 0x000000b7afaf7210 */ /* 0x000fe400027fe4ff */
[----:B-1----:R-:W-:-:S03]  /*148f0*/  SEL R190, RZ, 0x4, !P2 ;  /* 0x00000004ffbe7807 */ /* 0x002fc60005000000 */
[----:B------:R-:W-:Y:S01]  /*14900*/  LDGSTS.E [R222+0xc], desc[UR16][R174.64], P1 ;  /* 0x0000c000aede7fae */ /* 0x000fe20008921850 */
[----:B------:R-:W-:Y:S02]  /*14910*/  IADD3.X R179, R179, R183, RZ, P3, !PT ;  /* 0x000000b7b3b37210 */ /* 0x000fe40001ffe4ff */
[----:B------:R-:W-:Y:S02]  /*14920*/  SEL R190, R190, RZ, !P0 ;  /* 0x000000ffbebe7207 */ /* 0x000fe40004000000 */
[----:B------:R-:W-:Y:S02]  /*14930*/  MOV R191, R179 ;  /* 0x000000b300bf7202 */ /* 0x000fe40000000f00 */
[----:B------:R-:W-:Y:S01]  /*14940*/  ISETP.NE.U32.AND P2, PT, R190, RZ, PT ;  /* 0x000000ffbe00720c */ /* 0x000fe20003f45070 */
[----:B------:R-:W-:-:S05]  /*14950*/  IMAD.MOV.U32 R190, RZ, RZ, R177 ;  /* 0x000000ffffbe7224 */ /* 0x000fca00078e00b1 */
[----:B------:R1:W-:Y:S01]  /*14960*/  LDGSTS.E [R222+0x400c], desc[UR16][R190.64], P1 ;  /* 0x0400c000bede7fae */ /* 0x0003e20008921850 */
[----:B--2---:R-:W-:-:S05]  /*14970*/  IADD3 R0, P4, R0, R184, RZ ;  /* 0x000000b800007210 */ /* 0x004fca0007f9e0ff */
[----:B---3--:R-:W-:Y:S01]  /*14980*/  IMAD.X R3, R3, 0x1, R183, P4 ;  /* 0x0000000103037824 */ /* 0x008fe200020e06b7 */
[----:B------:R-:W-:Y:S03]  /*14990*/  STL [R1+0xd0], R0 ;  /* 0x0000d00001007387 */ /* 0x000fe60000100800 */
[----:B-1----:R-:W-:Y:S01]  /*149a0*/  IMAD.MOV.U32 R191, RZ, RZ, R3 ;  /* 0x000000ffffbf7224 */ /* 0x002fe200078e0003 */
[----:B------:R1:W-:Y:S04]  /*149b0*/  STL [R1+0xcc], R3 ;  /* 0x0000cc0301007387 */ /* 0x0003e80000100800 */
[----:B------:R-:W2:Y:S01]  /*149c0*/  LDL.LU R182, [R1+0xe4] ;  /* 0x0000e40001b67983 */ /* 0x000ea20000300800 */
[----:B------:R-:W-:-:S03]  /*149d0*/  IMAD.MOV.U32 R190, RZ, RZ, R0 ;  /* 0x000000ffffbe7224 */ /* 0x000fc600078e0000 */
[----:B-1----:R-:W3:Y:S04]  /*149e0*/  LDL.LU R3, [R1+0xe8] ;  /* 0x0000e80001037983 */ /* 0x002ee80000300800 */
[----:B------:R-:W2:Y:S04]  /*149f0*/  LDL.LU R189, [R1+0xec] ;  /* 0x0000ec0001bd7983 */ /* 0x000ea80000300800 */
[----:B------:R-:W2:Y:S01]  /*14a00*/  LDL.LU R0, [R1+0xf0] ;  /* 0x0000f00001007983 */ /* 0x000ea20000300800 */
[----:B------:R-:W-:Y:S02]  /*14a10*/  ISETP.GT.AND P1, PT, R181, 0x29, PT ;  /* 0x00000029b500780c */ /* 0x000fe40003f24270 */
[-C--:B----4-:R-:W-:Y:S01]  /*14a20*/  IADD3 R185, P3, R185, R184.reuse, RZ ;  /* 0x000000b8b9b97210 */ /* 0x090fe20007f7e0ff */
[----:B------:R1:W-:Y:S01]  /*14a30*/  LDGSTS.E [R222+0x8000], desc[UR16][R190.64], P2 ;  /* 0x08000000bede7fae */ /* 0x0003e20009121850 */
[----:B------:R-:W-:-:S02]  /*14a40*/  IADD3 R2, P4, R2, R184, RZ ;  /* 0x000000b802027210 */ /* 0x000fc40007f9e0ff */
[----:B------:R-:W-:Y:S01]  /*14a50*/  IADD3.X R188, R188, R183, RZ, P3, !PT ;  /* 0x000000b7bcbc7210 */ /* 0x000fe20001ffe4ff */
[----:B------:R-:W-:Y:S02]  /*14a60*/  STL [R1+0xd8], R185 ;  /* 0x0000d8b901007387 */ /* 0x000fe40000100800 */
[----:B------:R-:W-:Y:S01]  /*14a70*/  IMAD.X R5, R5, 0x1, R183, P4 ;  /* 0x0000000105057824 */ /* 0x000fe200020e06b7 */
[----:B-1----:R-:W-:Y:S01]  /*14a80*/  SEL R190, RZ, 0x4, !P1 ;  /* 0x00000004ffbe7807 */ /* 0x002fe20004800000 */
[----:B------:R1:W-:Y:S03]  /*14a90*/  STL [R1+0xd4], R188 ;  /* 0x0000d4bc01007387 */ /* 0x0003e60000100800 */
[----:B------:R-:W-:Y:S01]  /*14aa0*/  SEL R190, R190, RZ, !P0 ;  /* 0x000000ffbebe7207 */ /* 0x000fe20004000000 */
[----:B------:R-:W-:Y:S01]  /*14ab0*/  STL [R1+0xe0], R2 ;  /* 0x0000e00201007387 */ /* 0x000fe20000100800 */
[----:B------:R-:W-:-:S02]  /*14ac0*/  MOV R191, R188 ;  /* 0x000000bc00bf7202 */ /* 0x000fc40000000f00 */
[----:B------:R-:W-:Y:S01]  /*14ad0*/  ISETP.NE.U32.AND P1, PT, R190, RZ, PT ;  /* 0x000000ffbe00720c */ /* 0x000fe20003f25070 */
[----:B------:R4:W-:Y:S01]  /*14ae0*/  STL [R1+0xdc], R5 ;  /* 0x0000dc0501007387 */ /* 0x0009e20000100800 */
[----:B------:R-:W-:-:S03]  /*14af0*/  IMAD.MOV.U32 R190, RZ, RZ, R185 ;  /* 0x000000ffffbe7224 */ /* 0x000fc600078e00b9 */
[----:B-1----:R-:W2:Y:S04]  /*14b00*/  LDL.LU R188, [R1+0xf4] ;  /* 0x0000f40001bc7983 */ /* 0x002ea80000300800 */
[----:B------:R-:W2:Y:S04]  /*14b10*/  LDL.LU R185, [R1+0xf8] ;  /* 0x0000f80001b97983 */ /* 0x000ea80000300800 */
[----:B------:R1:W-:Y:S01]  /*14b20*/  LDGSTS.E [R222+0xc000], desc[UR16][R190.64], P2 ;  /* 0x0c000000bede7fae */ /* 0x0003e20009121850 */
[----:B------:R-:W-:Y:S01]  /*14b30*/  ISETP.GT.AND P2, PT, R181, 0x2a, PT ;  /* 0x0000002ab500780c */ /* 0x000fe20003f44270 */
[----:B-1----:R-:W-:-:S02]  /*14b40*/  IMAD.MOV.U32 R190, RZ, RZ, R2 ;  /* 0x000000ffffbe7224 */ /* 0x002fc400078e0002 */
[----:B------:R-:W-:Y:S02]  /*14b50*/  IMAD.MOV.U32 R191, RZ, RZ, R5 ;  /* 0x000000ffffbf7224 */ /* 0x000fe400078e0005 */
[----:B----4-:R-:W4:Y:S04]  /*14b60*/  LDL.LU R5, [R1+0x100] ;  /* 0x0001000001057983 */ /* 0x010f280000300800 */
[----:B------:R1:W-:Y:S04]  /*14b70*/  LDGSTS.E [R222+0x8004], desc[UR16][R190.64], P1 ;  /* 0x08004000bede7fae */ /* 0x0003e80008921850 */
[----:B------:R-:W4:Y:S01]  /*14b80*/  LDL.LU R2, [R1+0x108] ;  /* 0x0001080001027983 */ /* 0x000f220000300800 */
[----:B-1----:R-:W-:-:S04]  /*14b90*/  SEL R190, RZ, 0x4, !P2 ;  /* 0x00000004ffbe7807 */ /* 0x002fc80005000000 */
[----:B------:R-:W-:-:S04]  /*14ba0*/  SEL R190, R190, RZ, !P0 ;  /* 0x000000ffbebe7207 */ /* 0x000fc80004000000 */
[----:B------:R-:W-:Y:S02]  /*14bb0*/  ISETP.NE.U32.AND P2, PT, R190, RZ, PT ;  /* 0x000000ffbe00720c */ /* 0x000fe40003f45070 */
[----:B---3--:R-:W-:-:S04]  /*14bc0*/  IADD3 R3, P3, R3, R184, RZ ;  /* 0x000000b803037210 */ /* 0x008fc80007f7e0ff */
[----:B--2---:R-:W-:Y:S01]  /*14bd0*/  IADD3.X R182, R182, R183, RZ, P3, !PT ;  /* 0x000000b7b6b67210 */ /* 0x004fe20001ffe4ff */
[----:B------:R-:W-:Y:S01]  /*14be0*/  STL [R1+0xe8], R3 ;  /* 0x0000e80301007387 */ /* 0x000fe20000100800 */
[----:B------:R-:W-:-:S03]  /*14bf0*/  IADD3 R0, P4, R0, R184, RZ ;  /* 0x000000b800007210 */ /* 0x000fc60007f9e0ff */
[----:B------:R1:W-:Y:S01]  /*14c00*/  STL [R1+0xe4], R182 ;  /* 0x0000e4b601007387 */ /* 0x0003e20000100800 */
[----:B------:R-:W-:-:S03]  /*14c10*/  MOV R191, R182 ;  /* 0x000000b600bf7202 */ /* 0x000fc60000000f00 */
[----:B------:R2:W-:Y:S01]  /*14c20*/  STL [R1+0xf0], R0 ;  /* 0x0000f00001007387 */ /* 0x0005e20000100800 */
[----:B------:R-:W-:-:S03]  /*14c30*/  IMAD.X R189, R189, 0x1, R183, P4 ;  /* 0x00000001bdbd7824 */ /* 0x000fc600020e06b7 */
[----:B-1----:R-:W3:Y:S01]  /*14c40*/  LDL.LU R182, [R1+0xfc] ;  /* 0x0000fc0001b67983 */ /* 0x002ee20000300800 */
[----:B------:R-:W-:-:S03]  /*14c50*/  IMAD.MOV.U32 R190, RZ, RZ, R3 ;  /* 0x000000ffffbe7224 */ /* 0x000fc600078e0003 */
[----:B------:R-:W-:Y:S04]  /*14c60*/  STL [R1+0xec], R189 ;  /* 0x0000ecbd01007387 */ /* 0x000fe80000100800 */
[----:B------:R-:W3:Y:S04]  /*14c70*/  LDL.LU R3, [R1+0x104] ;  /* 0x0001040001037983 */ /* 0x000ee80000300800 */
[----:B------:R1:W-:Y:S02]  /*14c80*/  LDGSTS.E [R222+0xc004], desc[UR16][R190.64], P1 ;  /* 0x0c004000bede7fae */ /* 0x0003e40008921850 */
[----:B-1----:R-:W-:-:S02]  /*14c90*/  IMAD.MOV.U32 R190, RZ, RZ, R0 ;  /* 0x000000ffffbe7224 */ /* 0x002fc400078e0000 */
[----:B--2---:R-:W2:Y:S01]  /*14ca0*/  LDL R0, [R1+0x488] ;  /* 0x0004880001007983 */ /* 0x004ea20000100800 */
[----:B------:R-:W-:Y:S01]  /*14cb0*/  IMAD.MOV.U32 R191, RZ, RZ, R189 ;  /* 0x000000ffffbf7224 */ /* 0x000fe200078e00bd */
[----:B------:R-:W-:Y:S02]  /*14cc0*/  ISETP.GT.AND P1, PT, R181, 0x2b, PT ;  /* 0x0000002bb500780c */ /* 0x000fe40003f24270 */
[----:B------:R-:W-:Y:S02]  /*14cd0*/  IADD3 R185, P3, R185, R184, RZ ;  /* 0x000000b8b9b97210 */ /* 0x000fe40007f7e0ff */
[----:B------:R1:W-:Y:S02]  /*14ce0*/  LDGSTS.E [R222+0x8008], desc[UR16][R190.64], P2 ;  /* 0x08008000bede7fae */ /* 0x0003e40009121850 */
[----:B------:R-:W-:Y:S02]  /*14cf0*/  IADD3.X R188, R188, R183, RZ, P3, !PT ;  /* 0x000000b7bcbc7210 */ /* 0x000fe40001ffe4ff */
[----:B-1----:R-:W-:-:S04]  /*14d00*/  SEL R190, RZ, 0x4, !P1 ;  /* 0x00000004ffbe7807 */ /* 0x002fc80004800000 */
[----:B------:R-:W-:Y:S01]  /*14d10*/  SEL R190, R190, RZ, !P0 ;  /* 0x000000ffbebe7207 */ /* 0x000fe20004000000 */
[----:B------:R-:W-:-:S03]  /*14d20*/  IMAD.MOV.U32 R191, RZ, RZ, R188 ;  /* 0x000000ffffbf7224 */ /* 0x000fc600078e00bc */
[----:B------:R-:W-:Y:S01]  /*14d30*/  ISETP.NE.U32.AND P1, PT, R190, RZ, PT ;  /* 0x000000ffbe00720c */ /* 0x000fe20003f25070 */
[----:B------:R-:W-:-:S05]  /*14d40*/  IMAD.MOV.U32 R190, RZ, RZ, R185 ;  /* 0x000000ffffbe7224 */ /* 0x000fca00078e00b9 */
[----:B------:R1:W-:Y:S01]  /*14d50*/  LDGSTS.E [R222+0xc008], desc[UR16][R190.64], P2 ;  /* 0x0c008000bede7fae */ /* 0x0003e20009121850 */
[-C--:B----4-:R-:W-:Y:S02]  /*14d60*/  IADD3 R5, P2, R5, R184.reuse, RZ ;  /* 0x000000b805057210 */ /* 0x090fe40007f5e0ff */
[----:B------:R-:W-:Y:S01]  /*14d70*/  IADD3 R2, P3, R2, R184, RZ ;  /* 0x000000b802027210 */ /* 0x000fe20007f7e0ff */
[----:B------:R-:W-:Y:S02]  /*14d80*/  STL [R1+0xf8], R185 ;  /* 0x0000f8b901007387 */ /* 0x000fe40000100800 */
[----:B-1----:R-:W-:Y:S02]  /*14d90*/  IMAD.MOV.U32 R190, RZ, RZ, R5 ;  /* 0x000000ffffbe7224 */ /* 0x002fe400078e0005 */
[----:B------:R-:W-:Y:S04]  /*14da0*/  STL [R1+0xf4], R188 ;  /* 0x0000f4bc01007387 */ /* 0x000fe80000100800 */
[----:B------:R-:W-:Y:S01]  /*14db0*/  STL [R1+0x100], R5 ;  /* 0x0001000501007387 */ /* 0x000fe20000100800 */
[----:B---3--:R-:W-:-:S04]  /*14dc0*/  IADD3.X R182, R182, R183, RZ, P2, !PT ;  /* 0x000000b7b6b67210 */ /* 0x008fc800017fe4ff */
[----:B------:R-:W-:Y:S01]  /*14dd0*/  MOV R191, R182 ;  /* 0x000000b600bf7202 */ /* 0x000fe20000000f00 */
[----:B------:R-:W-:-:S04]  /*14de0*/  IMAD.X R3, R3, 0x1, R183, P3 ;  /* 0x0000000103037824 */ /* 0x000fc800018e06b7 */
[----:B------:R1:W-:Y:S04]  /*14df0*/  LDGSTS.E [R222+0x800c], desc[UR16][R190.64], P1 ;  /* 0x0800c000bede7fae */ /* 0x0003e80008921850 */
[----:B------:R-:W-:Y:S04]  /*14e00*/  STL [R1+0xfc], R182 ;  /* 0x0000fcb601007387 */ /* 0x000fe80000100800 */
[----:B------:R-:W-:Y:S01]  /*14e10*/  STL [R1+0x108], R2 ;  /* 0x0001080201007387 */ /* 0x000fe20000100800 */
[----:B-1----:R-:W-:Y:S02]  /*14e20*/  IMAD.MOV.U32 R190, RZ, RZ, R2 ;  /* 0x000000ffffbe7224 */ /* 0x002fe400078e0002 */
[----:B------:R-:W-:Y:S01]  /*14e30*/  IMAD.MOV.U32 R191, RZ, RZ, R3 ;  /* 0x000000ffffbf7224 */ /* 0x000fe200078e0003 */
[----:B------:R1:W-:Y:S04]  /*14e40*/  STL [R1+0x104], R3 ;  /* 0x0001040301007387 */ /* 0x0003e80000100800 */
[----:B------:R2:W-:Y:S04]  /*14e50*/  LDGSTS.E [R222+0xc00c], desc[UR16][R190.64], P1 ;  /* 0x0c00c000bede7fae */ /* 0x0005e80008921850 */
[----:B-1----:R-:W3:Y:S01]  /*14e60*/  LDL.LU R3, [R1+0x10c] ;  /* 0x00010c0001037983 */ /* 0x002ee20000300800 */
[----:B--2---:R-:W-:-:S03]  /*14e70*/  VIADD R222, R0, UR4 ;  /* 0x0000000400de7c36 */ /* 0x004fc60008000000 */
[----:B------:R-:W2:Y:S01]  /*14e80*/  LDL.LU R0, [R1+0x110] ;  /* 0x0001100001007983 */ /* 0x000ea20000300800 */
        /* <DEDUP_REMOVED lines=10> */
[----:B------:R-:W-:Y:S01]  /*14f30*/  IMAD.X R195, R195, 0x1, R183, P4 ;  /* 0x00000001c3c37824 */ /* 0x000fe200020e06b7 */
[----:B------:R-:W-:Y:S01]  /*14f40*/  IADD3.X R178, R178, R183, RZ, P1, !PT ;  /* 0x000000b7b2b27210 */ /* 0x000fe20000ffe4ff */
[----:B------:R-:W-:Y:S01]  /*14f50*/  IMAD.MOV.U32 R190, RZ, RZ, R192 ;  /* 0x000000ffffbe7224 */ /* 0x000fe200078e00c0 */
[----:B------:R-:W-:Y:S01]  /*14f60*/  ISETP.GT.AND P1, PT, R181, 0xd, PT ;  /* 0x0000000db500780c */ /* 0x000fe20003f24270 */
[----:B------:R-:W4:Y:S01]  /*14f70*/  LDL.LU R5, [R1+0x11c] ;  /* 0x00011c0001057983 */ /* 0x000f220000300800 */
[----:B------:R-:W-:Y:S02]  /*14f80*/  MOV R191, R178 ;  /* 0x000000b200bf7202 */ /* 0x000fe40000000f00 */
[----:B------:R-:W-:Y:S01]  /*14f90*/  IADD3 R198, P3, R198, R184, RZ ;  /* 0x000000b8c6c67210 */ /* 0x000fe20007f7e0ff */
[----:B------:R-:W4:Y:S04]  /*14fa0*/  LDL.LU R2, [R1+0x120] ;  /* 0x0001200001027983 */ /* 0x000f280000300800 */
        /* <DEDUP_REMOVED lines=46> */
[----:B--2---:R-:W-:-:S05]  /*15290*/  IADD3 R0, P4, R0, R184, RZ ;  /* 0x000000b800007210 */ /* 0x004fca0007f9e0ff */
[----:B---3--:R-:W-:Y:S01]  /*152a0*/  IMAD.X R3, R3, 0x1, R183, P4 ;  /* 0x0000000103037824 */ /* 0x008fe200020e06b7 */
[----:B------:R-:W-:Y:S04]  /*152b0*/  STL [R1+0x110], R0 ;  /* 0x0001100001007387 */ /* 0x000fe80000100800 */
[----:B------:R2:W-:Y:S01]  /*152c0*/  STL [R1+0x10c], R3 ;  /* 0x00010c0301007387 */ /* 0x0005e20000100800 */
[----:B-1----:R-:W-:-:S03]  /*152d0*/  MOV R191, R3 ;  /* 0x0000000300bf7202 */ /* 0x002fc60000000f00 */
[----:B------:R-:W3:Y:S01]  /*152e0*/  LDL.LU R182, [R1+0x124] ;  /* 0x0001240001b67983 */ /* 0x000ee20000300800 */
[----:B------:R-:W-:-:S03]  /*152f0*/  IMAD.MOV.U32 R190, RZ, RZ, R0 ;  /* 0x000000ffffbe7224 */ /* 0x000fc600078e0000 */
[----:B--2---:R-:W2:Y:S04]  /*15300*/  LDL.LU R3, [R1+0x128] ;  /* 0x0001280001037983 */ /* 0x004ea80000300800 */
[----:B------:R-:W3:Y:S04]  /*15310*/  LDL.LU R189, [R1+0x12c] ;  /* 0x00012c0001bd7983 */ /* 0x000ee80000300800 */
[----:B------:R-:W3:Y:S01]  /*15320*/  LDL.LU R0, [R1+0x130] ;  /* 0x0001300001007983 */ /* 0x000ee20000300800 */
[----:B------:R-:W-:Y:S02]  /*15330*/  ISETP.GT.AND P1, PT, R181, 0x2d, PT ;  /* 0x0000002db500780c */ /* 0x000fe40003f24270 */
[-C--:B----4-:R-:W-:Y:S01]  /*15340*/  IADD3 R185, P3, R185, R184.reuse, RZ ;  /* 0x000000b8b9b97210 */ /* 0x090fe20007f7e0ff */
[----:B------:R1:W-:Y:S01]  /*15350*/  LDGSTS.E [R222+0x8000], desc[UR16][R190.64], P2 ;  /* 0x08000000bede7fae */ /* 0x0003e20009121850 */
[----:B------:R-:W-:-:S03]  /*15360*/  IADD3 R2, P4, R2, R184, RZ ;  /* 0x000000b802027210 */ /* 0x000fc60007f9e0ff */
[--C-:B------:R-:W-:Y:S02]  /*15370*/  IMAD.X R188, R188, 0x1, R183.reuse, P3 ;  /* 0x00000001bcbc7824 */ /* 0x100fe400018e06b7 */
[----:B------:R-:W-:Y:S01]  /*15380*/  IMAD.X R5, R5, 0x1, R183, P4 ;  /* 0x0000000105057824 */ /* 0x000fe200020e06b7 */
        /* <DEDUP_REMOVED lines=8> */
[----:B------:R-:W-:-:S03]  /*15410*/  MOV R190, R185 ;  /* 0x000000b900be7202 */ /* 0x000fc60000000f00 */
[----:B-1----:R-:W3:Y:S04]  /*15420*/  LDL.LU R188, [R1+0x134] ;  /* 0x0001340001bc7983 */ /* 0x002ee80000300800 */
[----:B------:R-:W3:Y:S04]  /*15430*/  LDL.LU R185, [R1+0x138] ;  /* 0x0001380001b97983 */ /* 0x000ee80000300800 */
[----:B------:R1:W-:Y:S01]  /*15440*/  LDGSTS.E [R222+0xc000], desc[UR16][R190.64], P2 ;  /* 0x0c000000bede7fae */ /* 0x0003e20009121850 */
[----:B------:R-:W-:Y:S01]  /*15450*/  ISETP.GT.AND P2, PT, R181, 0x2e, PT ;  /* 0x0000002eb500780c */ /* 0x000fe20003f44270 */
[----:B-1----:R-:W-:Y:S01]  /*15460*/  IMAD.MOV.U32 R190, RZ, RZ, R2 ;  /* 0x000000ffffbe7224 */ /* 0x002fe200078e0002 */
[----:B------:R-:W-:-:S02]  /*15470*/  MOV R191, R5 ;  /* 0x0000000500bf7202 */ /* 0x000fc40000000f00 */
[----:B----4-:R-:W4:Y:S04]  /*15480*/  LDL.LU R5, [R1+0x140] ;  /* 0x0001400001057983 */ /* 0x010f280000300800 */
[----:B------:R1:W-:Y:S04]  /*15490*/  LDGSTS.E [R222+0x8004], desc[UR16][R190.64], P1 ;  /* 0x08004000bede7fae */ /* 0x0003e80008921850 */
[----:B------:R-:W4:Y:S01]  /*154a0*/  LDL.LU R2, [R1+0x148] ;  /* 0x0001480001027983 */ /* 0x000f220000300800 */
[----:B-1----:R-:W-:-:S04]  /*154b0*/  SEL R190, RZ, 0x4, !P2 ;  /* 0x00000004ffbe7807 */ /* 0x002fc80005000000 */
[----:B------:R-:W-:-:S04]  /*154c0*/  SEL R190, R190, RZ, !P0 ;  /* 0x000000ffbebe7207 */ /* 0x000fc80004000000 */
[----:B------:R-:W-:Y:S02]  /*154d0*/  ISETP.NE.U32.AND P2, PT, R190, RZ, PT ;  /* 0x000000ffbe00720c */ /* 0x000fe40003f45070 */
[----:B--2---:R-:W-:-:S05]  /*154e0*/  IADD3 R3, P3, R3, R184, RZ ;  /* 0x000000b803037210 */ /* 0x004fca0007f7e0ff */
[--C-:B---3--:R-:W-:Y:S01]  /*154f0*/  IMAD.X R182, R182, 0x1, R183.reuse, P3 ;  /* 0x00000001b6b67824 */ /* 0x108fe200018e06b7 */
[----:B------:R-:W-:Y:S01]  /*15500*/  IADD3 R0, P4, R0, R184, RZ ;  /* 0x000000b800007210 */ /* 0x000fe20007f9e0ff */
[----:B------:R-:W-:Y:S02]  /*15510*/  STL [R1+0x128], R3 ;  /* 0x0001280301007387 */ /* 0x000fe40000100800 */
[----:B------:R-:W-:Y:S02]  /*15520*/  IMAD.MOV.U32 R191, RZ, RZ, R182 ;  /* 0x000000ffffbf7224 */ /* 0x000fe400078e00b6 */
[----:B------:R1:W-:Y:S01]  /*15530*/  STL [R1+0x124], R182 ;  /* 0x000124b601007387 */ /* 0x0003e20000100800 */
[----:B------:R-:W-:-:S03]  /*15540*/  IMAD.X R189, R189, 0x1, R183, P4 ;  /* 0x00000001bdbd7824 */ /* 0x000fc600020e06b7 */
[----:B------:R2:W-:Y:S01]  /*15550*/  STL [R1+0x130], R0 ;  /* 0x0001300001007387 */ /* 0x0005e20000100800 */
[----:B------:R-:W-:-:S03]  /*15560*/  MOV R190, R3 ;  /* 0x0000000300be7202 */ /* 0x000fc60000000f00 */
[----:B-1----:R-:W3:Y:S04]  /*15570*/  LDL.LU R182, [R1+0x13c] ;  /* 0x00013c0001b67983 */ /* 0x002ee80000300800 */
[----:B------:R-:W-:Y:S04]  /*15580*/  STL [R1+0x12c], R189 ;  /* 0x00012cbd01007387 */ /* 0x000fe80000100800 */
[----:B------:R-:W3:Y:S04]  /*15590*/  LDL.LU R3, [R1+0x144] ;  /* 0x0001440001037983 */ /* 0x000ee80000300800 */
[----:B------:R1:W-:Y:S02]  /*155a0*/  LDGSTS.E [R222+0xc004], desc[UR16][R190.64], P1 ;  /* 0x0c004000bede7fae */ /* 0x0003e40008921850 */
[----:B-1----:R-:W-:-:S02]  /*155b0*/  IMAD.MOV.U32 R190, RZ, RZ, R0 ;  /* 0x000000ffffbe7224 */ /* 0x002fc400078e0000 */
[----:B--2---:R-:W2:Y:S01]  /*155c0*/  LDL R0, [R1+0x484] ;  /* 0x0004840001007983 */ /* 0x004ea20000100800 */
[----:B------:R-:W-:Y:S02]  /*155d0*/  MOV R191, R189 ;  /* 0x000000bd00bf7202 */ /* 0x000fe40000000f00 */
[----:B------:R-:W-:Y:S02]  /*155e0*/  ISETP.GT.AND P1, PT, R181, 0x2f, PT ;  /* 0x0000002fb500780c */ /* 0x000fe40003f24270 */
[----:B------:R-:W-:Y:S01]  /*155f0*/  IADD3 R185, P3, R185, R184, RZ ;  /* 0x000000b8b9b97210 */ /* 0x000fe20007f7e0ff */
[----:B------:R1:W-:Y:S04]  /*15600*/  LDGSTS.E [R222+0x8008], desc[UR16][R190.64], P2 ;  /* 0x08008000bede7fae */ /* 0x0003e80009121850 */
[----:B------:R-:W-:Y:S01]  /*15610*/  IMAD.X R188, R188, 0x1, R183, P3 ;  /* 0x00000001bcbc7824 */ /* 0x000fe200018e06b7 */
[----:B-1----:R-:W-:-:S04]  /*15620*/  SEL R190, RZ, 0x4, !P1 ;  /* 0x00000004ffbe7807 */ /* 0x002fc80004800000 */
[----:B------:R-:W-:Y:S02]  /*15630*/  SEL R190, R190, RZ, !P0 ;  /* 0x000000ffbebe7207 */ /* 0x000fe40004000000 */
[----:B------:R-:W-:Y:S02]  /*15640*/  MOV R191, R188 ;  /* 0x000000bc00bf7202 */ /* 0x000fe40000000f00 */
[----:B------:R-:W-:Y:S01]  /*15650*/  ISETP.NE.U32.AND P1, PT, R190, RZ, PT ;  /* 0x000000ffbe00720c */ /* 0x000fe20003f25070 */
[----:B------:R-:W-:-:S05]  /*15660*/  IMAD.MOV.U32 R190, RZ, RZ, R185 ;  /* 0x000000ffffbe7224 */ /* 0x000fca00078e00b9 */
[----:B------:R1:W-:Y:S01]  /*15670*/  LDGSTS.E [R222+0xc008], desc[UR16][R190.64], P2 ;  /* 0x0c008000bede7fae */ /* 0x0003e20009121850 */
[-C--:B----4-:R-:W-:Y:S02]  /*15680*/  IADD3 R5, P2, R5, R184.reuse, RZ ;  /* 0x000000b805057210 */ /* 0x090fe40007f5e0ff */
[----:B------:R-:W-:Y:S01]  /*15690*/  IADD3 R2, P3, R2, R184, RZ ;  /* 0x000000b802027210 */ /* 0x000fe20007f7e0ff */
[----:B------:R-:W-:Y:S01]  /*156a0*/  STL [R1+0x138], R185 ;  /* 0x000138b901007387 */ /* 0x000fe20000100800 */
[----:B-1----:R-:W-:-:S03]  /*156b0*/  MOV R190, R5 ;  /* 0x0000000500be7202 */ /* 0x002fc60000000f00 */
[----:B------:R-:W-:Y:S04]  /*156c0*/  STL [R1+0x134], R188 ;  /* 0x000134bc01007387 */ /* 0x000fe80000100800 */
[----:B------:R-:W-:Y:S01]  /*156d0*/  STL [R1+0x140], R5 ;  /* 0x0001400501007387 */ /* 0x000fe20000100800 */
[----:B---3--:R-:W-:-:S04]  /*156e0*/  IMAD.X R182, R182, 0x1, R183, P2 ;  /* 0x00000001b6b67824 */ /* 0x008fc800010e06b7 */
[----:B------:R-:W-:Y:S02]  /*156f0*/  IMAD.MOV.U32 R191, RZ, RZ, R182 ;  /* 0x000000ffffbf7224 */ /* 0x000fe400078e00b6 */
[----:B------:R-:W-:-:S03]  /*15700*/  IMAD.X R3, R3, 0x1, R183, P3 ;  /* 0x0000000103037824 */ /* 0x000fc600018e06b7 */
[----:B------:R1:W-:Y:S04]  /*15710*/  LDGSTS.E [R222+0x800c], desc[UR16][R190.64], P1 ;  /* 0x0800c000bede7fae */ /* 0x0003e80008921850 */
[----:B------:R-:W-:Y:S04]  /*15720*/  STL [R1+0x13c], R182 ;  /* 0x00013cb601007387 */ /* 0x000fe80000100800 */
[----:B------:R-:W-:Y:S01]  /*15730*/  STL [R1+0x148], R2 ;  /* 0x0001480201007387 */ /* 0x000fe20000100800 */
[----:B-1----:R-:W-:Y:S01]  /*15740*/  IMAD.MOV.U32 R190, RZ, RZ, R2 ;  /* 0x000000ffffbe7224 */ /* 0x002fe200078e0002 */
[----:B------:R-:W-:-:S02]  /*15750*/  MOV R191, R3 ;  /* 0x0000000300bf7202 */ /* 0x000fc40000000f00 */
        /* <DEDUP_REMOVED lines=69> */
[----:B--2---:R-:W-:-:S04]  /*15bb0*/  IADD3 R0, P4, R0, R184, RZ ;  /* 0x000000b800007210 */ /* 0x004fc80007f9e0ff */
[----:B---3--:R-:W-:Y:S01]  /*15bc0*/  IADD3.X R3, R3, R183, RZ, P4, !PT ;  /* 0x000000b703037210 */ /* 0x008fe200027fe4ff */
        /* <DEDUP_REMOVED lines=102> */
[----:B------:R-:W-:Y:S02]  /*16230*/  IMAD.MOV.U32 R190, RZ, RZ, R227 ;  /* 0x000000ffffbe7224 */ /* 0x000fe400078e00e3 */
[----:B------:R-:W-:-:S03]  /*16240*/  IMAD.X R228, R228, 0x1, R183, P4 ;  /* 0x00000001e4e47824 */ /* 0x000fc600020e06b7 */
[----:B------:R1:W-:Y:S01]  /*16250*/  LDGSTS.E [R222+0x4000], desc[UR16][R190.64], P2 ;  /* 0x04000000bede7fae */ /* 0x0003e20009121850 */
[----:B------:R-:W-:Y:S01]  /*16260*/  ISETP.GT.AND P2, PT, R181, 0x16, PT ;  /* 0x00000016b500780c */ /* 0x000fe20003f44270 */
[----:B-1----:R-:W-:Y:S02]  /*16270*/  IMAD.MOV.U32 R190, RZ, RZ, R229 ;  /* 0x000000ffffbe7224 */ /* 0x002fe400078e00e5 */
[----:B------:R-:W-:-:S05]  /*16280*/  IMAD.MOV.U32 R191, RZ, RZ, R228 ;  /* 0x000000ffffbf7224 */ /* 0x000fca00078e00e4 */
[----:B------:R1:W-:Y:S01]  /*16290*/  LDGSTS.E [R222+0x4], desc[UR16][R190.64], P1 ;  /* 0x00004000bede7fae */ /* 0x0003e20008921850 */
[----:B------:R-:W-:Y:S02]  /*162a0*/  IADD3.X R230, R230, R183, RZ, P3, !PT ;  /* 0x000000b7e6e67210 */ /* 0x000fe40001ffe4ff */
[----:B------:R-:W-:Y:S02]  /*162b0*/  IADD3 R233, P4, R233, R184, RZ ;  /* 0x000000b8e9e97210 */ /* 0x000fe40007f9e0ff */
[----:B-1----:R-:W-:-:S04]  /*162c0*/  SEL R190, RZ, 0x4, !P2 ;  /* 0x00000004ffbe7807 */ /* 0x002fc80005000000 */
[----:B------:R-:W-:Y:S02]  /*162d0*/  SEL R190, R190, RZ, !P0 ;  /* 0x000000ffbebe7207 */ /* 0x000fe40004000000 */
[----:B------:R-:W-:Y:S02]  /*162e0*/  MOV R191, R230 ;  /* 0x000000e600bf7202 */ /* 0x000fe40000000f00 */
[----:B------:R-:W-:Y:S01]  /*162f0*/  ISETP.NE.U32.AND P2, PT, R190, RZ, PT ;  /* 0x000000ffbe00720c */ /* 0x000fe20003f45070 */
[----:B------:R-:W-:Y:S02]  /*16300*/  IMAD.MOV.U32 R190, RZ, RZ, R231 ;  /* 0x000000ffffbe7224 */ /* 0x000fe400078e00e7 */
[----:B------:R-:W-:-:S03]  /*16310*/  IMAD.X R232, R232, 0x1, R183, P4 ;  /* 0x00000001e8e87824 */ /* 0x000fc600020e06b7 */
[----:B------:R1:W-:Y:S01]  /*16320*/  LDGSTS.E [R222+0x4004], desc[UR16][R190.64], P1 ;  /* 0x04004000bede7fae */ /* 0x0003e20008921850 */
[----:B------:R-:W-:Y:S02]  /*16330*/  ISETP.GT.AND P1, PT, R181, 0x17, PT ;  /* 0x00000017b500780c */ /* 0x000fe40003f24270 */
[----:B------:R-:W-:Y:S01]  /*16340*/  IADD3 R235, P3, R235, R184, RZ ;  /* 0x000000b8ebeb7210 */ /* 0x000fe20007f7e0ff */
        /* <DEDUP_REMOVED lines=18> */
[----:B-1----:R-:W-:-:S04]  /*16470*/  SEL R190, RZ, 0x4, !P2 ;  /* 0x00000004ffbe7807 */ /* 0x002fc80005000000 */
        /* <DEDUP_REMOVED lines=52> */
[----:B------:R1:W-:Y:S04]  /*167c0*/  STL [R1+0x1ac], R189 ;  /* 0x0001acbd01007387 */ /* 0x0003e80000100800 */
        /* <DEDUP_REMOVED lines=17> */
[----:B------:R4:W-:Y:S02]  /*168e0*/  STL [R1+0x1b8], R185 ;  /* 0x0001b8b901007387 */ /* 0x0009e40000100800 */
[----:B-1----:R-:W-:Y:S02]  /*168f0*/  IMAD.MOV.U32 R190, RZ, RZ, R5 ;  /* 0x000000ffffbe7224 */ /* 0x002fe400078e0005 */
[----:B------:R-:W-:Y:S04]  /*16900*/  STL [R1+0x1b4], R188 ;  /* 0x0001b4bc01007387 */ /* 0x000fe80000100800 */
[----:B------:R-:W-:Y:S01]  /*16910*/  STL [R1+0x1c0], R5 ;  /* 0x0001c00501007387 */ /* 0x000fe20000100800 */
[----:B---3--:R-:W-:-:S04]  /*16920*/  IADD3.X R182, R182, R183, RZ, P2, !PT ;  /* 0x000000b7b6b67210 */ /* 0x008fc800017fe4ff */
[----:B------:R-:W-:Y:S01]  /*16930*/  MOV R191, R182 ;  /* 0x000000b600bf7202 */ /* 0x000fe20000000f00 */
[----:B------:R-:W-:-:S04]  /*16940*/  IMAD.X R3, R3, 0x1, R183, P3 ;  /* 0x0000000103037824 */ /* 0x000fc800018e06b7 */
[----:B------:R1:W-:Y:S04]  /*16950*/  LDGSTS.E [R222+0x800c], desc[UR16][R190.64], P1 ;  /* 0x0800c000bede7fae */ /* 0x0003e80008921850 */
[----:B------:R3:W-:Y:S01]  /*16960*/  STL [R1+0x1bc], R182 ;  /* 0x0001bcb601007387 */ /* 0x0007e20000100800 */
[----:B-1----:R-:W-:Y:S02]  /*16970*/  IMAD.MOV.U32 R190, RZ, RZ, R2 ;  /* 0x000000ffffbe7224 */ /* 0x002fe400078e0002 */
[----:B------:R-:W-:Y:S01]  /*16980*/  IMAD.MOV.U32 R191, RZ, RZ, R3 ;  /* 0x000000ffffbf7224 */ /* 0x000fe200078e0003 */
[----:B------:R1:W-:Y:S04]  /*16990*/  STL [R1+0x1c8], R2 ;  /* 0x0001c80201007387 */ /* 0x0003e80000100800 */
[----:B------:R2:W-:Y:S04]  /*169a0*/  LDGSTS.E [R222+0xc00c], desc[UR16][R190.64], P1 ;  /* 0x0c00c000bede7fae */ /* 0x0005e80008921850 */
[----:B------:R1:W-:Y:S01]  /*169b0*/  STL [R1+0x1c4], R3 ;  /* 0x0001c40301007387 */ /* 0x0003e20000100800 */
[----:B--2---:R-:W-:-:S03]  /*169c0*/  VIADD R222, R0, UR4 ;  /* 0x0000000400de7c36 */ /* 0x004fc60008000000 */
[----:B------:R-:W2:Y:S04]  /*169d0*/  LDL.LU R0, [R1] ;  /* 0x0000000001007983 */ /* 0x000ea80000300800 */
[----:B------:R-:W2:Y:S04]  /*169e0*/  LDL.LU R189, [R1+0x4] ;  /* 0x0000040001bd7983 */ /* 0x000ea80000300800 */
[----:B----4-:R-:W4:Y:S04]  /*169f0*/  LDL.LU R185, [R1+0x8] ;  /* 0x0000080001b97983 */ /* 0x010f280000300800 */
[----:B---3--:R-:W3:Y:S04]  /*16a00*/  LDL.LU R182, [R1+0x1cc] ;  /* 0x0001cc0001b67983 */ /* 0x008ee80000300800 */
[----:B-1----:R-:W3:Y:S01]  /*16a10*/  LDL.LU R2, [R1+0x1d0] ;  /* 0x0001d00001027983 */ /* 0x002ee20000300800 */
[----:B------:R-:W-:-:S04]  /*16a20*/  ISETP.GT.AND P1, PT, R181, 0x18, PT ;  /* 0x00000018b500780c */ /* 0x000fc80003f24270 */
[----:B------:R-:W-:-:S04]  /*16a30*/  SEL R190, RZ, 0x4, !P1 ;  /* 0x00000004ffbe7807 */ /* 0x000fc80004800000 */
[----:B------:R-:W-:Y:S02]  /*16a40*/  SEL R190, R190, RZ, !P0 ;  /* 0x000000ffbebe7207 */ /* 0x000fe40004000000 */
[----:B------:R-:W-:Y:S02]  /*16a50*/  IADD3 R241, P1, R241, R184, RZ ;  /* 0x000000b8f1f17210 */ /* 0x000fe40007f3e0ff */
[----:B------:R-:W-:Y:S02]  /*16a60*/  ISETP.NE.U32.AND P2, PT, R190, RZ, PT ;  /* 0x000000ffbe00720c */ /* 0x000fe40003f45070 */
[----:B------:R-:W-:Y:S01]  /*16a70*/  IADD3.X R240, R240, R183, RZ, P1, !PT ;  /* 0x000000b7f0f07210 */ /* 0x000fe20000ffe4ff */
[----:B------:R-:W-:Y:S01]  /*16a80*/  IMAD.MOV.U32 R190, RZ, RZ, R241 ;  /* 0x000000ffffbe7224 */ /* 0x000fe200078e00f1 */
[----:B------:R-:W-:Y:S02]  /*16a90*/  ISETP.GT.AND P1, PT, R181, 0x19, PT ;  /* 0x00000019b500780c */ /* 0x000fe40003f24270 */
[----:B------:R-:W-:-:S02]  /*16aa0*/  MOV R191, R240 ;  /* 0x000000f000bf7202 */ /* 0x000fc40000000f00 */
[----:B------:R-:W-:-:S05]  /*16ab0*/  IADD3 R243, P3, R243, R184, RZ ;  /* 0x000000b8f3f37210 */ /* 0x000fca0007f7e0ff */
[----:B------:R1:W-:Y:S01]  /*16ac0*/  LDGSTS.E [R222], desc[UR16][R190.64], P2 ;  /* 0x00000000bede7fae */ /* 0x0003e20009121850 */
        /* <DEDUP_REMOVED lines=36> */
[----:B--2---:R-:W-:-:S05]  /*16d10*/  IADD3 R0, P4, R0, R184, RZ ;  /* 0x000000b800007210 */ /* 0x004fca0007f9e0ff */
[----:B------:R-:W-:Y:S01]  /*16d20*/  IMAD.X R252, R252, 0x1, R183, P4 ;  /* 0x00000001fcfc7824 */ /* 0x000fe200020e06b7 */
[----:B------:R2:W-:Y:S01]  /*16d30*/  STL [R1], R0 ;  /* 0x0000000001007387 */ /* 0x0005e20000100800 */
[----:B-1----:R-:W-:-:S03]  /*16d40*/  IMAD.MOV.U32 R190, RZ, RZ, R0 ;  /* 0x000000ffffbe7224 */ /* 0x002fc600078e0000 */
[----:B------:R-:W3:Y:S01]  /*16d50*/  LDL.LU R188, [R1+0x1d4] ;  /* 0x0001d40001bc7983 */ /* 0x000ee20000300800 */
[----:B------:R-:W-:-:S03]  /*16d60*/  MOV R191, R252 ;  /* 0x000000fc00bf7202 */ /* 0x000fc60000000f00 */
[----:B------:R-:W3:Y:S04]  /*16d70*/  LDL.LU R5, [R1+0x1d8] ;  /* 0x0001d80001057983 */ /* 0x000ee80000300800 */
[----:B------:R-:W3:Y:S04]  /*16d80*/  LDL.LU R3, [R1+0x1dc] ;  /* 0x0001dc0001037983 */ /* 0x000ee80000300800 */
[----:B--2---:R-:W2:Y:S01]  /*16d90*/  LDL.LU R0, [R1+0x1e0] ;  /* 0x0001e00001007983 */ /* 0x004ea20000300800 */
[----:B----4-:R-:W-:-:S03]  /*16da0*/  IADD3 R185, P3, R185, R184, RZ ;  /* 0x000000b8b9b97210 */ /* 0x010fc60007f7e0ff */
[----:B------:R1:W-:Y:S01]  /*16db0*/  LDGSTS.E [R222+0xc], desc[UR16][R190.64], P1 ;  /* 0x0000c000bede7fae */ /* 0x0003e20008921850 */
[----:B---3--:R-:W-:Y:S01]  /*16dc0*/  IADD3 R2, P4, R2, R184, RZ ;  /* 0x000000b802027210 */ /* 0x008fe20007f9e0ff */
        /* <DEDUP_REMOVED lines=8> */
[----:B------:R-:W-:Y:S04]  /*16e50*/  STL [R1+0x4], R189 ;  /* 0x000004bd01007387 */ /* 0x000fe80000100800 */
[----:B------:R-:W-:Y:S04]  /*16e60*/  STL [R1+0x1d0], R2 ;  /* 0x0001d00201007387 */ /* 0x000fe80000100800 */
[----:B------:R1:W-:Y:S04]  /*16e70*/  LDGSTS.E [R222+0x400c], desc[UR16][R190.64], P1 ;  /* 0x0400c000bede7fae */ /* 0x0003e80008921850 */
[----:B------:R3:W-:Y:S01]  /*16e80*/  STL [R1+0x1cc], R182 ;  /* 0x0001ccb601007387 */ /* 0x0007e20000100800 */
[----:B-1----:R-:W-:Y:S01]  /*16e90*/  MOV R191, R182 ;  /* 0x000000b600bf7202 */ /* 0x002fe20000000f00 */
[----:B------:R-:W-:-:S02]  /*16ea0*/  IMAD.MOV.U32 R190, RZ, RZ, R2 ;  /* 0x000000ffffbe7224 */ /* 0x000fc400078e0002 */
[----:B---3--:R-:W3:Y:S04]  /*16eb0*/  LDL.LU R182, [R1+0x1e4] ;  /* 0x0001e40001b67983 */ /* 0x008ee80000300800 */
[----:B------:R-:W4:Y:S04]  /*16ec0*/  LDL.LU R2, [R1+0x1e8] ;  /* 0x0001e80001027983 */ /* 0x000f280000300800 */
[----:B------:R-:W3:Y:S04]  /*16ed0*/  LDL.LU R185, [R1+0x1ec] ;  /* 0x0001ec0001b97983 */ /* 0x000ee80000300800 */
[----:B------:R-:W3:Y:S01]  /*16ee0*/  LDL.LU R189, [R1+0x1f0] ;  /* 0x0001f00001bd7983 */ /* 0x000ee20000300800 */
[----:B------:R-:W-:-:S03]  /*16ef0*/  ISETP.GT.AND P1, PT, R181, 0x39, PT ;  /* 0x00000039b500780c */ /* 0x000fc60003f24270 */
[----:B------:R1:W-:Y:S02]  /*16f00*/  LDGSTS.E [R222+0x8000], desc[UR16][R190.64], P2 ;  /* 0x08000000bede7fae */ /* 0x0003e40009121850 */
[----:B-1----:R-:W-:-:S04]  /*16f10*/  SEL R190, RZ, 0x4, !P1 ;  /* 0x00000004ffbe7807 */ /* 0x002fc80004800000 */
[----:B------:R-:W-:-:S04]  /*16f20*/  SEL R190, R190, RZ, !P0 ;  /* 0x000000ffbebe7207 */ /* 0x000fc80004000000 */
[----:B------:R-:W-:Y:S02]  /*16f30*/  ISETP.NE.U32.AND P1, PT, R190, RZ, PT ;  /* 0x000000ffbe00720c */ /* 0x000fe40003f25070 */
[----:B------:R-:W-:-:S05]  /*16f40*/  IADD3 R5, P3, R5, R184, RZ ;  /* 0x000000b805057210 */ /* 0x000fca0007f7e0ff */
[----:B------:R-:W-:Y:S01]  /*16f50*/  IMAD.X R188, R188, 0x1, R183, P3 ;  /* 0x00000001bcbc7824 */ /* 0x000fe200018e06b7 */
[----:B--2---:R-:W-:-:S03]  /*16f60*/  IADD3 R0, P4, R0, R184, RZ ;  /* 0x000000b800007210 */ /* 0x004fc60007f9e0ff */
[----:B------:R-:W-:Y:S01]  /*16f70*/  IMAD.MOV.U32 R191, RZ, RZ, R188 ;  /* 0x000000ffffbf7224 */ /* 0x000fe200078e00bc */
[----:B------:R-:W-:Y:S01]  /*16f80*/  MOV R190, R5 ;  /* 0x0000000500be7202 */ /* 0x000fe20000000f00 */
[----:B------:R-:W-:Y:S01]  /*16f90*/  STL [R1+0x1d8], R5 ;  /* 0x0001d80501007387 */ /* 0x000fe20000100800 */
[----:B------:R-:W-:-:S03]  /*16fa0*/  IMAD.X R3, R3, 0x1, R183, P4 ;  /* 0x0000000103037824 */ /* 0x000fc600020e06b7 */
[----:B------:R1:W-:Y:S04]  /*16fb0*/  STL [R1+0x1d4], R188 ;  /* 0x0001d4bc01007387 */ /* 0x0003e80000100800 */
[----:B------:R-:W-:Y:S04]  /*16fc0*/  STL [R1+0x1e0], R0 ;  /* 0x0001e00001007387 */ /* 0x000fe80000100800 */
[----:B------:R2:W-:Y:S04]  /*16fd0*/  LDGSTS.E [R222+0xc000], desc[UR16][R190.64], P2 ;  /* 0x0c000000bede7fae */ /* 0x0005e80009121850 */
[----:B------:R2:W-:Y:S04]  /*16fe0*/  STL [R1+0x1dc], R3 ;  /* 0x0001dc0301007387 */ /* 0x0005e80000100800 */
[----:B-1----:R-:W3:Y:S01]  /*16ff0*/  LDL.LU R188, [R1+0x1f4] ;  /* 0x0001f40001bc7983 */ /* 0x002ee20000300800 */
[----:B--2---:R-:W-:-:S03]  /*17000*/  MOV R191, R3 ;  /* 0x0000000300bf7202 */ /* 0x004fc60000000f00 */
[----:B------:R-:W2:Y:S01]  /*17010*/  LDL.LU R3, [R1+0x1f8] ;  /* 0x0001f80001037983 */ /* 0x000ea20000300800 */
[----:B------:R-:W-:-:S03]  /*17020*/  IMAD.MOV.U32 R190, RZ, RZ, R0 ;  /* 0x000000ffffbe7224 */ /* 0x000fc600078e0000 */
[----:B------:R-:W2:Y:S04]  /*17030*/  LDL.LU R5, [R1+0x200] ;  /* 0x0002000001057983 */ /* 0x000ea80000300800 */
[----:B------:R-:W2:Y:S04]  /*17040*/  LDL.LU R0, [R1+0x208] ;  /* 0x0002080001007983 */ /* 0x000ea80000300800 */
[----:B------:R1:W-:Y:S01]  /*17050*/  LDGSTS.E [R222+0x8004], desc[UR16][R190.64], P1 ;  /* 0x08004000bede7fae */ /* 0x0003e20008921850 */
[----:B----4-:R-:W-:-:S05]  /*17060*/  IADD3 R2, P3, R2, R184, RZ ;  /* 0x000000b802027210 */ /* 0x010fca0007f7e0ff */
[----:B---3--:R-:W-:Y:S01]  /*17070*/  IMAD.X R182, R182, 0x1, R183, P3 ;  /* 0x00000001b6b67824 */ /* 0x008fe200018e06b7 */
[----:B------:R-:W-:Y:S01]  /*17080*/  IADD3 R189, P4, R189, R184, RZ ;  /* 0x000000b8bdbd7210 */ /* 0x000fe20007f9e0ff */
[----:B------:R-:W-:Y:S02]  /*17090*/  STL [R1+0x1e8], R2 ;  /* 0x0001e80201007387 */ /* 0x000fe40000100800 */
[----:B-1----:R-:W-:Y:S02]  /*170a0*/  IMAD.MOV.U32 R191, RZ, RZ, R182 ;  /* 0x000000ffffbf7224 */ /* 0x002fe400078e00b6 */
[----:B------:R1:W-:Y:S04]  /*170b0*/  STL [R1+0x1e4], R182 ;  /* 0x0001e4b601007387 */ /* 0x0003e80000100800 */
[----:B------:R-:W-:Y:S04]  /*170c0*/  STL [R1+0x1f0], R189 ;  /* 0x0001f0bd01007387 */ /* 0x000fe80000100800 */
[----:B-1----:R-:W3:Y:S01]  /*170d0*/  LDL.LU R182, [R1+0x1fc] ;  /* 0x0001fc0001b67983 */ /* 0x002ee20000300800 */
[----:B------:R-:W-:-:S04]  /*170e0*/  ISETP.GT.AND P2, PT, R181, 0x3a, PT ;  /* 0x0000003ab500780c */ /* 0x000fc80003f44270 */
[----:B------:R-:W-:Y:S01]  /*170f0*/  SEL R190, RZ, 0x4, !P2 ;  /* 0x00000004ffbe7807 */ /* 0x000fe20005000000 */
[----:B------:R-:W-:-:S03]  /*17100*/  IMAD.X R185, R185, 0x1, R183, P4 ;  /* 0x00000001b9b97824 */ /* 0x000fc600020e06b7 */
[----:B------:R-:W-:Y:S02]  /*17110*/  SEL R190, R190, RZ, !P0 ;  /* 0x000000ffbebe7207 */ /* 0x000fe40004000000 */
[----:B------:R1:W-:Y:S02]  /*17120*/  STL [R1+0x1ec], R185 ;  /* 0x0001ecb901007387 */ /* 0x0003e40000100800 */
[----:B------:R-:W-:Y:S02]  /*17130*/  ISETP.NE.U32.AND P2, PT, R190, RZ, PT ;  /* 0x000000ffbe00720c */ /* 0x000fe40003f45070 */
[----:B------:R-:W-:Y:S02]  /*17140*/  MOV R190, R2 ;  /* 0x0000000200be7202 */ /* 0x000fe40000000f00 */
[----:B------:R-:W4:Y:S04]  /*17150*/  LDL.LU R2, [R1+0x204] ;  /* 0x0002040001027983 */ /* 0x000f280000300800 */
[----:B------:R1:W-:Y:S01]  /*17160*/  LDGSTS.E [R222+0xc004], desc[UR16][R190.64], P1 ;  /* 0x0c004000bede7fae */ /* 0x0003e20008921850 */
[----:B------:R-:W-:Y:S01]  /*17170*/  ISETP.GT.AND P1, PT, R181, 0x3b, PT ;  /* 0x0000003bb500780c */ /* 0x000fe20003f24270 */
[----:B-1----:R-:W-:Y:S01]  /*17180*/  IMAD.MOV.U32 R190, RZ, RZ, R189 ;  /* 0x000000ffffbe7224 */ /* 0x002fe200078e00bd */
[----:B------:R-:W-:-:S02]  /*17190*/  MOV R191, R185 ;  /* 0x000000b900bf7202 */ /* 0x000fc40000000f00 */
[----:B------:R-:W4:Y:S04]  /*171a0*/  LDL.LU R185, [R1+0x4b0] ;  /* 0x0004b00001b97983 */ /* 0x000f280000300800 */
        /* <DEDUP_REMOVED lines=11> */
[----:B------:R2:W-:Y:S04]  /*17260*/  STL [R1+0x1f8], R3 ;  /* 0x0001f80301007387 */ /* 0x0005e80000100800 */
[----:B------:R-:W-:Y:S01]  /*17270*/  STL [R1+0x1f4], R188 ;  /* 0x0001f4bc01007387 */ /* 0x000fe20000100800 */
[----:B-1----:R-:W-:-:S03]  /*17280*/  IMAD.MOV.U32 R190, RZ, RZ, R5 ;  /* 0x000000ffffbe7224 */ /* 0x002fc600078e0005 */
[----:B--2---:R-:W2:Y:S04]  /*17290*/  LDL.LU R3, [R1+0x10] ;  /* 0x0000100001037983 */ /* 0x004ea80000300800 */
[----:B------:R-:W-:Y:S01]  /*172a0*/  STL [R1+0x200], R5 ;  /* 0x0002000501007387 */ /* 0x000fe20000100800 */
[----:B---3--:R-:W-:-:S05]  /*172b0*/  IMAD.X R182, R182, 0x1, R183, P2 ;  /* 0x00000001b6b67824 */ /* 0x008fca00010e06b7 */
[----:B------:R-:W-:Y:S01]  /*172c0*/  MOV R191, R182 ;  /* 0x000000b600bf7202 */ /* 0x000fe20000000f00 */
[----:B------:R-:W-:Y:S04]  /*172d0*/  STL [R1+0x1fc], R182 ;  /* 0x0001fcb601007387 */ /* 0x000fe80000100800 */
[----:B------:R1:W-:Y:S04]  /*172e0*/  LDGSTS.E [R222+0x800c], desc[UR16][R190.64], P1 ;  /* 0x0800c000bede7fae */ /* 0x0003e80008921850 */
[----:B------:R3:W-:Y:S01]  /*172f0*/  STL [R1+0x208], R0 ;  /* 0x0002080001007387 */ /* 0x0007e20000100800 */
[----:B----4-:R-:W-:-:S03]  /*17300*/  IADD3.X R2, R2, R183, RZ, P3, !PT ;  /* 0x000000b702027210 */ /* 0x010fc60001ffe4ff */
[----:B------:R-:W4:Y:S01]  /*17310*/  LDL R189, [R1+0x470] ;  /* 0x0004700001bd7983 */ /* 0x000f220000100800 */
[----:B-1----:R-:W-:Y:S02]  /*17320*/  IMAD.MOV.U32 R190, RZ, RZ, R0 ;  /* 0x000000ffffbe7224 */ /* 0x002fe400078e0000 */
[----:B---3--:R-:W1:Y:S01]  /*17330*/  S2R R0, SR_TID.X ;  /* 0x0000000000007919 */ /* 0x008e620000002100 */
[----:B------:R3:W-:Y:S04]  /*17340*/  STL [R1+0x204], R2 ;  /* 0x0002040201007387 */ /* 0x0007e80000100800 */
[----:B------:R-:W4:Y:S01]  /*17350*/  LDL.LU R188, [R1+0xc] ;  /* 0x00000c0001bc7983 */ /* 0x000f220000300800 */
[----:B------:R-:W-:-:S03]  /*17360*/  MOV R191, R2 ;  /* 0x0000000200bf7202 */ /* 0x000fc60000000f00 */
[----:B------:R-:W4:Y:S04]  /*17370*/  LDL.LU R182, [R1+0x14] ;  /* 0x0000140001b67983 */ /* 0x000f280000300800 */
[----:B------:R-:W4:Y:S04]  /*17380*/  LDL.LU R5, [R1+0x18] ;  /* 0x0000180001057983 */ /* 0x000f280000300800 */
[----:B------:R1:W-:Y:S01]  /*17390*/  LDGSTS.E [R222+0xc00c], desc[UR16][R190.64], P1 ;  /* 0x0c00c000bede7fae */ /* 0x0003e20008921850 */
[----:B------:R-:W-:-:S03]  /*173a0*/  ISETP.GT.AND P1, PT, R181, 0x1c, PT ;  /* 0x0000001cb500780c */ /* 0x000fc60003f24270 */
[----:B---3--:R-:W3:Y:S01]  /*173b0*/  LDL.LU R2, [R1+0x1c] ;  /* 0x00001c0001027983 */ /* 0x008ee20000300800 */
[----:B-1----:R-:W-:Y:S02]  /*173c0*/  LOP3.LUT R0, R0, 0x3f, RZ, 0xc0, !PT ;  /* 0x0000003f00007812 */ /* 0x002fe400078ec0ff */
[----:B------:R-:W-:Y:S02]  /*173d0*/  SEL R190, RZ, 0x4, !P1 ;  /* 0x00000004ffbe7807 */ /* 0x000fe40004800000 */
[----:B------:R-:W-:Y:S02]  /*173e0*/  ISETP.GE.AND P1, PT, R0, R181, PT ;  /* 0x000000b50000720c */ /* 0x000fe40003f26270 */
[----:B------:R-:W3:Y:S01]  /*173f0*/  LDL.LU R0, [R1+0x20] ;  /* 0x0000200001007983 */ /* 0x000ee20000300800 */
[----:B------:R-:W-:-:S04]  /*17400*/  SEL R190, R190, RZ, !P0 ;  /* 0x000000ffbebe7207 */ /* 0x000fc80004000000 */
[----:B------:R-:W-:Y:S02]  /*17410*/  ISETP.NE.U32.AND P2, PT, R190, RZ, PT ;  /* 0x000000ffbe00720c */ /* 0x000fe40003f45070 */
[----:B------:R-:W-:-:S04]  /*17420*/  SEL R190, RZ, 0x4, P1 ;  /* 0x00000004ffbe7807 */ /* 0x000fc80000800000 */
[----:B------:R-:W-:-:S04]  /*17430*/  SEL R190, R190, RZ, !P0 ;  /* 0x000000ffbebe7207 */ /* 0x000fc80004000000 */
[----:B------:R-:W-:Y:S02]  /*17440*/  ISETP.NE.U32.AND P1, PT, R190, RZ, PT ;  /* 0x000000ffbe00720c */ /* 0x000fe40003f25070 */
[----:B--2---:R-:W-:-:S05]  /*17450*/  IADD3 R3, P3, R3, R184, RZ ;  /* 0x000000b803037210 */ /* 0x004fca0007f7e0ff */
[----:B------:R-:W-:Y:S01]  /*17460*/  IMAD.MOV.U32 R190, RZ, RZ, R3 ;  /* 0x000000ffffbe7224 */ /* 0x000fe200078e0003 */
[----:B------:R-:W-:Y:S01]  /*17470*/  STL [R1+0x10], R3 ;  /* 0x0000100301007387 */ /* 0x000fe20000100800 */
[----:B----4-:R-:W-:Y:S01]  /*17480*/  IADD3 R222, R189, UR4, RZ ;  /* 0x00000004bdde7c10 */ /* 0x010fe2000fffe0ff */
[----:B------:R-:W-:Y:S01]  /*17490*/  IMAD.X R188, R188, 0x1, R183, P3 ;  /* 0x00000001bcbc7824 */ /* 0x000fe200018e06b7 */
[----:B------:R-:W-:-:S04]  /*174a0*/  ISETP.GT.AND P3, PT, R181, 0x1d, PT ;  /* 0x0000001db500780c */ /* 0x000fc80003f64270 */
[----:B------:R-:W-:Y:S02]  /*174b0*/  MOV R191, R188 ;  /* 0x000000bc00bf7202 */ /* 0x000fe40000000f00 */
[----:B------:R-:W-:-:S03]  /*174c0*/  IADD3 R5, P4, R5, R184, RZ ;  /* 0x000000b805057210 */ /* 0x000fc60007f9e0ff */
[----:B------:R1:W-:Y:S02]  /*174d0*/  LDGSTS.E [R222], desc[UR16][R190.64], P2 ;  /* 0x00000000bede7fae */ /* 0x0003e40009121850 */
[----:B------:R-:W-:Y:S01]  /*174e0*/  IMAD.X R182, R182, 0x1, R183, P4 ;  /* 0x00000001b6b67824 */ /* 0x000fe200020e06b7 */
[----:B-1----:R-:W-:-:S04]  /*174f0*/  SEL R190, RZ, 0x4, !P3 ;  /* 0x00000004ffbe7807 */ /* 0x002fc80005800000 */
[----:B------:R-:W-:Y:S01]  /*17500*/  SEL R190, R190, RZ, !P0 ;  /* 0x000000ffbebe7207 */ /* 0x000fe20004000000 */
[----:B------:R1:W-:Y:S01]  /*17510*/  STL [R1+0xc], R188 ;  /* 0x00000cbc01007387 */ /* 0x0003e20000100800 */
[----:B------:R-:W-:Y:S02]  /*17520*/  MOV R191, R182 ;  /* 0x000000b600bf7202 */ /* 0x000fe40000000f00 */
[----:B------:R-:W-:Y:S02]  /*17530*/  ISETP.NE.U32.AND P3, PT, R190, RZ, PT ;  /* 0x000000ffbe00720c */ /* 0x000fe40003f65070 */
[----:B---3--:R-:W-:Y:S01]  /*17540*/  IADD3 R0, P5, R0, R184, RZ ;  /* 0x000000b800007210 */ /* 0x008fe20007fbe0ff */
[----:B------:R-:W-:Y:S01]  /*17550*/  IMAD.MOV.U32 R190, RZ, RZ, R5 ;  /* 0x000000ffffbe7224 */ /* 0x000fe200078e0005 */
[----:B------:R-:W2:Y:S02]  /*17560*/  LDL.LU R189, [R1+0x28] ;  /* 0x0000280001bd7983 */ /* 0x000ea40000300800 */
[----:B------:R-:W-:-:S02]  /*17570*/  IADD3.X R2, R2, R183, RZ, P5, !PT ;  /* 0x000000b702027210 */ /* 0x000fc40002ffe4ff */
[----:B-1----:R-:W3:Y:S04]  /*17580*/  LDL.LU R188, [R1+0x2c] ;  /* 0x00002c0001bc7983 */ /* 0x002ee80000300800 */
[----:B------:R-:W4:Y:S04]  /*17590*/  LDL.LU R3, [R1+0x30] ;  /* 0x0000300001037983 */ /* 0x000f280000300800 */
[----:B------:R-:W-:Y:S04]  /*175a0*/  STL [R1+0x18], R5 ;  /* 0x0000180501007387 */ /* 0x000fe80000100800 */
[----:B------:R1:W-:Y:S04]  /*175b0*/  STL [R1+0x14], R182 ;  /* 0x000014b601007387 */ /* 0x0003e80000100800 */
[----:B------:R1:W-:Y:S04]  /*175c0*/  LDGSTS.E [R222+0x4000], desc[UR16][R190.64], P2 ;  /* 0x04000000bede7fae */ /* 0x0003e80009121850 */
[----:B------:R-:W-:Y:S04]  /*175d0*/  STL [R1+0x20], R0 ;  /* 0x0000200001007387 */ /* 0x000fe80000100800 */
[----:B------:R1:W-:Y:S02]  /*175e0*/  STL [R1+0x1c], R2 ;  /* 0x00001c0201007387 */ /* 0x0003e40000100800 */
[----:B-1----:R-:W-:Y:S01]  /*175f0*/  IMAD.MOV.U32 R190, RZ, RZ, R0 ;  /* 0x000000ffffbe7224 */ /* 0x002fe200078e0000 */
[----:B------:R-:W-:Y:S01]  /*17600*/  MOV R191, R2 ;  /* 0x0000000200bf7202 */ /* 0x000fe20000000f00 */
[----:B------:R-:W3:Y:S04]  /*17610*/  LDL.LU R182, [R1+0x34] ;  /* 0x0000340001b67983 */ /* 0x000ee80000300800 */
[----:B------:R-:W3:Y:S04]  /*17620*/  LDL.LU R5, [R1+0x38] ;  /* 0x0000380001057983 */ /* 0x000ee80000300800 */
[----:B------:R-:W3:Y:S04]  /*17630*/  LDL.LU R2, [R1+0x3c] ;  /* 0x00003c0001027983 */ /* 0x000ee80000300800 */
[----:B------:R-:W3:Y:S04]  /*17640*/  LDL.LU R0, [R1+0x40] ;  /* 0x0000400001007983 */ /* 0x000ee80000300800 */
[----:B------:R1:W-:Y:S04]  /*17650*/  LDGSTS.E [R222+0x4], desc[UR16][R190.64], P3 ;  /* 0x00004000bede7fae */ /* 0x0003e80009921850 */
[----:B------:R-:W3:Y:S01]  /*17660*/  LDL.LU R191, [R1+0x24] ;  /* 0x0000240001bf7983 */ /* 0x000ee20000300800 */
[----:B------:R-:W-:-:S04]  /*17670*/  ISETP.GT.AND P2, PT, R181, 0x1e, PT ;  /* 0x0000001eb500780c */ /* 0x000fc80003f44270 */
[----:B-1----:R-:W-:-:S04]  /*17680*/  SEL R190, RZ, 0x4, !P2 ;  /* 0x00000004ffbe7807 */ /* 0x002fc80005000000 */
[----:B------:R-:W-:-:S04]  /*17690*/  SEL R190, R190, RZ, !P0 ;  /* 0x000000ffbebe7207 */ /* 0x000fc80004000000 */
[----:B------:R-:W-:Y:S02]  /*176a0*/  ISETP.NE.U32.AND P2, PT, R190, RZ, PT ;  /* 0x000000ffbe00720c */ /* 0x000fe40003f45070 */
[----:B--2---:R-:W-:-:S05]  /*176b0*/  IADD3 R189, P4, R189, R184, RZ ;  /* 0x000000b8bdbd7210 */ /* 0x004fca0007f9e0ff */
[----:B------:R-:W-:Y:S01]  /*176c0*/  IMAD.MOV.U32 R190, RZ, RZ, R189 ;  /* 0x000000ffffbe7224 */ /* 0x000fe200078e00bd */
[----:B----4-:R-:W-:Y:S01]  /*176d0*/  IADD3 R3, P5, R3, R184, RZ ;  /* 0x000000b803037210 */ /* 0x010fe20007fbe0ff */
[----:B------:R-:W-:Y:S03]  /*176e0*/  STL [R1+0x28], R189 ;  /* 0x000028bd01007387 */ /* 0x000fe60000100800 */
[----:B---3--:R-:W-:Y:S01]  /*176f0*/  IADD3.X R188, R188, R183, RZ, P5, !PT ;  /* 0x000000b7bcbc7210 */ /* 0x008fe20002ffe4ff */
[----:B------:R-:W-:-:S05]  /*17700*/  IMAD.X R191, R191, 0x1, R183, P4 ;  /* 0x00000001bfbf7824 */ /* 0x000fca00020e06b7 */
[----:B------:R1:W-:Y:S04]  /*17710*/  STL [R1+0x24], R191 ;  /* 0x000024bf01007387 */ /* 0x0003e80000100800 */
[----:B------:R2:W-:Y:S01]  /*17720*/  LDGSTS.E [R222+0x4004], desc[UR16][R190.64], P3 ;  /* 0x04004000bede7fae */ /* 0x0005e20009921850 */
[----:B------:R-:W-:Y:S02]  /*17730*/  ISETP.GT.AND P3, PT, R181, 0x1f, PT ;  /* 0x0000001fb500780c */ /* 0x000fe40003f64270 */
[----:B------:R-:W-:Y:S02]  /*17740*/  IADD3 R5, P4, R5, R184, RZ ;  /* 0x000000b805057210 */ /* 0x000fe40007f9e0ff */
[----:B--2---:R-:W-:Y:S01]  /*17750*/  MOV R190, R3 ;  /* 0x0000000300be7202 */ /* 0x004fe20000000f00 */
[----:B-1----:R-:W-:-:S05]  /*17760*/  IMAD.MOV.U32 R191, RZ, RZ, R188 ;  /* 0x000000ffffbf7224 */ /* 0x002fca00078e00bc */
[----:B------:R1:W-:Y:S01]  /*17770*/  LDGSTS.E [R222+0x8], desc[UR16][R190.64], P2 ;  /* 0x00008000bede7fae */ /* 0x0003e20009121850 */
[----:B------:R-:W-:Y:S02]  /*17780*/  IADD3.X R182, R182, R183, RZ, P4, !PT ;  /* 0x000000b7b6b67210 */ /* 0x000fe400027fe4ff */
[----:B------:R-:W-:Y:S02]  /*17790*/  IADD3 R0, P5, R0, R184, RZ ;  /* 0x000000b800007210 */ /* 0x000fe40007fbe0ff */
[----:B-1----:R-:W-:-:S04]  /*177a0*/  SEL R190, RZ, 0x4, !P3 ;  /* 0x00000004ffbe7807 */ /* 0x002fc80005800000 */
[----:B------:R-:W-:Y:S01]  /*177b0*/  SEL R190, R190, RZ, !P0 ;  /* 0x000000ffbebe7207 */ /* 0x000fe20004000000 */
[----:B------:R-:W-:Y:S01]  /*177c0*/  STL [R1+0x30], R3 ;  /* 0x0000300301007387 */ /* 0x000fe20000100800 */
[----:B------:R-:W-:Y:S02]  /*177d0*/  IMAD.MOV.U32 R191, RZ, RZ, R182 ;  /* 0x000000ffffbf7224 */ /* 0x000fe400078e00b6 */
[----:B------:R-:W-:Y:S01]  /*177e0*/  ISETP.NE.U32.AND P3, PT, R190, RZ, PT ;  /* 0x000000ffbe00720c */ /* 0x000fe20003f65070 */
[----:B------:R1:W-:Y:S01]  /*177f0*/  STL [R1+0x2c], R188 ;  /* 0x00002cbc01007387 */ /* 0x0003e20000100800 */
[----:B------:R-:W-:Y:S01]  /*17800*/  MOV R190, R5 ;  /* 0x0000000500be7202 */ /* 0x000fe20000000f00 */
[----:B------:R-:W-:Y:S02]  /*17810*/  IMAD.X R2, R2, 0x1, R183, P5 ;  /* 0x0000000102027824 */ /* 0x000fe400028e06b7 */
[----:B------:R-:W2:Y:S04]  /*17820*/  LDL.LU R189, [R1+0x48] ;  /* 0x0000480001bd7983 */ /* 0x000ea80000300800 */
[----:B------:R3:W-:Y:S04]  /*17830*/  LDGSTS.E [R222+0x4008], desc[UR16][R190.64], P2 ;  /* 0x04008000bede7fae */ /* 0x0007e80009121850 */
[----:B-1----:R-:W4:Y:S04]  /*17840*/  LDL.LU R188, [R1+0x20c] ;  /* 0x00020c0001bc7983 */ /* 0x002f280000300800 */
[----:B------:R-:W4:Y:S04]  /*17850*/  LDL.LU R3, [R1+0x210] ;  /* 0x0002100001037983 */ /* 0x000f280000300800 */
[----:B------:R-:W-:Y:S01]  /*17860*/  STL [R1+0x38], R5 ;  /* 0x0000380501007387 */ /* 0x000fe20000100800 */
[----:B---3--:R-:W-:Y:S01]  /*17870*/  MOV R190, R0 ;  /* 0x0000000000be7202 */ /* 0x008fe20000000f00 */
[----:B------:R-:W-:-:S02]  /*17880*/  IMAD.MOV.U32 R191, RZ, RZ, R2 ;  /* 0x000000ffffbf7224 */ /* 0x000fc400078e0002 */
[----:B------:R1:W-:Y:S04]  /*17890*/  STL [R1+0x34], R182 ;  /* 0x000034b601007387 */ /* 0x0003e80000100800 */
[----:B------:R-:W-:Y:S04]  /*178a0*/  STL [R1+0x40], R0 ;  /* 0x0000400001007387 */ /* 0x000fe80000100800 */
[----:B------:R3:W-:Y:S04]  /*178b0*/  STL [R1+0x3c], R2 ;  /* 0x00003c0201007387 */ /* 0x0007e80000100800 */
[----:B-1----:R-:W4:Y:S04]  /*178c0*/  LDL.LU R182, [R1+0x214] ;  /* 0x0002140001b67983 */ /* 0x002f280000300800 */
[----:B------:R-:W4:Y:S04]  /*178d0*/  LDL.LU R5, [R1+0x218] ;  /* 0x0002180001057983 */ /* 0x000f280000300800 */
[----:B---3--:R-:W3:Y:S04]  /*178e0*/  LDL.LU R2, [R1+0x21c] ;  /* 0x00021c0001027983 */ /* 0x008ee80000300800 */
[----:B------:R-:W3:Y:S04]  /*178f0*/  LDL.LU R0, [R1+0x220] ;  /* 0x0002200001007983 */ /* 0x000ee80000300800 */
[----:B------:R1:W-:Y:S04]  /*17900*/  LDGSTS.E [R222+0xc], desc[UR16][R190.64], P3 ;  /* 0x0000c000bede7fae */ /* 0x0003e80009921850 */
[----:B------:R-:W3:Y:S01]  /*17910*/  LDL.LU R191, [R1+0x44] ;  /* 0x0000440001bf7983 */ /* 0x000ee20000300800 */
[----:B------:R-:W-:-:S04]  /*17920*/  ISETP.GT.AND P2, PT, R181, 0x3c, PT ;  /* 0x0000003cb500780c */ /* 0x000fc80003f44270 */
[----:B-1----:R-:W-:-:S04]  /*17930*/  SEL R190, RZ, 0x4, !P2 ;  /* 0x00000004ffbe7807 */ /* 0x002fc80005000000 */
[----:B------:R-:W-:-:S04]  /*17940*/  SEL R190, R190, RZ, !P0 ;  /* 0x000000ffbebe7207 */ /* 0x000fc80004000000 */
[----:B------:R-:W-:Y:S02]  /*17950*/  ISETP.NE.U32.AND P2, PT, R190, RZ, PT ;  /* 0x000000ffbe00720c */ /* 0x000fe40003f45070 */
[----:B--2---:R-:W-:-:S04]  /*17960*/  IADD3 R189, P4, R189, R184, RZ ;  /* 0x000000b8bdbd7210 */ /* 0x004fc80007f9e0ff */
[----:B------:R-:W-:Y:S01]  /*17970*/  MOV R190, R189 ;  /* 0x000000bd00be7202 */ /* 0x000fe20000000f00 */
[----:B------:R-:W-:Y:S01]  /*17980*/  STL [R1+0x48], R189 ;  /* 0x000048bd01007387 */ /* 0x000fe20000100800 */
[----:B----4-:R-:W-:-:S05]  /*17990*/  IADD3 R3, P5, R3, R184, RZ ;  /* 0x000000b803037210 */ /* 0x010fca0007fbe0ff */
[----:B------:R-:W-:Y:S01]  /*179a0*/  IMAD.X R188, R188, 0x1, R183, P5 ;  /* 0x00000001bcbc7824 */ /* 0x000fe200028e06b7 */
[----:B---3--:R-:W-:Y:S02]  /*179b0*/  IADD3 R0, P5, R0, R184, RZ ;  /* 0x000000b800007210 */ /* 0x008fe40007fbe0ff */
[----:B------:R-:W-:-:S05]  /*179c0*/  IADD3.X R191, R191, R183, RZ, P4, !PT ;  /* 0x000000b7bfbf7210 */ /* 0x000fca00027fe4ff */
[----:B------:R1:W-:Y:S04]  /*179d0*/  STL [R1+0x44], R191 ;  /* 0x000044bf01007387 */ /* 0x0003e80000100800 */
[----:B------:R-:W-:Y:S04]  /*179e0*/  STL [R1+0x210], R3 ;  /* 0x0002100301007387 */ /* 0x000fe80000100800 */
[----:B------:R1:W-:Y:S01]  /*179f0*/  LDGSTS.E [R222+0x400c], desc[UR16][R190.64], P3 ;  /* 0x0400c000bede7fae */ /* 0x0003e20009921850 */
[----:B------:R-:W-:-:S03]  /*17a00*/  ISETP.GT.AND P3, PT, R181, 0x3d, PT ;  /* 0x0000003db500780c */ /* 0x000fc60003f64270 */
[----:B------:R2:W-:Y:S01]  /*17a10*/  STL [R1+0x20c], R188 ;  /* 0x00020cbc01007387 */ /* 0x0005e20000100800 */
[----:B------:R-:W-:Y:S02]  /*17a20*/  IADD3 R5, P4, R5, R184, RZ ;  /* 0x000000b805057210 */ /* 0x000fe40007f9e0ff */
[----:B-1----:R-:W-:Y:S01]  /*17a30*/  MOV R191, R188 ;  /* 0x000000bc00bf7202 */ /* 0x002fe20000000f00 */
[----:B------:R-:W-:Y:S01]  /*17a40*/  IMAD.MOV.U32 R190, RZ, RZ, R3 ;  /* 0x000000ffffbe7224 */ /* 0x000fe200078e0003 */
[----:B--2---:R-:W2:Y:S04]  /*17a50*/  LDL.LU R188, [R1+0x224] ;  /* 0x0002240001bc7983 */ /* 0x004ea80000300800 */
[----:B------:R-:W3:Y:S01]  /*17a60*/  LDL.LU R3, [R1+0x228] ;  /* 0x0002280001037983 */ /* 0x000ee20000300800 */
[----:B------:R-:W-:-:S03]  /*17a70*/  IMAD.X R182, R182, 0x1, R183, P4 ;  /* 0x00000001b6b67824 */ /* 0x000fc600020e06b7 */
[----:B------:R1:W-:Y:S01]  /*17a80*/  LDGSTS.E [R222+0x8000], desc[UR16][R190.64], P2 ;  /* 0x08000000bede7fae */ /* 0x0003e20009121850 */
[----:B------:R-:W-:-:S03]  /*17a90*/  IADD3.X R2, R2, R183, RZ, P5, !PT ;  /* 0x000000b702027210 */ /* 0x000fc60002ffe4ff */
[----:B------:R-:W-:Y:S01]  /*17aa0*/  STL [R1+0x218], R5 ;  /* 0x0002180501007387 */ /* 0x000fe20000100800 */
[----:B-1----:R-:W-:-:S03]  /*17ab0*/  SEL R190, RZ, 0x4, !P3 ;  /* 0x00000004ffbe7807 */ /* 0x002fc60005800000 */
[----:B------:R1:W-:Y:S01]  /*17ac0*/  STL [R1+0x214], R182 ;  /* 0x000214b601007387 */ /* 0x0003e20000100800 */
[----:B------:R-:W-:-:S03]  /*17ad0*/  SEL R190, R190, RZ, !P0 ;  /* 0x000000ffbebe7207 */ /* 0x000fc60004000000 */
[----:B------:R-:W-:Y:S01]  /*17ae0*/  STL [R1+0x220], R0 ;  /* 0x0002200001007387 */ /* 0x000fe20000100800 */
[----:B------:R-:W-:Y:S02]  /*17af0*/  MOV R191, R182 ;  /* 0x000000b600bf7202 */ /* 0x000fe40000000f00 */
[----:B------:R-:W-:Y:S01]  /*17b00*/  ISETP.NE.U32.AND P3, PT, R190, RZ, PT ;  /* 0x000000ffbe00720c */ /* 0x000fe20003f65070 */
[----:B------:R-:W-:Y:S01]  /*17b10*/  IMAD.MOV.U32 R190, RZ, RZ, R5 ;  /* 0x000000ffffbe7224 */ /* 0x000fe200078e0005 */
[----:B-1----:R-:W4:Y:S04]  /*17b20*/  LDL.LU R182, [R1+0x22c] ;  /* 0x00022c0001b67983 */ /* 0x002f280000300800 */
[----:B------:R1:W-:Y:S04]  /*17b30*/  STL [R1+0x21c], R2 ;  /* 0x00021c0201007387 */ /* 0x0003e80000100800 */
[----:B------:R-:W4:Y:S04]  /*17b40*/  LDL.LU R5, [R1+0x230] ;  /* 0x0002300001057983 */ /* 0x000f280000300800 */
[----:B------:R1:W-:Y:S02]  /*17b50*/  LDGSTS.E [R222+0xc000], desc[UR16][R190.64], P2 ;  /* 0x0c000000bede7fae */ /* 0x0003e40009121850 */
[----:B-1----:R-:W-:Y:S01]  /*17b60*/  MOV R191, R2 ;  /* 0x0000000200bf7202 */ /* 0x002fe20000000f00 */
[----:B------:R-:W-:Y:S01]  /*17b70*/  IMAD.MOV.U32 R190, RZ, RZ, R0 ;  /* 0x000000ffffbe7224 */ /* 0x000fe200078e0000 */
[----:B------:R-:W4:Y:S04]  /*17b80*/  LDL.LU R2, [R1+0x234] ;  /* 0x0002340001027983 */ /* 0x000f280000300800 */
[----:B------:R-:W4:Y:S01]  /*17b90*/  LDL.LU R0, [R1+0x238] ;  /* 0x0002380001007983 */ /* 0x000f220000300800 */
[----:B------:R-:W-:-:S03]  /*17ba0*/  ISETP.GT.AND P2, PT, R181, 0x3e, PT ;  /* 0x0000003eb500780c */ /* 0x000fc60003f44270 */
[----:B------:R1:W-:Y:S02]  /*17bb0*/  LDGSTS.E [R222+0x8004], desc[UR16][R190.64], P3 ;  /* 0x08004000bede7fae */ /* 0x0003e40009921850 */
[----:B-1----:R-:W-:-:S04]  /*17bc0*/  SEL R190, RZ, 0x4, !P2 ;  /* 0x00000004ffbe7807 */ /* 0x002fc80005000000 */
[----:B------:R-:W-:-:S04]  /*17bd0*/  SEL R190, R190, RZ, !P0 ;  /* 0x000000ffbebe7207 */ /* 0x000fc80004000000 */
[----:B------:R-:W-:Y:S02]  /*17be0*/  ISETP.NE.U32.AND P2, PT, R190, RZ, PT ;  /* 0x000000ffbe00720c */ /* 0x000fe40003f45070 */
[----:B---3--:R-:W-:-:S05]  /*17bf0*/  IADD3 R3, P4, R3, R184, RZ ;  /* 0x000000b803037210 */ /* 0x008fca0007f9e0ff */
[----:B--2---:R-:W-:Y:S01]  /*17c00*/  IMAD.X R188, R188, 0x1, R183, P4 ;  /* 0x00000001bcbc7824 */ /* 0x004fe200020e06b7 */
[----:B------:R-:W-:-:S03]  /*17c10*/  MOV R190, R3 ;  /* 0x0000000300be7202 */ /* 0x000fc60000000f00 */
[----:B------:R-:W-:-:S05]  /*17c20*/  IMAD.MOV.U32 R191, RZ, RZ, R188 ;  /* 0x000000ffffbf7224 */ /* 0x000fca00078e00bc */
[----:B------:R1:W-:Y:S04]  /*17c30*/  LDGSTS.E [R222+0xc004], desc[UR16][R190.64], P3 ;  /* 0x0c004000bede7fae */ /* 0x0003e80009921850 */
[----:B------:R2:W-:Y:S04]  /*17c40*/  STL [R1+0x228], R3 ;  /* 0x0002280301007387 */ /* 0x0005e80000100800 */
[----:B------:R-:W-:Y:S04]  /*17c50*/  STL [R1+0x224], R188 ;  /* 0x000224bc01007387 */ /* 0x000fe80000100800 */
[----:B------:R-:W3:Y:S04]  /*17c60*/  LDL.LU R189, [R1+0x240] ;  /* 0x0002400001bd7983 */ /* 0x000ee80000300800 */
[----:B--2---:R-:W2:Y:S01]  /*17c70*/  LDL.LU R3, [R1+0x248] ;  /* 0x0002480001037983 */ /* 0x004ea20000300800 */
[----:B----4-:R-:W-:-:S04]  /*17c80*/  IADD3 R5, P3, R5, R184, RZ ;  /* 0x000000b805057210 */ /* 0x010fc80007f7e0ff */
[----:B------:R-:W-:Y:S02]  /*17c90*/  IADD3.X R182, R182, R183, RZ, P3, !PT ;  /* 0x000000b7b6b67210 */ /* 0x000fe40001ffe4ff */
[----:B------:R-:W-:Y:S01]  /*17ca0*/  ISETP.GT.AND P3, PT, R181, 0x3f, PT ;  /* 0x0000003fb500780c */ /* 0x000fe20003f64270 */
[----:B-1----:R-:W-:-:S03]  /*17cb0*/  IMAD.MOV.U32 R190, RZ, RZ, R5 ;  /* 0x000000ffffbe7224 */ /* 0x002fc600078e0005 */
[----:B------:R-:W-:Y:S02]  /*17cc0*/  SEL R181, RZ, 0x4, !P3 ;  /* 0x00000004ffb57807 */ /* 0x000fe40005800000 */
[----:B------:R-:W-:Y:S01]  /*17cd0*/  MOV R191, R182 ;  /* 0x000000b600bf7202 */ /* 0x000fe20000000f00 */
[----:B------:R-:W-:Y:S01]  /*17ce0*/  STL [R1+0x230], R5 ;  /* 0x0002300501007387 */ /* 0x000fe20000100800 */
[----:B------:R-:W-:Y:S02]  /*17cf0*/  SEL R181, R181, RZ, !P0 ;  /* 0x000000ffb5b57207 */ /* 0x000fe40004000000 */
[----:B------:R-:W-:Y:S01]  /*17d00*/  IADD3 R0, P4, R0, R184, RZ ;  /* 0x000000b800007210 */ /* 0x000fe20007f9e0ff */
[----:B------:R1:W-:Y:S04]  /*17d10*/  STL [R1+0x22c], R182 ;  /* 0x00022cb601007387 */ /* 0x0003e80000100800 */
[----:B------:R-:W-:Y:S01]  /*17d20*/  IMAD.X R2, R2, 0x1, R183, P4 ;  /* 0x0000000102027824 */ /* 0x000fe200020e06b7 */
[----:B------:R4:W-:Y:S01]  /*17d30*/  LDGSTS.E [R222+0x8008], desc[UR16][R190.64], P2 ;  /* 0x08008000bede7fae */ /* 0x0009e20009121850 */
[----:B------:R-:W-:-:S03]  /*17d40*/  ISETP.NE.U32.AND P0, PT, R181, RZ, PT ;  /* 0x000000ffb500720c */ /* 0x000fc60003f05070 */
[----:B-1----:R-:W2:Y:S04]  /*17d50*/  LDL.LU R182, [R1+0x244] ;  /* 0x0002440001b67983 */ /* 0x002ea80000300800 */
[----:B------:R1:W-:Y:S01]  /*17d60*/  STL [R1+0x238], R0 ;  /* 0x0002380001007387 */ /* 0x0003e20000100800 */
[----:B----4-:R-:W-:-:S03]  /*17d70*/  MOV R190, R0 ;  /* 0x0000000000be7202 */ /* 0x010fc60000000f00 */
[----:B------:R4:W-:Y:S01]  /*17d80*/  STL [R1+0x234], R2 ;  /* 0x0002340201007387 */ /* 0x0009e20000100800 */
[----:B------:R-:W-:-:S03]  /*17d90*/  IMAD.MOV.U32 R191, RZ, RZ, R2 ;  /* 0x000000ffffbf7224 */ /* 0x000fc600078e0002 */
[----:B------:R-:W2:Y:S04]  /*17da0*/  LDL R181, [R1+0x34c] ;  /* 0x00034c0001b57983 */ /* 0x000ea80000100800 */
[----:B------:R-:W2:Y:S04]  /*17db0*/  LDL.LU R5, [R1+0x24c] ;  /* 0x00024c0001057983 */ /* 0x000ea80000300800 */
[----:B-1----:R-:W2:Y:S04]  /*17dc0*/  LDL.LU R0, [R1+0x250] ;  /* 0x0002500001007983 */ /* 0x002ea80000300800 */
[----:B------:R-:W2:Y:S04]  /*17dd0*/  LDL.LU R188, [R1+0x26c] ;  /* 0x00026c0001bc7983 */ /* 0x000ea80000300800 */
[----:B----4-:R-:W4:Y:S04]  /*17de0*/  LDL.LU R2, [R1+0x270] ;  /* 0x0002700001027983 */ /* 0x010f280000300800 */
[----:B------:R1:W-:Y:S04]  /*17df0*/  LDGSTS.E [R222+0xc008], desc[UR16][R190.64], P2 ;  /* 0x0c008000bede7fae */ /* 0x0003e80009121850 */
[----:B------:R-:W4:Y:S01]  /*17e00*/  LDL.LU R191, [R1+0x23c] ;  /* 0x00023c0001bf7983 */ /* 0x000f220000300800 */
[----:B---3--:R-:W-:-:S02]  /*17e10*/  IADD3 R189, P2, R189, R184, RZ ;  /* 0x000000b8bdbd7210 */ /* 0x008fc40007f5e0ff */
[----:B--2---:R-:W-:Y:S02]  /*17e20*/  IADD3 R3, P3, R3, R184, RZ ;  /* 0x000000b803037210 */ /* 0x004fe40007f7e0ff */
[----:B-1----:R-:W-:Y:S01]  /*17e30*/  MOV R190, R189 ;  /* 0x000000bd00be7202 */ /* 0x002fe20000000f00 */
[----:B------:R1:W-:Y:S02]  /*17e40*/  STL [R1+0x240], R189 ;  /* 0x000240bd01007387 */ /* 0x0003e40000100800 */
[----:B------:R-:W-:Y:S01]  /*17e50*/  IMAD.X R182, R182, 0x1, R183, P3 ;  /* 0x00000001b6b67824 */ /* 0x000fe200018e06b7 */
[----:B----4-:R-:W-:-:S05]  /*17e60*/  IADD3.X R191, R191, R183, RZ, P2, !PT ;  /* 0x000000b7bfbf7210 */ /* 0x010fca00017fe4ff */
[----:B------:R-:W-:Y:S04]  /*17e70*/  STL [R1+0x23c], R191 ;  /* 0x00023cbf01007387 */ /* 0x000fe80000100800 */
[----:B------:R2:W-:Y:S04]  /*17e80*/  STL [R1+0x248], R3 ;  /* 0x0002480301007387 */ /* 0x0005e80000100800 */
[----:B------:R3:W-:Y:S04]  /*17e90*/  LDGSTS.E [R222+0x800c], desc[UR16][R190.64], P0 ;  /* 0x0800c000bede7fae */ /* 0x0007e80008121850 */
[----:B------:R4:W-:Y:S04]  /*17ea0*/  STL [R1+0x244], R182 ;  /* 0x000244b601007387 */ /* 0x0009e80000100800 */
[----:B-1----:R-:W4:Y:S01]  /*17eb0*/  LDL.LU R189, [R1+0x28c] ;  /* 0x00028c0001bd7983 */ /* 0x002f220000300800 */
[----:B---3--:R-:W-:-:S03]  /*17ec0*/  IMAD.MOV.U32 R190, RZ, RZ, R3 ;  /* 0x000000ffffbe7224 */ /* 0x008fc600078e0003 */
[----:B--2---:R-:W2:Y:S01]  /*17ed0*/  LDL.LU R3, [R1+0x290] ;  /* 0x0002900001037983 */ /* 0x004ea20000300800 */
[----:B------:R-:W-:-:S03]  /*17ee0*/  MOV R191, R182 ;  /* 0x000000b600bf7202 */ /* 0x000fc60000000f00 */
[----:B----4-:R-:W3:Y:S04]  /*17ef0*/  LDL.LU R182, [R1+0x2b0] ;  /* 0x0002b00001b67983 */ /* 0x010ee80000300800 */
[----:B------:R1:W-:Y:S04]  /*17f00*/  LDGSTS.E [R222+0xc00c], desc[UR16][R190.64], P0 ;  /* 0x0c00c000bede7fae */ /* 0x0003e80008121850 */
[----:B------:R-:W4:Y:S01]  /*17f10*/  LDL.LU R222, [R1+0x2ac] ;  /* 0x0002ac0001de7983 */ /* 0x000f220000300800 */
[-C--:B------:R-:W-:Y:S01]  /*17f20*/  IADD3 R0, P0, R0, R186.reuse, RZ ;  /* 0x000000ba00007210 */ /* 0x080fe20007f1e0ff */
[----:B------:R-:W-:Y:S01]  /*17f30*/  ULEA UR4, UR10, UR8, 0xe ;  /* 0x000000080a047291 */ /* 0x000fe2000f8e703f */
[----:B------:R-:W-:Y:S01]  /*17f40*/  IADD3 R2, P2, R2, R186, RZ ;  /* 0x000000ba02027210 */ /* 0x000fe20007f5e0ff */
[----:B------:R-:W0:Y:S02]  /*17f50*/  LDGDEPBAR ;  /* 0x00000000000079af */ /* 0x000e240000000000 */
[----:B------:R-:W-:Y:S01]  /*17f60*/  IMAD.X R5, R5, 0x1, R185, P0 ;  /* 0x0000000105057824 */ /* 0x000fe200000e06b9 */
[----:B------:R-:W-:Y:S01]  /*17f70*/  IADD3.X R188, R188, R185, RZ, P2, !PT ;  /* 0x000000b9bcbc7210 */ /* 0x000fe200017fe4ff */
[----:B------:R1:W-:Y:S01]  /*17f80*/  STL [R1+0x250], R0 ;  /* 0x0002500001007387 */ /* 0x0003e20000100800 */
[----:B------:R-:W-:Y:S01]  /*17f90*/  VIADD R181, R181, UR4 ;  /* 0x00000004b5b57c36 */ /* 0x000fe20008000000 */
[----:B-1----:R-:W-:Y:S01]  /*17fa0*/  MOV R190, R0 ;  /* 0x0000000000be7202 */ /* 0x002fe20000000f00 */
[----:B------:R-:W-:Y:S01]  /*17fb0*/  IMAD.MOV.U32 R191, RZ, RZ, R5 ;  /* 0x000000ffffbf7224 */ /* 0x000fe200078e0005 */
[----:B------:R1:W-:Y:S04]  /*17fc0*/  STL [R1+0x24c], R5 ;  /* 0x00024c0501007387 */ /* 0x0003e80000100800 */
[----:B------:R1:W-:Y:S04]  /*17fd0*/  STL [R1+0x270], R2 ;  /* 0x0002700201007387 */ /* 0x0003e80000100800 */
[----:B------:R1:W-:Y:S04]  /*17fe0*/  STL [R1+0x26c], R188 ;  /* 0x00026cbc01007387 */ /* 0x0003e80000100800 */
[----:B------:R-:W4:Y:S04]  /*17ff0*/  LDL.LU R0, [R1+0x2d0] ;  /* 0x0002d00001007983 */ /* 0x000f280000300800 */
[----:B------:R1:W-:Y:S04]  /*18000*/  LDGSTS.E [R181+0x60000], desc[UR16][R190.64], P1 ;  /* 0x60000000beb57fae */ /* 0x0003e80008921850 */
[----:B-1----:R-:W4:Y:S01]  /*18010*/  LDL.LU R5, [R1+0x2f0] ;  /* 0x0002f00001057983 */ /* 0x002f220000300800 */
[----:B------:R-:W-:Y:S01]  /*18020*/  MOV R190, R2 ;  /* 0x0000000200be7202 */ /* 0x000fe20000000f00 */
[----:B------:R-:W-:-:S02]  /*18030*/  IMAD.MOV.U32 R191, RZ, RZ, R188 ;  /* 0x000000ffffbf7224 */ /* 0x000fc400078e00bc */
[----:B------:R-:W4:Y:S04]  /*18040*/  LDL.LU R2, [R1+0x2cc] ;  /* 0x0002cc0001027983 */ /* 0x000f280000300800 */
[----:B------:R-:W4:Y:S04]  /*18050*/  LDL.LU R188, [R1+0x2ec] ;  /* 0x0002ec0001bc7983 */ /* 0x000f280000300800 */
[----:B------:R1:W-:Y:S01]  /*18060*/  LDGSTS.E [R181+0x60400], desc[UR16][R190.64], P1 ;  /* 0x60400000beb57fae */ /* 0x0003e20008921850 */
[-C--:B--2---:R-:W-:Y:S02]  /*18070*/  IADD3 R3, P0, R3, R186.reuse, RZ ;  /* 0x000000ba03037210 */ /* 0x084fe40007f1e0ff */
[----:B---3--:R-:W-:-:S02]  /*18080*/  IADD3 R182, P2, R182, R186, RZ ;  /* 0x000000bab6b67210 */ /* 0x008fc40007f5e0ff */
[----:B------:R-:W-:Y:S01]  /*18090*/  IADD3.X R189, R189, R185, RZ, P0, !PT ;  /* 0x000000b9bdbd7210 */ /* 0x000fe200007fe4ff */
[----:B------:R-:W-:Y:S01]  /*180a0*/  STL [R1+0x290], R3 ;  /* 0x0002900301007387 */ /* 0x000fe20000100800 */
[----:B-1----:R-:W-:-:S03]  /*180b0*/  MOV R190, R3 ;  /* 0x0000000300be7202 */ /* 0x002fc60000000f00 */
[----:B------:R-:W-:Y:S01]  /*180c0*/  IMAD.MOV.U32 R191, RZ, RZ, R189 ;  /* 0x000000ffffbf7224 */ /* 0x000fe200078e00bd */
[----:B------:R1:W-:Y:S04]  /*180d0*/  STL [R1+0x28c], R189 ;  /* 0x00028cbd01007387 */ /* 0x0003e80000100800 */
[----:B------:R-:W-:Y:S01]  /*180e0*/  STL [R1+0x2b0], R182 ;  /* 0x0002b0b601007387 */ /* 0x000fe20000100800 */
[----:B----4-:R-:W-:-:S03]  /*180f0*/  IMAD.X R222, R222, 0x1, R185, P2 ;  /* 0x00000001dede7824 */ /* 0x010fc600010e06b9 */
[----:B------:R2:W-:Y:S04]  /*18100*/  LDGSTS.E [R181+0x60800], desc[UR16][R190.64], P1 ;  /* 0x60800000beb57fae */ /* 0x0005e80008921850 */
[----:B-1----:R-:W3:Y:S04]  /*18110*/  LDL.LU R189, [R1+0x310] ;  /* 0x0003100001bd7983 */ /* 0x002ee80000300800 */
[----:B------:R1:W-:Y:S04]  /*18120*/  STL [R1+0x2ac], R222 ;  /* 0x0002acde01007387 */ /* 0x0003e80000100800 */
[----:B------:R-:W4:Y:S01]  /*18130*/  LDL.LU R3, [R1+0x330] ;  /* 0x0003300001037983 */ /* 0x000f220000300800 */
[----:B--2---:R-:W-:-:S03]  /*18140*/  IMAD.MOV.U32 R191, RZ, RZ, R222 ;  /* 0x000000ffffbf7224 */ /* 0x004fc600078e00de */
[----:B-1----:R-:W2:Y:S01]  /*18150*/  LDL.LU R222, [R1+0x30c] ;  /* 0x00030c0001de7983 */ /* 0x002ea20000300800 */
[----:B------:R-:W-:-:S03]  /*18160*/  MOV R190, R182 ;  /* 0x000000b600be7202 */ /* 0x000fc60000000f00 */
[----:B------:R-:W2:Y:S01]  /*18170*/  LDL.LU R182, [R1+0x32c] ;  /* 0x00032c0001b67983 */ /* 0x000ea20000300800 */
[----:B------:R-:W-:-:S03]  /*18180*/  IADD3 R0, P0, R0, R186, RZ ;  /* 0x000000ba00007210 */ /* 0x000fc60007f1e0ff */
[----:B------:R1:W-:Y:S01]  /*18190*/  LDGSTS.E [R181+0x60c00], desc[UR16][R190.64], P1 ;  /* 0x60c00000beb57fae */ /* 0x0003e20008921850 */
[----:B------:R-:W-:Y:S02]  /*181a0*/  IADD3 R5, P2, R5, R186, RZ ;  /* 0x000000ba05057210 */ /* 0x000fe40007f5e0ff */
[----:B------:R-:W-:Y:S02]  /*181b0*/  IADD3.X R2, R2, R185, RZ, P0, !PT ;  /* 0x000000b902027210 */ /* 0x000fe400007fe4ff */
[----:B-1----:R-:W-:-:S03]  /*181c0*/  MOV R190, R0 ;  /* 0x0000000000be7202 */ /* 0x002fc60000000f00 */
[----:B------:R-:W-:Y:S02]  /*181d0*/  IMAD.MOV.U32 R191, RZ, RZ, R2 ;  /* 0x000000ffffbf7224 */ /* 0x000fe400078e0002 */
[----:B------:R-:W-:-:S03]  /*181e0*/  IMAD.X R188, R188, 0x1, R185, P2 ;  /* 0x00000001bcbc7824 */ /* 0x000fc600010e06b9 */
[----:B------:R1:W-:Y:S04]  /*181f0*/  LDGSTS.E [R181+0x61000], desc[UR16][R190.64], P1 ;  /* 0x61000000beb57fae */ /* 0x0003e80008921850 */
[----:B------:R1:W-:Y:S04]  /*18200*/  STL [R1+0x2d0], R0 ;  /* 0x0002d00001007387 */ /* 0x0003e80000100800 */
[----:B------:R1:W-:Y:S02]  /*18210*/  STL [R1+0x2cc], R2 ;  /* 0x0002cc0201007387 */ /* 0x0003e40000100800 */
[----:B-1----:R-:W-:Y:S01]  /*18220*/  MOV R190, R5 ;  /* 0x0000000500be7202 */ /* 0x002fe20000000f00 */
[----:B------:R-:W-:Y:S01]  /*18230*/  IMAD.MOV.U32 R191, RZ, RZ, R188 ;  /* 0x000000ffffbf7224 */ /* 0x000fe200078e00bc */
[----:B------:R1:W-:Y:S04]  /*18240*/  STL [R1+0x2f0], R5 ;  /* 0x0002f00501007387 */ /* 0x0003e80000100800 */
[----:B------:R-:W2:Y:S04]  /*18250*/  LDL.LU R0, [R1+0x258] ;  /* 0x0002580001007983 */ /* 0x000ea80000300800 */
[----:B------:R3:W-:Y:S04]  /*18260*/  LDGSTS.E [R181+0x61400], desc[UR16][R190.64], P1 ;  /* 0x61400000beb57fae */ /* 0x0007e80008921850 */
[----:B------:R1:W-:Y:S04]  /*18270*/  STL [R1+0x2ec], R188 ;  /* 0x0002ecbc01007387 */ /* 0x0003e80000100800 */
[----:B------:R-:W2:Y:S04]  /*18280*/  LDL.LU R2, [R1+0x278] ;  /* 0x0002780001027983 */ /* 0x000ea80000300800 */
[----:B-1----:R-:W2:Y:S04]  /*18290*/  LDL.LU R5, [R1+0x254] ;  /* 0x0002540001057983 */ /* 0x002ea80000300800 */
[----:B------:R-:W2:Y:S01]  /*182a0*/  LDL.LU R188, [R1+0x274] ;  /* 0x0002740001bc7983 */ /* 0x000ea20000300800 */
[----:B---3--:R-:W-:-:S04]  /*182b0*/  IADD3 R189, P0, R189, R186, RZ ;  /* 0x000000babdbd7210 */ /* 0x008fc80007f1e0ff */
[----:B------:R-:W-:Y:S02]  /*182c0*/  MOV R190, R189 ;  /* 0x000000bd00be7202 */ /* 0x000fe40000000f00 */
[----:B----4-:R-:W-:Y:S02]  /*182d0*/  IADD3 R3, P2, R3, R186, RZ ;  /* 0x000000ba03037210 */ /* 0x010fe40007f5e0ff */
[----:B--2---:R-:W-:Y:S01]  /*182e0*/  IADD3.X R222, R222, R185, RZ, P0, !PT ;  /* 0x000000b9dede7210 */ /* 0x004fe200007fe4ff */
[----:B------:R1:W-:Y:S04]  /*182f0*/  STL [R1+0x310], R189 ;  /* 0x000310bd01007387 */ /* 0x0003e80000100800 */
[----:B------:R-:W-:Y:S02]  /*18300*/  IMAD.MOV.U32 R191, RZ, RZ, R222 ;  /* 0x000000ffffbf7224 */ /* 0x000fe400078e00de */
[----:B------:R-:W-:Y:S01]  /*18310*/  IMAD.X R182, R182, 0x1, R185, P2 ;  /* 0x00000001b6b67824 */ /* 0x000fe200010e06b9 */
[----:B------:R-:W-:Y:S04]  /*18320*/  STL [R1+0x30c], R222 ;  /* 0x00030cde01007387 */ /* 0x000fe80000100800 */
[----:B------:R2:W-:Y:S04]  /*18330*/  LDGSTS.E [R181+0x61800], desc[UR16][R190.64], P1 ;  /* 0x61800000beb57fae */ /* 0x0005e80008921850 */
[----:B------:R3:W-:Y:S04]  /*18340*/  STL [R1+0x330], R3 ;  /* 0x0003300301007387 */ /* 0x0007e80000100800 */
[----:B------:R4:W-:Y:S01]  /*18350*/  STL [R1+0x32c], R182 ;  /* 0x00032cb601007387 */ /* 0x0009e20000100800 */
[----:B--2---:R-:W-:Y:S01]  /*18360*/  MOV R190, R3 ;  /* 0x0000000300be7202 */ /* 0x004fe20000000f00 */
[----:B------:R-:W-:-:S02]  /*18370*/  IMAD.MOV.U32 R191, RZ, RZ, R182 ;  /* 0x000000ffffbf7224 */ /* 0x000fc400078e00b6 */
[----:B-1----:R-:W2:Y:S04]  /*18380*/  LDL.LU R189, [R1+0x294] ;  /* 0x0002940001bd7983 */ /* 0x002ea80000300800 */
[----:B---3--:R-:W3:Y:S04]  /*18390*/  LDL.LU R3, [R1+0x298] ;  /* 0x0002980001037983 */ /* 0x008ee80000300800 */
[----:B------:R-:W2:Y:S04]  /*183a0*/  LDL.LU R222, [R1+0x2b4] ;  /* 0x0002b40001de7983 */ /* 0x000ea80000300800 */
[----:B----4-:R-:W4:Y:S04]  /*183b0*/  LDL.LU R182, [R1+0x2b8] ;  /* 0x0002b80001b67983 */ /* 0x010f280000300800 */
[----:B------:R1:W-:Y:S04]  /*183c0*/  LDGSTS.E [R181+0x61c00], desc[UR16][R190.64], P1 ;  /* 0x61c00000beb57fae */ /* 0x0003e80008921850 */
[----:B------:R-:W4:Y:S01]  /*183d0*/  LDL R191, [R1+0x46c] ;  /* 0x00046c0001bf7983 */ /* 0x000f220000100800 */
[----:B------:R-:W-:-:S02]  /*183e0*/  IADD3 R0, P0, R0, R186, RZ ;  /* 0x000000ba00007210 */ /* 0x000fc40007f1e0ff */
[----:B------:R-:W-:Y:S02]  /*183f0*/  IADD3 R2, P2, R2, R186, RZ ;  /* 0x000000ba02027210 */ /* 0x000fe40007f5e0ff */
[----:B------:R-:W-:Y:S01]  /*18400*/  IADD3.X R5, R5, R185, RZ, P0, !PT ;  /* 0x000000b905057210 */ /* 0x000fe200007fe4ff */
[----:B------:R1:W-:Y:S02]  /*18410*/  STL [R1+0x258], R0 ;  /* 0x0002580001007387 */ /* 0x0003e40000100800 */
[----:B------:R-:W-:Y:S02]  /*18420*/  IMAD.X R188, R188, 0x1, R185, P2 ;  /* 0x00000001bcbc7824 */ /* 0x000fe400010e06b9 */
[----:B------:R4:W-:Y:S01]  /*18430*/  STL [R1+0x254], R5 ;  /* 0x0002540501007387 */ /* 0x0009e20000100800 */
[----:B-1----:R-:W-:-:S03]  /*18440*/  IMAD.MOV.U32 R190, RZ, RZ, R0 ;  /* 0x000000ffffbe7224 */ /* 0x002fc600078e0000 */
[----:B------:R1:W-:Y:S04]  /*18450*/  STL [R1+0x278], R2 ;  /* 0x0002780201007387 */ /* 0x0003e80000100800 */
[----:B------:R1:W-:Y:S04]  /*18460*/  STL [R1+0x274], R188 ;  /* 0x000274bc01007387 */ /* 0x0003e80000100800 */
[----:B------:R-:W4:Y:S01]  /*18470*/  LDL.LU R0, [R1+0x2d8] ;  /* 0x0002d80001007983 */ /* 0x000f220000300800 */
[----:B---3--:R-:W-:-:S05]  /*18480*/  IADD3 R3, P0, R3, R186, RZ ;  /* 0x000000ba03037210 */ /* 0x008fca0007f1e0ff */
[----:B--2---:R-:W-:Y:S01]  /*18490*/  IMAD.X R189, R189, 0x1, R185, P0 ;  /* 0x00000001bdbd7824 */ /* 0x004fe200000e06b9 */
[----:B----4-:R-:W-:Y:S02]  /*184a0*/  IADD3 R182, P2, R182, R186, RZ ;  /* 0x000000bab6b67210 */ /* 0x010fe40007f5e0ff */
[----:B------:R-:W-:Y:S02]  /*184b0*/  IADD3 R181, R191, UR4, RZ ;  /* 0x00000004bfb57c10 */ /* 0x000fe4000fffe0ff */
[----:B------:R-:W-:Y:S02]  /*184c0*/  MOV R191, R5 ;  /* 0x0000000500bf7202 */ /* 0x000fe40000000f00 */
[----:B------:R-:W2:Y:S04]  /*184d0*/  LDL.LU R5, [R1+0x2f8] ;  /* 0x0002f80001057983 */ /* 0x000ea80000300800 */
[----:B------:R3:W-:Y:S01]  /*184e0*/  LDGSTS.E [R181+0x60100], desc[UR16][R190.64], P1 ;  /* 0x60100000beb57fae */ /* 0x0007e20008921850 */
[----:B------:R-:W-:Y:S01]  /*184f0*/  IADD3.X R222, R222, R185, RZ, P2, !PT ;  /* 0x000000b9dede7210 */ /* 0x000fe200017fe4ff */
[----:B---3--:R-:W-:Y:S01]  /*18500*/  IMAD.MOV.U32 R190, RZ, RZ, R2 ;  /* 0x000000ffffbe7224 */ /* 0x008fe200078e0002 */
[----:B------:R-:W-:Y:S01]  /*18510*/  MOV R191, R188 ;  /* 0x000000bc00bf7202 */ /* 0x000fe20000000f00 */
[----:B-1----:R-:W3:Y:S04]  /*18520*/  LDL.LU R2, [R1+0x2d4] ;  /* 0x0002d40001027983 */ /* 0x002ee80000300800 */
[----:B------:R-:W4:Y:S04]  /*18530*/  LDL.LU R188, [R1+0x2f4] ;  /* 0x0002f40001bc7983 */ /* 0x000f280000300800 */
[----:B------:R1:W-:Y:S04]  /*18540*/  LDGSTS.E [R181+0x60500], desc[UR16][R190.64], P1 ;  /* 0x60500000beb57fae */ /* 0x0003e80008921850 */
[----:B------:R-:W-:Y:S04]  /*18550*/  STL [R1+0x298], R3 ;  /* 0x0002980301007387 */ /* 0x000fe80000100800 */
[----:B------:R1:W-:Y:S02]  /*18560*/  STL [R1+0x294], R189 ;  /* 0x000294bd01007387 */ /* 0x0003e40000100800 */
[----:B-1----:R-:W-:Y:S01]  /*18570*/  IMAD.MOV.U32 R190, RZ, RZ, R3 ;  /* 0x000000ffffbe7224 */ /* 0x002fe200078e0003 */
[----:B------:R-:W-:Y:S01]  /*18580*/  MOV R191, R189 ;  /* 0x000000bd00bf7202 */ /* 0x000fe20000000f00 */
[----:B------:R-:W-:Y:S04]  /*18590*/  STL [R1+0x2b8], R182 ;  /* 0x0002b8b601007387 */ /* 0x000fe80000100800 */
[----:B------:R-:W4:Y:S04]  /*185a0*/  LDL.LU R189, [R1+0x318] ;  /* 0x0003180001bd7983 */ /* 0x000f280000300800 */
[----:B------:R1:W-:Y:S04]  /*185b0*/  STL [R1+0x2b4], R222 ;  /* 0x0002b4de01007387 */ /* 0x0003e80000100800 */
[----:B------:R1:W-:Y:S04]  /*185c0*/  LDGSTS.E [R181+0x60900], desc[UR16][R190.64], P1 ;  /* 0x60900000beb57fae */ /* 0x0003e80008921850 */
[----:B------:R-:W4:Y:S01]  /*185d0*/  LDL.LU R3, [R1+0x338] ;  /* 0x0003380001037983 */ /* 0x000f220000300800 */
[----:B-1----:R-:W-:-:S03]  /*185e0*/  MOV R191, R222 ;  /* 0x000000de00bf7202 */ /* 0x002fc60000000f00 */
[----:B------:R-:W4:Y:S01]  /*185f0*/  LDL.LU R222, [R1+0x314] ;  /* 0x0003140001de7983 */ /* 0x000f220000300800 */
[----:B------:R-:W-:-:S03]  /*18600*/  IMAD.MOV.U32 R190, RZ, RZ, R182 ;  /* 0x000000ffffbe7224 */ /* 0x000fc600078e00b6 */
[----:B------:R-:W4:Y:S01]  /*18610*/  LDL.LU R182, [R1+0x334] ;  /* 0x0003340001b67983 */ /* 0x000f220000300800 */
[----:B------:R-:W-:-:S03]  /*18620*/  IADD3 R0, P0, R0, R186, RZ ;  /* 0x000000ba00007210 */ /* 0x000fc60007f1e0ff */
[----:B------:R1:W-:Y:S04]  /*18630*/  LDGSTS.E [R181+0x60d00], desc[UR16][R190.64], P1 ;  /* 0x60d00000beb57fae */ /* 0x0003e80008921850 */
[----:B------:R4:W-:Y:S01]  /*18640*/  STL [R1+0x2d8], R0 ;  /* 0x0002d80001007387 */ /* 0x0009e20000100800 */
[----:B-1----:R-:W-:Y:S01]  /*18650*/  IMAD.MOV.U32 R190, RZ, RZ, R0 ;  /* 0x000000ffffbe7224 */ /* 0x002fe200078e0000 */
[----:B--2---:R-:W-:Y:S01]  /*18660*/  IADD3 R5, P2, R5, R186, RZ ;  /* 0x000000ba05057210 */ /* 0x004fe20007f5e0ff */
[----:B---3--:R-:W-:-:S05]  /*18670*/  IMAD.X R2, R2, 0x1, R185, P0 ;  /* 0x0000000102027824 */ /* 0x008fca00000e06b9 */
[----:B------:R-:W-:Y:S02]  /*18680*/  MOV R191, R2 ;  /* 0x0000000200bf7202 */ /* 0x000fe40000000f00 */
[----:B----4-:R-:W-:-:S03]  /*18690*/  IADD3.X R188, R188, R185, RZ, P2, !PT ;  /* 0x000000b9bcbc7210 */ /* 0x010fc600017fe4ff */
[----:B------:R1:W-:Y:S04]  /*186a0*/  LDGSTS.E [R181+0x61100], desc[UR16][R190.64], P1 ;  /* 0x61100000beb57fae */ /* 0x0003e80008921850 */
[----:B------:R2:W-:Y:S04]  /*186b0*/  STL [R1+0x2d4], R2 ;  /* 0x0002d40201007387 */ /* 0x0005e80000100800 */
[----:B------:R-:W-:Y:S01]  /*186c0*/  STL [R1+0x2f8], R5 ;  /* 0x0002f80501007387 */ /* 0x000fe20000100800 */
[----:B-1----:R-:W-:Y:S01]  /*186d0*/  IMAD.MOV.U32 R190, RZ, RZ, R5 ;  /* 0x000000ffffbe7224 */ /* 0x002fe200078e0005 */
[----:B------:R-:W-:-:S02]  /*186e0*/  IADD3 R189, P0, R189, R186, RZ ;  /* 0x000000babdbd7210 */ /* 0x000fc40007f1e0ff */
[----:B------:R-:W3:Y:S01]  /*186f0*/  LDL.LU R0, [R1+0x260] ;  /* 0x0002600001007983 */ /* 0x000ee20000300800 */
[----:B------:R-:W-:-:S03]  /*18700*/  MOV R191, R188 ;  /* 0x000000bc00bf7202 */ /* 0x000fc60000000f00 */
[----:B------:R1:W-:Y:S04]  /*18710*/  STL [R1+0x2f4], R188 ;  /* 0x0002f4bc01007387 */ /* 0x0003e80000100800 */
[----:B------:R4:W-:Y:S01]  /*18720*/  LDGSTS.E [R181+0x61500], desc[UR16][R190.64], P1 ;  /* 0x61500000beb57fae */ /* 0x0009e20008921850 */
[----:B------:R-:W-:-:S03]  /*18730*/  IADD3 R3, P2, R3, R186, RZ ;  /* 0x000000ba03037210 */ /* 0x000fc60007f5e0ff */
[----:B--2---:R-:W2:Y:S04]  /*18740*/  LDL.LU R2, [R1+0x280] ;  /* 0x0002800001027983 */ /* 0x004ea80000300800 */
[----:B-1----:R-:W2:Y:S01]  /*18750*/  LDL.LU R188, [R1+0x25c] ;  /* 0x00025c0001bc7983 */ /* 0x002ea20000300800 */
[----:B------:R-:W-:-:S03]  /*18760*/  IMAD.X R222, R222, 0x1, R185, P0 ;  /* 0x00000001dede7824 */ /* 0x000fc600000e06b9 */
[----:B------:R-:W2:Y:S01]  /*18770*/  LDL.LU R5, [R1+0x27c] ;  /* 0x00027c0001057983 */ /* 0x000ea20000300800 */
[----:B----4-:R-:W-:Y:S01]  /*18780*/  IMAD.MOV.U32 R190, RZ, RZ, R189 ;  /* 0x000000ffffbe7224 */ /* 0x010fe200078e00bd */
[----:B------:R-:W-:Y:S02]  /*18790*/  MOV R191, R222 ;  /* 0x000000de00bf7202 */ /* 0x000fe40000000f00 */
[----:B------:R-:W-:Y:S01]  /*187a0*/  IADD3.X R182, R182, R185, RZ, P2, !PT ;  /* 0x000000b9b6b67210 */ /* 0x000fe200017fe4ff */
[----:B------:R1:W-:Y:S04]  /*187b0*/  STL [R1+0x318], R189 ;  /* 0x000318bd01007387 */ /* 0x0003e80000100800 */
[----:B------:R-:W-:Y:S04]  /*187c0*/  STL [R1+0x314], R222 ;  /* 0x000314de01007387 */ /* 0x000fe80000100800 */
[----:B------:R4:W-:Y:S04]  /*187d0*/  LDGSTS.E [R181+0x61900], desc[UR16][R190.64], P1 ;  /* 0x61900000beb57fae */ /* 0x0009e80008921850 */
[----:B------:R1:W-:Y:S04]  /*187e0*/  STL [R1+0x338], R3 ;  /* 0x0003380301007387 */ /* 0x0003e80000100800 */
[----:B------:R1:W-:Y:S01]  /*187f0*/  STL [R1+0x334], R182 ;  /* 0x000334b601007387 */ /* 0x0003e20000100800 */
[----:B----4-:R-:W-:Y:S01]  /*18800*/  IMAD.MOV.U32 R190, RZ, RZ, R3 ;  /* 0x000000ffffbe7224 */ /* 0x010fe200078e0003 */
[----:B------:R-:W-:-:S02]  /*18810*/  MOV R191, R182 ;  /* 0x000000b600bf7202 */ /* 0x000fc40000000f00 */
[----:B-1----:R-:W4:Y:S04]  /*18820*/  LDL.LU R189, [R1+0x29c] ;  /* 0x00029c0001bd7983 */ /* 0x002f280000300800 */
[----:B------:R-:W4:Y:S04]  /*18830*/  LDL.LU R3, [R1+0x2a0] ;  /* 0x0002a00001037983 */ /* 0x000f280000300800 */
[----:B------:R-:W4:Y:S04]  /*18840*/  LDL.LU R222, [R1+0x2bc] ;  /* 0x0002bc0001de7983 */ /* 0x000f280000300800 */
[----:B------:R-:W4:Y:S04]  /*18850*/  LDL.LU R182, [R1+0x2c0] ;  /* 0x0002c00001b67983 */ /* 0x000f280000300800 */
[----:B------:R1:W-:Y:S04]  /*18860*/  LDGSTS.E [R181+0x61d00], desc[UR16][R190.64], P1 ;  /* 0x61d00000beb57fae */ /* 0x0003e80008921850 */
[----:B------:R-:W4:Y:S01]  /*18870*/  LDL R191, [R1+0x468] ;  /* 0x0004680001bf7983 */ /* 0x000f220000100800 */
[----:B---3--:R-:W-:-:S04]  /*18880*/  IADD3 R0, P0, R0, R186, RZ ;  /* 0x000000ba00007210 */ /* 0x008fc80007f1e0ff */
[----:B-1----:R-:W-:Y:S01]  /*18890*/  MOV R190, R0 ;  /* 0x0000000000be7202 */ /* 0x002fe20000000f00 */
[----:B------:R1:W-:Y:S01]  /*188a0*/  STL [R1+0x260], R0 ;  /* 0x0002600001007387 */ /* 0x0003e20000100800 */
[----:B--2---:R-:W-:Y:S01]  /*188b0*/  IADD3 R2, P2, R2, R186, RZ ;  /* 0x000000ba02027210 */ /* 0x004fe20007f5e0ff */
[----:B------:R-:W-:-:S03]  /*188c0*/  IMAD.X R188, R188, 0x1, R185, P0 ;  /* 0x00000001bcbc7824 */ /* 0x000fc600000e06b9 */
[----:B------:R-:W-:Y:S02]  /*188d0*/  IADD3.X R5, R5, R185, RZ, P2, !PT ;  /* 0x000000b905057210 */ /* 0x000fe400017fe4ff */
[----:B------:R2:W-:Y:S04]  /*188e0*/  STL [R1+0x25c], R188 ;  /* 0x00025cbc01007387 */ /* 0x0005e80000100800 */
[----:B------:R-:W-:Y:S04]  /*188f0*/  STL [R1+0x280], R2 ;  /* 0x0002800201007387 */ /* 0x000fe80000100800 */
[----:B------:R3:W-:Y:S04]  /*18900*/  STL [R1+0x27c], R5 ;  /* 0x00027c0501007387 */ /* 0x0007e80000100800 */
[----:B-1----:R-:W3:Y:S01]  /*18910*/  LDL.LU R0, [R1+0x2e0] ;  /* 0x0002e00001007983 */ /* 0x002ee20000300800 */
[----:B----4-:R-:W-:-:S04]  /*18920*/  IADD3 R3, P0, R3, R186, RZ ;  /* 0x000000ba03037210 */ /* 0x010fc80007f1e0ff */
[----:B------:R-:W-:Y:S02]  /*18930*/  IADD3.X R189, R189, R185, RZ, P0, !PT ;  /* 0x000000b9bdbd7210 */ /* 0x000fe400007fe4ff */
[----:B------:R-:W-:Y:S01]  /*18940*/  IADD3 R182, P2, R182, R186, RZ ;  /* 0x000000bab6b67210 */ /* 0x000fe20007f5e0ff */
[----:B------:R-:W-:Y:S02]  /*18950*/  VIADD R181, R191, UR4 ;  /* 0x00000004bfb57c36 */ /* 0x000fe40008000000 */
[----:B------:R-:W-:Y:S02]  /*18960*/  IMAD.MOV.U32 R191, RZ, RZ, R188 ;  /* 0x000000ffffbf7224 */ /* 0x000fe400078e00bc */
[----:B--2---:R-:W2:Y:S04]  /*18970*/  LDL.LU R188, [R1+0x300] ;  /* 0x0003000001bc7983 */ /* 0x004ea80000300800 */
[----:B------:R1:W-:Y:S01]  /*18980*/  LDGSTS.E [R181+0x60200], desc[UR16][R190.64], P1 ;  /* 0x60200000beb57fae */ /* 0x0003e20008921850 */
[----:B------:R-:W-:Y:S01]  /*18990*/  IMAD.X R222, R222, 0x1, R185, P2 ;  /* 0x00000001dede7824 */ /* 0x000fe200010e06b9 */
[----:B-1----:R-:W-:Y:S01]  /*189a0*/  MOV R190, R2 ;  /* 0x0000000200be7202 */ /* 0x002fe20000000f00 */
[----:B------:R-:W-:-:S02]  /*189b0*/  IMAD.MOV.U32 R191, RZ, RZ, R5 ;  /* 0x000000ffffbf7224 */ /* 0x000fc400078e0005 */
[----:B---3--:R-:W3:Y:S04]  /*189c0*/  LDL.LU R5, [R1+0x2dc] ;  /* 0x0002dc0001057983 */ /* 0x008ee80000300800 */
[----:B------:R-:W4:Y:S04]  /*189d0*/  LDL.LU R2, [R1+0x2fc] ;  /* 0x0002fc0001027983 */ /* 0x000f280000300800 */
[----:B------:R1:W-:Y:S04]  /*189e0*/  LDGSTS.E [R181+0x60600], desc[UR16][R190.64], P1 ;  /* 0x60600000beb57fae */ /* 0x0003e80008921850 */
[----:B------:R1:W-:Y:S04]  /*189f0*/  STL [R1+0x2a0], R3 ;  /* 0x0002a00301007387 */ /* 0x0003e80000100800 */
[----:B------:R1:W-:Y:S02]  /*18a00*/  STL [R1+0x29c], R189 ;  /* 0x00029cbd01007387 */ /* 0x0003e40000100800 */
[----:B-1----:R-:W-:Y:S01]  /*18a10*/  MOV R190, R3 ;  /* 0x0000000300be7202 */ /* 0x002fe20000000f00 */
[----:B------:R-:W-:Y:S01]  /*18a20*/  IMAD.MOV.U32 R191, RZ, RZ, R189 ;  /* 0x000000ffffbf7224 */ /* 0x000fe200078e00bd */
[----:B------:R-:W-:Y:S04]  /*18a30*/  STL [R1+0x2c0], R182 ;  /* 0x0002c0b601007387 */ /* 0x000fe80000100800 */
[----:B------:R-:W4:Y:S04]  /*18a40*/  LDL.LU R3, [R1+0x320] ;  /* 0x0003200001037983 */ /* 0x000f280000300800 */
[----:B------:R1:W-:Y:S04]  /*18a50*/  STL [R1+0x2bc], R222 ;  /* 0x0002bcde01007387 */ /* 0x0003e80000100800 */
[----:B------:R1:W-:Y:S04]  /*18a60*/  LDGSTS.E [R181+0x60a00], desc[UR16][R190.64], P1 ;  /* 0x60a00000beb57fae */ /* 0x0003e80008921850 */
[----:B------:R-:W4:Y:S01]  /*18a70*/  LDL.LU R189, [R1+0x340] ;  /* 0x0003400001bd7983 */ /* 0x000f220000300800 */
[----:B-1----:R-:W-:-:S03]  /*18a80*/  IMAD.MOV.U32 R191, RZ, RZ, R222 ;  /* 0x000000ffffbf7224 */ /* 0x002fc600078e00de */
[----:B------:R-:W4:Y:S01]  /*18a90*/  LDL.LU R222, [R1+0x31c] ;  /* 0x00031c0001de7983 */ /* 0x000f220000300800 */
[----:B------:R-:W-:-:S03]  /*18aa0*/  MOV R190, R182 ;  /* 0x000000b600be7202 */ /* 0x000fc60000000f00 */
[----:B------:R-:W4:Y:S04]  /*18ab0*/  LDL.LU R182, [R1+0x33c] ;  /* 0x00033c0001b67983 */ /* 0x000f280000300800 */
[----:B------:R1:W-:Y:S01]  /*18ac0*/  LDGSTS.E [R181+0x60e00], desc[UR16][R190.64], P1 ;  /* 0x60e00000beb57fae */ /* 0x0003e20008921850 */
[----:B------:R-:W-:-:S04]  /*18ad0*/  IADD3 R0, P0, R0, R186, RZ ;  /* 0x000000ba00007210 */ /* 0x000fc80007f1e0ff */
[----:B-1----:R-:W-:Y:S01]  /*18ae0*/  MOV R190, R0 ;  /* 0x0000000000be7202 */ /* 0x002fe20000000f00 */
[----:B------:R-:W-:Y:S01]  /*18af0*/  STL [R1+0x2e0], R0 ;  /* 0x0002e00001007387 */ /* 0x000fe20000100800 */
[----:B--2---:R-:W-:Y:S02]  /*18b00*/  IADD3 R188, P2, R188, R186, RZ ;  /* 0x000000babcbc7210 */ /* 0x004fe40007f5e0ff */
[----:B---3--:R-:W-:-:S05]  /*18b10*/  IADD3.X R5, R5, R185, RZ, P0, !PT ;  /* 0x000000b905057210 */ /* 0x008fca00007fe4ff */
[----:B------:R-:W-:Y:S02]  /*18b20*/  IMAD.MOV.U32 R191, RZ, RZ, R5 ;  /* 0x000000ffffbf7224 */ /* 0x000fe400078e0005 */
[----:B----4-:R-:W-:-:S03]  /*18b30*/  IMAD.X R2, R2, 0x1, R185, P2 ;  /* 0x0000000102027824 */ /* 0x010fc600010e06b9 */
[----:B------:R1:W-:Y:S04]  /*18b40*/  LDGSTS.E [R181+0x61200], desc[UR16][R190.64], P1 ;  /* 0x61200000beb57fae */ /* 0x0003e80008921850 */
[----:B------:R2:W-:Y:S04]  /*18b50*/  STL [R1+0x2dc], R5 ;  /* 0x0002dc0501007387 */ /* 0x0005e80000100800 */
[----:B------:R-:W-:Y:S01]  /*18b60*/  STL [R1+0x300], R188 ;  /* 0x000300bc01007387 */ /* 0x000fe20000100800 */
[----:B-1----:R-:W-:Y:S01]  /*18b70*/  MOV R190, R188 ;  /* 0x000000bc00be7202 */ /* 0x002fe20000000f00 */
[----:B------:R-:W-:-:S02]  /*18b80*/  IMAD.MOV.U32 R191, RZ, RZ, R2 ;  /* 0x000000ffffbf7224 */ /* 0x000fc400078e0002 */
[----:B--2---:R-:W2:Y:S01]  /*18b90*/  LDL.LU R5, [R1+0x268] ;  /* 0x0002680001057983 */ /* 0x004ea20000300800 */
[----:B------:R-:W-:-:S03]  /*18ba0*/  IADD3 R3, P0, R3, R186, RZ ;  /* 0x000000ba03037210 */ /* 0x000fc60007f1e0ff */
[----:B------:R1:W-:Y:S04]  /*18bb0*/  LDGSTS.E [R181+0x61600], desc[UR16][R190.64], P1 ;  /* 0x61600000beb57fae */ /* 0x0003e80008921850 */
[----:B------:R3:W-:Y:S04]  /*18bc0*/  STL [R1+0x2fc], R2 ;  /* 0x0002fc0201007387 */ /* 0x0007e80000100800 */
[----:B------:R-:W4:Y:S01]  /*18bd0*/  LDL.LU R0, [R1+0x288] ;  /* 0x0002880001007983 */ /* 0x000f220000300800 */
[----:B------:R-:W-:Y:S02]  /*18be0*/  IADD3 R189, P2, R189, R186, RZ ;  /* 0x000000babdbd7210 */ /* 0x000fe40007f5e0ff */
[----:B-1----:R-:W-:Y:S01]  /*18bf0*/  MOV R190, R3 ;  /* 0x0000000300be7202 */ /* 0x002fe20000000f00 */
[----:B---3--:R-:W5:Y:S04]  /*18c00*/  LDL.LU R2, [R1+0x4ac] ;  /* 0x0004ac0001027983 */ /* 0x008f680000300800 */
[----:B------:R-:W3:Y:S01]  /*18c10*/  LDL.LU R188, [R1+0x284] ;  /* 0x0002840001bc7983 */ /* 0x000ee20000300800 */
[----:B------:R-:W-:-:S05]  /*18c20*/  IADD3.X R222, R222, R185, RZ, P0, !PT ;  /* 0x000000b9dede7210 */ /* 0x000fca00007fe4ff */
[----:B------:R-:W-:Y:S02]  /*18c30*/  IMAD.MOV.U32 R191, RZ, RZ, R222 ;  /* 0x000000ffffbf7224 */ /* 0x000fe400078e00de */
[----:B------:R-:W-:Y:S01]  /*18c40*/  IMAD.X R182, R182, 0x1, R185, P2 ;  /* 0x00000001b6b67824 */ /* 0x000fe200010e06b9 */
[----:B------:R1:W-:Y:S04]  /*18c50*/  STL [R1+0x320], R3 ;  /* 0x0003200301007387 */ /* 0x0003e80000100800 */
[----:B------:R1:W-:Y:S04]  /*18c60*/  STL [R1+0x31c], R222 ;  /* 0x00031cde01007387 */ /* 0x0003e80000100800 */
[----:B------:R1:W-:Y:S04]  /*18c70*/  LDGSTS.E [R181+0x61a00], desc[UR16][R190.64], P1 ;  /* 0x61a00000beb57fae */ /* 0x0003e80008921850 */
[----:B------:R-:W-:Y:S04]  /*18c80*/  STL [R1+0x340], R189 ;  /* 0x000340bd01007387 */ /* 0x000fe80000100800 */
[----:B-1----:R-:W3:Y:S01]  /*18c90*/  LDL.LU R3, [R1+0x2a8] ;  /* 0x0002a80001037983 */ /* 0x002ee20000300800 */
[----:B------:R-:W-:Y:S01]  /*18ca0*/  MOV R190, R189 ;  /* 0x000000bd00be7202 */ /* 0x000fe20000000f00 */
[----:B------:R-:W-:-:S02]  /*18cb0*/  IMAD.MOV.U32 R191, RZ, RZ, R182 ;  /* 0x000000ffffbf7224 */ /* 0x000fc400078e00b6 */
[----:B------:R1:W-:Y:S04]  /*18cc0*/  STL [R1+0x33c], R182 ;  /* 0x00033cb601007387 */ /* 0x0003e80000100800 */
[----:B------:R-:W3:Y:S04]  /*18cd0*/  LDL.LU R222, [R1+0x2c8] ;  /* 0x0002c80001de7983 */ /* 0x000ee80000300800 */
[----:B------:R3:W-:Y:S04]  /*18ce0*/  LDGSTS.E [R181+0x61e00], desc[UR16][R190.64], P1 ;  /* 0x61e00000beb57fae */ /* 0x0007e80008921850 */
[----:B-1----:R-:W3:Y:S04]  /*18cf0*/  LDL.LU R182, [R1+0x4a8] ;  /* 0x0004a80001b67983 */ /* 0x002ee80000300800 */
[----:B------:R-:W3:Y:S04]  /*18d00*/  LDL.LU R189, [R1+0x2c4] ;  /* 0x0002c40001bd7983 */ /* 0x000ee80000300800 */
[----:B------:R-:W3:Y:S04]  /*18d10*/  LDL R190, [R1+0x464] ;  /* 0x0004640001be7983 */ /* 0x000ee80000100800 */
[----:B------:R-:W3:Y:S01]  /*18d20*/  LDL.LU R191, [R1+0x264] ;  /* 0x0002640001bf7983 */ /* 0x000ee20000300800 */
[----:B--2---:R-:W-:-:S05]  /*18d30*/  IADD3 R5, P0, R5, R186, RZ ;  /* 0x000000ba05057210 */ /* 0x004fca0007f1e0ff */
[----:B------:R-:W-:Y:S01]  /*18d40*/  STL [R1+0x268], R5 ;  /* 0x0002680501007387 */ /* 0x000fe20000100800 */
[----:B----4-:R-:W-:-:S05]  /*18d50*/  IADD3 R0, P2, R0, R186, RZ ;  /* 0x000000ba00007210 */ /* 0x010fca0007f5e0ff */
[----:B---3--:R-:W-:Y:S01]  /*18d60*/  IMAD.X R188, R188, 0x1, R185, P2 ;  /* 0x00000001bcbc7824 */ /* 0x008fe200010e06b9 */
[----:B------:R-:W-:Y:S01]  /*18d70*/  IADD3 R181, R190, UR4, RZ ;  /* 0x00000004beb57c10 */ /* 0x000fe2000fffe0ff */
[----:B------:R-:W-:Y:S01]  /*18d80*/  IMAD.MOV.U32 R190, RZ, RZ, R5 ;  /* 0x000000ffffbe7224 */ /* 0x000fe200078e0005 */
[----:B------:R-:W-:-:S05]  /*18d90*/  IADD3.X R191, R191, R185, RZ, P0, !PT ;  /* 0x000000b9bfbf7210 */ /* 0x000fca00007fe4ff */
[----:B------:R1:W-:Y:S04]  /*18da0*/  STL [R1+0x264], R191 ;  /* 0x000264bf01007387 */ /* 0x0003e80000100800 */
[----:B------:R2:W-:Y:S04]  /*18db0*/  LDGSTS.E [R181+0x60300], desc[UR16][R190.64], P1 ;  /* 0x60300000beb57fae */ /* 0x0005e80008921850 */
[----:B------:R-:W-:Y:S04]  /*18dc0*/  STL [R1+0x288], R0 ;  /* 0x0002880001007387 */ /* 0x000fe80000100800 */
[----:B------:R3:W-:Y:S01]  /*18dd0*/  STL [R1+0x284], R188 ;  /* 0x000284bc01007387 */ /* 0x0007e20000100800 */
[----:B--2---:R-:W-:Y:S01]  /*18de0*/  MOV R190, R0 ;  /* 0x0000000000be7202 */ /* 0x004fe20000000f00 */
[----:B-1----:R-:W-:-:S02]  /*18df0*/  IMAD.MOV.U32 R191, RZ, RZ, R188 ;  /* 0x000000ffffbf7224 */ /* 0x002fc400078e00bc */
[----:B------:R-:W2:Y:S04]  /*18e00*/  LDL.LU R5, [R1+0x308] ;  /* 0x0003080001057983 */ /* 0x000ea80000300800 */
[----:B---3--:R-:W3:Y:S04]  /*18e10*/  LDL.LU R188, [R1+0x304] ;  /* 0x0003040001bc7983 */ /* 0x008ee80000300800 */
[----:B------:R-:W4:Y:S04]  /*18e20*/  LDL.LU R0, [R1+0x348] ;  /* 0x0003480001007983 */ /* 0x000f280000300800 */
[----:B------:R1:W-:Y:S04]  /*18e30*/  LDGSTS.E [R181+0x60700], desc[UR16][R190.64], P1 ;  /* 0x60700000beb57fae */ /* 0x0003e80008921850 */
[----:B------:R-:W2:Y:S01]  /*18e40*/  LDL.LU R191, [R1+0x2a4] ;  /* 0x0002a40001bf7983 */ /* 0x000ea20000300800 */
[----:B------:R-:W-:-:S02]  /*18e50*/  IADD3 R3, P0, R3, R186, RZ ;  /* 0x000000ba03037210 */ /* 0x000fc40007f1e0ff */
[----:B------:R-:W-:Y:S02]  /*18e60*/  IADD3 R222, P2, R222, R186, RZ ;  /* 0x000000badede7210 */ /* 0x000fe40007f5e0ff */
[----:B-1----:R-:W-:-:S03]  /*18e70*/  MOV R190, R3 ;  /* 0x0000000300be7202 */ /* 0x002fc60000000f00 */
[----:B------:R-:W-:Y:S01]  /*18e80*/  IMAD.X R189, R189, 0x1, R185, P2 ;  /* 0x00000001bdbd7824 */ /* 0x000fe200010e06b9 */
[----:B------:R1:W-:Y:S01]  /*18e90*/  STL [R1+0x2a8], R3 ;  /* 0x0002a80301007387 */ /* 0x0003e20000100800 */
[----:B--2---:R-:W-:-:S05]  /*18ea0*/  IADD3.X R191, R191, R185, RZ, P0, !PT ;  /* 0x000000b9bfbf7210 */ /* 0x004fca00007fe4ff */
[----:B------:R2:W-:Y:S04]  /*18eb0*/  STL [R1+0x2a4], R191 ;  /* 0x0002a4bf01007387 */ /* 0x0005e80000100800 */
[----:B------:R3:W-:Y:S04]  /*18ec0*/  LDGSTS.E [R181+0x60b00], desc[UR16][R190.64], P1 ;  /* 0x60b00000beb57fae */ /* 0x0007e80008921850 */
[----:B------:R-:W-:Y:S04]  /*18ed0*/  STL [R1+0x2c8], R222 ;  /* 0x0002c8de01007387 */ /* 0x000fe80000100800 */
[----:B-1----:R-:W4:Y:S01]  /*18ee0*/  LDL.LU R3, [R1+0x344] ;  /* 0x0003440001037983 */ /* 0x002f220000300800 */
[----:B---3--:R-:W-:Y:S01]  /*18ef0*/  IMAD.MOV.U32 R190, RZ, RZ, R222 ;  /* 0x000000ffffbe7224 */ /* 0x008fe200078e00de */
[----:B--2---:R-:W-:-:S02]  /*18f00*/  MOV R191, R189 ;  /* 0x000000bd00bf7202 */ /* 0x004fc40000000f00 */
[----:B------:R1:W-:Y:S04]  /*18f10*/  STL [R1+0x2c4], R189 ;  /* 0x0002c4bd01007387 */ /* 0x0003e80000100800 */
[----:B------:R2:W-:Y:S04]  /*18f20*/  LDGSTS.E [R181+0x60f00], desc[UR16][R190.64], P1 ;  /* 0x60f00000beb57fae */ /* 0x0005e80008921850 */
[----:B-1----:R-:W5:Y:S04]  /*18f30*/  LDL.LU R189, [R1+0x4a4] ;  /* 0x0004a40001bd7983 */ /* 0x002f680000300800 */
[----:B------:R-:W3:Y:S04]  /*18f40*/  LDL R222, [R1+0x350] ;  /* 0x0003500001de7983 */ /* 0x000ee80000100800 */
[----:B------:R-:W4:Y:S04]  /*18f50*/  LDL.LU R190, [R1+0x2e4] ;  /* 0x0002e40001be7983 */ /* 0x000f280000300800 */
[----:B------:R-:W2:Y:S01]  /*18f60*/  LDL.LU R191, [R1+0x2e8] ;  /* 0x0002e80001bf7983 */ /* 0x000ea20000300800 */
[----:B------:R-:W-:-:S04]  /*18f70*/  IADD3 R5, P2, R5, R186, RZ ;  /* 0x000000ba05057210 */ /* 0x000fc80007f5e0ff */
[----:B------:R-:W-:Y:S02]  /*18f80*/  IADD3.X R188, R188, R185, RZ, P2, !PT ;  /* 0x000000b9bcbc7210 */ /* 0x000fe400017fe4ff */
[----:B--2---:R-:W-:-:S05]  /*18f90*/  IADD3 R191, P0, R191, R186, RZ ;  /* 0x000000babfbf7210 */ /* 0x004fca0007f1e0ff */
[----:B----4-:R-:W-:Y:S01]  /*18fa0*/  IMAD.X R190, R190, 0x1, R185, P0 ;  /* 0x00000001bebe7824 */ /* 0x010fe200000e06b9 */
[----:B------:R1:W-:Y:S04]  /*18fb0*/  STL [R1+0x2e8], R191 ;  /* 0x0002e8bf01007387 */ /* 0x0003e80000100800 */
[----:B------:R2:W-:Y:S01]  /*18fc0*/  STL [R1+0x2e4], R190 ;  /* 0x0002e4be01007387 */ /* 0x0005e20000100800 */
[----:B-1----:R-:W-:-:S04]  /*18fd0*/  LOP3.LUT R191, R191, R190, RZ, 0x3c, !PT ;  /* 0x000000bebfbf7212 */ /* 0x002fc800078e3cff */
[----:B--2---:R-:W-:-:S04]  /*18fe0*/  LOP3.LUT R190, R191, R190, RZ, 0x3c, !PT ;  /* 0x000000bebfbe7212 */ /* 0x004fc800078e3cff */
[----:B------:R-:W-:Y:S01]  /*18ff0*/  LOP3.LUT R191, R191, R190, RZ, 0x3c, !PT ;  /* 0x000000bebfbf7212 */ /* 0x000fe200078e3cff */
[----:B------:R-:W-:Y:S04]  /*19000*/  STL [R1+0x308], R5 ;  /* 0x0003080501007387 */ /* 0x000fe80000100800 */
[----:B------:R1:W-:Y:S04]  /*19010*/  LDGSTS.E [R181+0x61300], desc[UR16][R190.64], P1 ;  /* 0x61300000beb57fae */ /* 0x0003e80008921850 */
[----:B------:R2:W-:Y:S01]  /*19020*/  STL [R1+0x304], R188 ;  /* 0x000304bc01007387 */ /* 0x0005e20000100800 */
[----:B-1----:R-:W-:Y:S01]  /*19030*/  IMAD.MOV.U32 R190, RZ, RZ, R5 ;  /* 0x000000ffffbe7224 */ /* 0x002fe200078e0005 */
[----:B------:R-:W-:-:S02]  /*19040*/  MOV R191, R188 ;  /* 0x000000bc00bf7202 */ /* 0x000fc40000000f00 */
[----:B--2---:R-:W5:Y:S04]  /*19050*/  LDL.LU R188, [R1+0x4a0] ;  /* 0x0004a00001bc7983 */ /* 0x004f680000300800 */
[----:B------:R-:W5:Y:S04]  /*19060*/  LDL.LU R5, [R1+0x49c] ;  /* 0x00049c0001057983 */ /* 0x000f680000300800 */
[----:B------:R1:W-:Y:S04]  /*19070*/  LDGSTS.E [R181+0x61700], desc[UR16][R190.64], P1 ;  /* 0x61700000beb57fae */ /* 0x0003e80008921850 */
[----:B------:R-:W2:Y:S04]  /*19080*/  LDL.LU R190, [R1+0x324] ;  /* 0x0003240001be7983 */ /* 0x000ea80000300800 */
[----:B------:R-:W1:Y:S01]  /*19090*/  LDL.LU R191, [R1+0x328] ;  /* 0x0003280001bf7983 */ /* 0x000e620000300800 */
[----:B------:R-:W-:-:S04]  /*190a0*/  IADD3 R0, P2, R0, R186, RZ ;  /* 0x000000ba00007210 */ /* 0x000fc80007f5e0ff */
[----:B------:R-:W-:Y:S02]  /*190b0*/  IADD3.X R3, R3, R185, RZ, P2, !PT ;  /* 0x000000b903037210 */ /* 0x000fe400017fe4ff */
[----:B-1----:R-:W-:-:S05]  /*190c0*/  IADD3 R191, P0, R191, R186, RZ ;  /* 0x000000babfbf7210 */ /* 0x002fca0007f1e0ff */
[----:B--2---:R-:W-:Y:S01]  /*190d0*/  IMAD.X R190, R190, 0x1, R185, P0 ;  /* 0x00000001bebe7824 */ /* 0x004fe200000e06b9 */
        /* <DEDUP_REMOVED lines=8> */
[----:B-1----:R-:W-:Y:S01]  /*19160*/  MOV R191, R3 ;  /* 0x0000000300bf7202 */ /* 0x002fe20000000f00 */
[----:B------:R-:W-:-:S02]  /*19170*/  IMAD.MOV.U32 R190, RZ, RZ, R0 ;  /* 0x000000ffffbe7224 */ /* 0x000fc400078e0000 */
[----:B--2---:R1:W5:Y:S04]  /*19180*/  LDL.LU R3, [R1+0x498] ;  /* 0x0004980001037983 */ /* 0x0043680000300800 */
[----:B------:R1:W5:Y:S01]  /*19190*/  LDL.LU R0, [R1+0x494] ;  /* 0x0004940001007983 */ /* 0x0003620000300800 */
[----:B------:R-:W-:-:S03]  /*191a0*/  VIADD R182, R182, 0x1 ;  /* 0x00000001b6b67836 */ /* 0x000fc60000000000 */
[----:B------:R1:W-:Y:S02]  /*191b0*/  LDGSTS.E [R181+0x61f00], desc[UR16][R190.64], P1 ;  /* 0x61f00000beb57fae */ /* 0x0003e40008921850 */
[----:B---3--:R-:W-:Y:S02]  /*191c0*/  ISETP.NE.U32.AND P0, PT, R182, R222, PT ;  /* 0x000000deb600720c */ /* 0x008fe40003f05070 */
[----:B------:R-:W0:Y:S11]  /*191d0*/  LDGDEPBAR ;  /* 0x00000000000079af */ /* 0x000e360000000000 */
[----:B-1----:R-:W-:Y:S05]  /*191e0*/  @P0 BRA `(.L_x_1) ;  /* 0xffffff9800800947 */ /* 0x002fea000383ffff */
.L_x_0:
[----:B------:R-:W1:Y:S01]  /*191f0*/  S2R R8, SR_TID.X ;  /* 0x0000000000087919 */ /* 0x000e620000002100 */
[----:B------:R-:W-:Y:S02]  /*19200*/  WARPGROUP.DEPBAR.LE gsb0, 0x0 ;  /* 0x00008000000079c5 */ /* 0x000fe40000010000 */
[----:B------:R-:W-:-:S04]  /*19210*/  DEPBAR.LE SB0, 0x0 ;  /* 0x000080000000791a */ /* 0x000fc80000000000 */
[----:B-----5:R-:W-:Y:S01]  /*19220*/  VIADD R4, R0, 0x1 ;  /* 0x0000000100047836 */ /* 0x020fe20000000000 */
[----:B------:R-:W-:Y:S01]  /*19230*/  MOV R12, R120 ;  /* 0x00000078000c7202 */ /* 0x000fe20000000f00 */
[----:B------:R-:W-:Y:S01]  /*19240*/  IMAD.MOV.U32 R13, RZ, RZ, R122 ;  /* 0x000000ffff0d7224 */ /* 0x000fe200078e007a */
[----:B------:R-:W-:Y:S01]  /*19250*/  MOV R14, R88 ;  /* 0x00000058000e7202 */ /* 0x000fe20000000f00 */
[----:B------:R-:W-:Y:S01]  /*19260*/  IMAD.MOV.U32 R15, RZ, RZ, R90 ;  /* 0x000000ffff0f7224 */ /* 0x000fe200078e005a */
[-C--:B------:R-:W-:Y:S01]  /*19270*/  ISETP.GE.AND P3, PT, R4, R189.reuse, PT ;  /* 0x000000bd0400720c */ /* 0x080fe20003f66270 */
[C---:B------:R-:W-:Y:S01]  /*19280*/  VIADD R4, R0.reuse, 0x2 ;  /* 0x0000000200047836 */ /* 0x040fe20000000000 */
[----:B------:R-:W-:Y:S01]  /*19290*/  IADD3 R2, R0, 0x3f, RZ ;  /* 0x0000003f00027810 */ /* 0x000fe20007ffe0ff */
[----:B------:R-:W-:Y:S01]  /*192a0*/  IMAD.MOV.U32 R17, RZ, RZ, R58 ;  /* 0x000000ffff117224 */ /* 0x000fe200078e003a */
[----:B------:R-:W-:Y:S01]  /*192b0*/  MOV R16, R56 ;  /* 0x0000003800107202 */ /* 0x000fe20000000f00 */
[----:B------:R-:W-:Y:S01]  /*192c0*/  IMAD.MOV.U32 R19, RZ, RZ, R26 ;  /* 0x000000ffff137224 */ /* 0x000fe200078e001a */
[-C--:B------:R-:W-:Y:S01]  /*192d0*/  ISETP.GE.AND P1, PT, R4, R189.reuse, PT ;  /* 0x000000bd0400720c */ /* 0x080fe20003f26270 */
[----:B------:R-:W-:Y:S01]  /*192e0*/  IMAD.MOV.U32 R21, RZ, RZ, R123 ;  /* 0x000000ffff157224 */ /* 0x000fe200078e007b */
[-C--:B------:R-:W-:Y:S01]  /*192f0*/  ISETP.GE.AND P0, PT, R2, R189.reuse, PT ;  /* 0x000000bd0200720c */ /* 0x080fe20003f06270 */
[----:B------:R-:W-:Y:S01]  /*19300*/  IMAD.MOV.U32 R23, RZ, RZ, R91 ;  /* 0x000000ffff177224 */ /* 0x000fe200078e005b */
[----:B------:R-:W-:Y:S01]  /*19310*/  IADD3 R2, R0, 0x3, RZ ;  /* 0x0000000300027810 */ /* 0x000fe20007ffe0ff */
[----:B------:R-:W-:Y:S01]  /*19320*/  IMAD.MOV.U32 R91, RZ, RZ, R94 ;  /* 0x000000ffff5b7224 */ /* 0x000fe200078e005e */
[----:B------:R-:W-:Y:S01]  /*19330*/  MOV R18, R24 ;  /* 0x0000001800127202 */ /* 0x000fe20000000f00 */
[----:B------:R-:W-:Y:S01]  /*19340*/  IMAD.MOV.U32 R123, RZ, RZ, R30 ;  /* 0x000000ffff7b7224 */ /* 0x000fe200078e001e */
[----:B------:R-:W-:Y:S01]  /*19350*/  ISETP.GE.AND P4, PT, R2, R189, PT ;  /* 0x000000bd0200720c */ /* 0x000fe20003f86270 */
[----:B------:R-:W-:Y:S01]  /*19360*/  IMAD.MOV.U32 R153, RZ, RZ, R67 ;  /* 0x000000ffff997224 */ /* 0x000fe200078e0043 */
[----:B------:R-:W-:Y:S01]  /*19370*/  MOV R20, R121 ;  /* 0x0000007900147202 */ /* 0x000fe20000000f00 */
[----:B------:R-:W-:Y:S01]  /*19380*/  IMAD.MOV.U32 R121, RZ, RZ, R62 ;  /* 0x000000ffff797224 */ /* 0x000fe200078e003e */
[----:B------:R-:W-:Y:S01]  /*19390*/  MOV R22, R89 ;  /* 0x0000005900167202 */ /* 0x000fe20000000f00 */
[----:B------:R-:W-:Y:S01]  /*193a0*/  IMAD.MOV.U32 R89, RZ, RZ, R126 ;  /* 0x000000ffff597224 */ /* 0x000fe200078e007e */
[C---:B-1----:R-:W-:Y:S01]  /*193b0*/  SHF.L.U32 R6, R8.reuse, 0x4, RZ ;  /* 0x0000000408067819 */ /* 0x042fe200000006ff */
[----:B------:R-:W-:Y:S01]  /*193c0*/  IMAD.SHL.U32 R7, R8, 0x40, RZ ;  /* 0x0000004008077824 */ /* 0x000fe200078e00ff */
[----:B------:R-:W-:Y:S01]  /*193d0*/  MOV R56, R57 ;  /* 0x0000003900387202 */ /* 0x000fe20000000f00 */
[----:B------:R-:W-:Y:S01]  /*193e0*/  IMAD.MOV.U32 R57, RZ, RZ, R59 ;  /* 0x000000ffff397224 */ /* 0x000fe200078e003b */
[----:B------:R-:W-:Y:S01]  /*193f0*/  LOP3.LUT R6, R6, 0xf0, RZ, 0xc0, !PT ;  /* 0x000000f006067812 */ /* 0x000fe200078ec0ff */
[----:B------:R-:W-:Y:S01]  /*19400*/  IMAD.MOV.U32 R59, RZ, RZ, R27 ;  /* 0x000000ffff3b7224 */ /* 0x000fe200078e001b */
[----:B------:R-:W-:Y:S01]  /*19410*/  LOP3.LUT R9, R7, 0x400, RZ, 0xc0, !PT ;  /* 0x0000040007097812 */ /* 0x000fe200078ec0ff */
[----:B------:R-:W-:Y:S01]  /*19420*/  IMAD.MOV.U32 R155, RZ, RZ, R35 ;  /* 0x000000ffff9b7224 */ /* 0x000fe200078e0023 */
[----:B------:R-:W-:Y:S01]  /*19430*/  SHF.L.U32 R7, R8, 0x3, RZ ;  /* 0x0000000308077819 */ /* 0x000fe200000006ff */
[----:B------:R-:W-:Y:S01]  /*19440*/  ULDC.64 UR4, c[0x0][0x220] ;  /* 0x0000880000047ab9 */ /* 0x000fe20000000a00 */
[----:B------:R-:W-:-:S02]  /*19450*/  IADD3 R6, R9, UR8, R6 ;  /* 0x0000000809067c10 */ /* 0x000fc4000fffe006 */
[----:B------:R-:W-:Y:S02]  /*19460*/  LOP3.LUT R7, R7, 0x300, RZ, 0xc0, !PT ;  /* 0x0000030007077812 */ /* 0x000fe400078ec0ff */
[----:B------:R-:W-:Y:S02]  /*19470*/  LOP3.LUT R8, R8, 0x7f, RZ, 0xc0, !PT ;  /* 0x0000007f08087812 */ /* 0x000fe400078ec0ff */
[----:B------:R-:W-:Y:S01]  /*19480*/  MOV R58, R25 ;  /* 0x00000019003a7202 */ /* 0x000fe20000000f00 */
[----:B------:R-:W-:Y:S01]  /*19490*/  IMAD.IADD R4, R7, 0x1, R6 ;  /* 0x0000000107047824 */ /* 0x000fe200078e0206 */
[----:B------:R-:W-:Y:S01]  /*194a0*/  BAR.SYNC.DEFER_BLOCKING 0x0 ;  /* 0x0000000000007b1d */ /* 0x000fe20000010000 */
[----:B------:R-:W-:Y:S02]  /*194b0*/  LEA R2, R8, UR8, 0x4 ;  /* 0x0000000808027c11 */ /* 0x000fe4000f8e20ff */
[----:B------:R-:W-:Y:S02]  /*194c0*/  MOV R88, R124 ;  /* 0x0000007c00587202 */ /* 0x000fe40000000f00 */
[----:B------:R-:W-:-:S03]  /*194d0*/  MOV R90, R92 ;  /* 0x0000005c005a7202 */ /* 0x000fc60000000f00 */
[----:B------:R-:W1:Y:S01]  /*194e0*/  LDC R6, c[0x0][0x244] ;  /* 0x00009100ff067b82 */ /* 0x000e620000000800 */
[----:B------:R-:W-:Y:S02]  /*194f0*/  MOV R120, R60 ;  /* 0x0000003c00787202 */ /* 0x000fe40000000f00 */
[----:B------:R-:W-:Y:S02]  /*19500*/  MOV R122, R28 ;  /* 0x0000001c007a7202 */ /* 0x000fe40000000f00 */
[----:B------:R-:W-:Y:S02]  /*19510*/  MOV R92, R61 ;  /* 0x0000003d005c7202 */ /* 0x000fe40000000f00 */
[----:B------:R-:W-:Y:S02]  /*19520*/  MOV R94, R29 ;  /* 0x0000001d005e7202 */ /* 0x000fe40000000f00 */
[----:B------:R-:W-:Y:S02]  /*19530*/  MOV R124, R64 ;  /* 0x00000040007c7202 */ /* 0x000fe40000000f00 */
[----:B------:R-:W-:-:S02]  /*19540*/  MOV R126, R32 ;  /* 0x00000020007e7202 */ /* 0x000fc40000000f00 */
[----:B------:R-:W-:Y:S02]  /*19550*/  MOV R152, R65 ;  /* 0x0000004100987202 */ /* 0x000fe40000000f00 */
[----:B------:R-:W-:Y:S02]  /*19560*/  MOV R154, R33 ;  /* 0x00000021009a7202 */ /* 0x000fe40000000f00 */
[C---:B------:R-:W-:Y:S01]  /*19570*/  ISETP.GE.AND P2, PT, R3.reuse, R188, PT ;  /* 0x000000bc0300720c */ /* 0x040fe20003f46270 */
[----:B------:R-:W-:Y:S01]  /*19580*/  STSM.16.M88.4 [R4], R12 ;  /* 0x0000000c04007844 */ /* 0x000fe20000000200 */
[----:B------:R-:W-:Y:S01]  /*19590*/  BAR.SYNC.DEFER_BLOCKING 0x0 ;  /* 0x0000000000007b1d */ /* 0x000fe20000010000 */
[CC--:B------:R-:W-:Y:S01]  /*195a0*/  ISETP.GE.AND P5, PT, R0.reuse, R189.reuse, PT ;  /* 0x000000bd0000720c */ /* 0x0c0fe20003fa6270 */
[----:B-1----:R-:W-:Y:S01]  /*195b0*/  IMAD R7, R3, R6, RZ ;  /* 0x0000000603077224 */ /* 0x002fe200078e02ff */
[----:B------:R-:W-:Y:S02]  /*195c0*/  ISETP.LT.AND P2, PT, R0, R189, !P2 ;  /* 0x000000bd0000720c */ /* 0x000fe40005741270 */
[----:B------:R-:W-:Y:S01]  /*195d0*/  ISETP.LT.AND P5, PT, R5, R188, !P5 ;  /* 0x000000bc0500720c */ /* 0x000fe20006fa1270 */
[----:B------:R-:W1:Y:S02]  /*195e0*/  LDS.128 R8, [R2] ;  /* 0x0000000002087984 */ /* 0x000e640000000c00 */
[----:B------:R-:W-:Y:S06]  /*195f0*/  BAR.SYNC.DEFER_BLOCKING 0x0 ;  /* 0x0000000000007b1d */ /* 0x000fec0000010000 */
[----:B------:R-:W-:Y:S02]  /*19600*/  STSM.16.M88.4 [R4], R16 ;  /* 0x0000001004007844 */ /* 0x000fe40000000200 */
[----:B------:R-:W-:Y:S06]  /*19610*/  BAR.SYNC.DEFER_BLOCKING 0x0 ;  /* 0x0000000000007b1d */ /* 0x000fec0000010000 */
[----:B------:R-:W2:Y:S02]  /*19620*/  LDS.128 R12, [R2] ;  /* 0x00000000020c7984 */ /* 0x000ea40000000c00 */
[----:B------:R-:W-:Y:S06]  /*19630*/  BAR.SYNC.DEFER_BLOCKING 0x0 ;  /* 0x0000000000007b1d */ /* 0x000fec0000010000 */
[----:B------:R-:W-:Y:S02]  /*19640*/  STSM.16.M88.4 [R4], R20 ;  /* 0x0000001404007844 */ /* 0x000fe40000000200 */
[----:B------:R-:W-:Y:S06]  /*19650*/  BAR.SYNC.DEFER_BLOCKING 0x0 ;  /* 0x0000000000007b1d */ /* 0x000fec0000010000 */
[----:B------:R-:W3:Y:S02]  /*19660*/  LDS.128 R24, [R2] ;  /* 0x0000000002187984 */ /* 0x000ee40000000c00 */
[----:B------:R-:W-:Y:S06]  /*19670*/  BAR.SYNC.DEFER_BLOCKING 0x0 ;  /* 0x0000000000007b1d */ /* 0x000fec0000010000 */
[----:B------:R4:W-:Y:S02]  /*19680*/  STSM.16.M88.4 [R4], R56 ;  /* 0x0000003804007844 */ /* 0x0009e40000000200 */
[----:B------:R-:W-:Y:S01]  /*19690*/  BAR.SYNC.DEFER_BLOCKING 0x0 ;  /* 0x0000000000007b1d */ /* 0x000fe20000010000 */
[----:B----4-:R-:W-:Y:S01]  /*196a0*/  MOV R56, R125 ;  /* 0x0000007d00387202 */ /* 0x010fe20000000f00 */
[----:B------:R-:W-:Y:S01]  /*196b0*/  IMAD.MOV.U32 R57, RZ, RZ, R127 ;  /* 0x000000ffff397224 */ /* 0x000fe200078e007f */
[----:B------:R-:W-:Y:S01]  /*196c0*/  MOV R58, R93 ;  /* 0x0000005d003a7202 */ /* 0x000fe20000000f00 */
[----:B------:R-:W-:-:S02]  /*196d0*/  IMAD.MOV.U32 R59, RZ, RZ, R95 ;  /* 0x000000ffff3b7224 */ /* 0x000fc400078e005f */
[----:B------:R-:W-:Y:S02]  /*196e0*/  IMAD.MOV.U32 R93, RZ, RZ, R63 ;  /* 0x000000ffff5d7224 */ /* 0x000fe400078e003f */
[----:B------:R-:W-:Y:S02]  /*196f0*/  IMAD.MOV.U32 R95, RZ, RZ, R31 ;  /* 0x000000ffff5f7224 */ /* 0x000fe400078e001f */
[----:B------:R-:W-:Y:S02]  /*19700*/  IMAD.MOV.U32 R125, RZ, RZ, R66 ;  /* 0x000000ffff7d7224 */ /* 0x000fe400078e0042 */
[----:B------:R-:W-:Y:S01]  /*19710*/  IMAD.MOV.U32 R127, RZ, RZ, R34 ;  /* 0x000000ffff7f7224 */ /* 0x000fe200078e0022 */
[----:B------:R-:W4:Y:S01]  /*19720*/  LDS.128 R20, [R2] ;  /* 0x0000000002147984 */ /* 0x000f220000000c00 */
[----:B------:R-:W-:Y:S06]  /*19730*/  BAR.SYNC.DEFER_BLOCKING 0x0 ;  /* 0x0000000000007b1d */ /* 0x000fec0000010000 */
[----:B------:R-:W-:Y:S02]  /*19740*/  STSM.16.M88.4 [R4], R88 ;  /* 0x0000005804007844 */ /* 0x000fe40000000200 */
[----:B------:R-:W-:Y:S06]  /*19750*/  BAR.SYNC.DEFER_BLOCKING 0x0 ;  /* 0x0000000000007b1d */ /* 0x000fec0000010000 */
[----:B------:R-:W4:Y:S02]  /*19760*/  LDS.128 R16, [R2] ;  /* 0x0000000002107984 */ /* 0x000f240000000c00 */
[----:B------:R-:W-:Y:S06]  /*19770*/  BAR.SYNC.DEFER_BLOCKING 0x0 ;  /* 0x0000000000007b1d */ /* 0x000fec0000010000 */
[----:B------:R1:W-:Y:S02]  /*19780*/  STSM.16.M88.4 [R4], R120 ;  /* 0x0000007804007844 */ /* 0x0003e40000000200 */
[----:B------:R-:W-:Y:S01]  /*19790*/  BAR.SYNC.DEFER_BLOCKING 0x0 ;  /* 0x0000000000007b1d */ /* 0x000fe20000010000 */
[----:B-1----:R-:W-:Y:S01]  /*197a0*/  MOV R120, R128 ;  /* 0x0000008000787202 */ /* 0x002fe20000000f00 */
[----:B------:R-:W-:Y:S01]  /*197b0*/  IMAD.MOV.U32 R121, RZ, RZ, R130 ;  /* 0x000000ffff797224 */ /* 0x000fe200078e0082 */
[----:B------:R-:W-:Y:S01]  /*197c0*/  MOV R122, R96 ;  /* 0x00000060007a7202 */ /* 0x000fe20000000f00 */
[----:B------:R-:W-:Y:S01]  /*197d0*/  IMAD.MOV.U32 R123, RZ, RZ, R98 ;  /* 0x000000ffff7b7224 */ /* 0x000fe200078e0062 */
[----:B------:R-:W-:Y:S01]  /*197e0*/  MOV R128, R129 ;  /* 0x0000008100807202 */ /* 0x000fe20000000f00 */
[----:B------:R-:W-:Y:S01]  /*197f0*/  IMAD.MOV.U32 R129, RZ, RZ, R131 ;  /* 0x000000ffff817224 */ /* 0x000fe200078e0083 */
[----:B------:R-:W-:Y:S01]  /*19800*/  MOV R130, R97 ;  /* 0x0000006100827202 */ /* 0x000fe20000000f00 */
[----:B------:R-:W-:Y:S01]  /*19810*/  IMAD.MOV.U32 R131, RZ, RZ, R99 ;  /* 0x000000ffff837224 */ /* 0x000fe200078e0063 */
[----:B------:R-:W1:Y:S01]  /*19820*/  LDS.128 R88, [R2] ;  /* 0x0000000002587984 */ /* 0x000e620000000c00 */
[----:B------:R-:W-:Y:S06]  /*19830*/  BAR.SYNC.DEFER_BLOCKING 0x0 ;  /* 0x0000000000007b1d */ /* 0x000fec0000010000 */
[----:B------:R-:W-:Y:S02]  /*19840*/  STSM.16.M88.4 [R4], R56 ;  /* 0x0000003804007844 */ /* 0x000fe40000000200 */
[----:B------:R-:W-:Y:S06]  /*19850*/  BAR.SYNC.DEFER_BLOCKING 0x0 ;  /* 0x0000000000007b1d */ /* 0x000fec0000010000 */
[----:B------:R-:W1:Y:S02]  /*19860*/  LDS.128 R60, [R2] ;  /* 0x00000000023c7984 */ /* 0x000e640000000c00 */
[----:B------:R-:W-:Y:S06]  /*19870*/  BAR.SYNC.DEFER_BLOCKING 0x0 ;  /* 0x0000000000007b1d */ /* 0x000fec0000010000 */
[----:B------:R-:W-:Y:S02]  /*19880*/  STSM.16.M88.4 [R4], R92 ;  /* 0x0000005c04007844 */ /* 0x000fe40000000200 */
[----:B------:R-:W-:Y:S06]  /*19890*/  BAR.SYNC.DEFER_BLOCKING 0x0 ;  /* 0x0000000000007b1d */ /* 0x000fec0000010000 */
[----:B------:R-:W1:Y:S02]  /*198a0*/  LDS.128 R56, [R2] ;  /* 0x0000000002387984 */ /* 0x000e640000000c00 */
[----:B------:R-:W-:Y:S06]  /*198b0*/  BAR.SYNC.DEFER_BLOCKING 0x0 ;  /* 0x0000000000007b1d */ /* 0x000fec0000010000 */
[----:B------:R2:W-:Y:S02]  /*198c0*/  STSM.16.M88.4 [R4], R120 ;  /* 0x0000007804007844 */ /* 0x0005e40000000200 */
[----:B------:R-:W-:Y:S01]  /*198d0*/  BAR.SYNC.DEFER_BLOCKING 0x0 ;  /* 0x0000000000007b1d */ /* 0x000fe20000010000 */
[----:B--2---:R-:W-:Y:S01]  /*198e0*/  MOV R120, R132 ;  /* 0x0000008400787202 */ /* 0x004fe20000000f00 */
[----:B------:R-:W-:Y:S01]  /*198f0*/  IMAD.MOV.U32 R121, RZ, RZ, R134 ;  /* 0x000000ffff797224 */ /* 0x000fe200078e0086 */
[----:B------:R-:W-:Y:S01]  /*19900*/  MOV R122, R100 ;  /* 0x00000064007a7202 */ /* 0x000fe20000000f00 */
[----:B------:R-:W-:Y:S01]  /*19910*/  IMAD.MOV.U32 R123, RZ, RZ, R102 ;  /* 0x000000ffff7b7224 */ /* 0x000fe200078e0066 */
[----:B------:R-:W-:-:S02]  /*19920*/  MOV R132, R69 ;  /* 0x0000004500847202 */ /* 0x000fc40000000f00 */
[----:B------:R-:W-:Y:S01]  /*19930*/  MOV R134, R37 ;  /* 0x0000002500867202 */ /* 0x000fe20000000f00 */
[----:B------:R-:W2:Y:S01]  /*19940*/  LDS.128 R28, [R2] ;  /* 0x00000000021c7984 */ /* 0x000ea20000000c00 */
[----:B------:R-:W-:Y:S06]  /*19950*/  BAR.SYNC.DEFER_BLOCKING 0x0 ;  /* 0x0000000000007b1d */ /* 0x000fec0000010000 */
[----:B------:R3:W-:Y:S02]  /*19960*/  STSM.16.M88.4 [R4], R124 ;  /* 0x0000007c04007844 */ /* 0x0007e40000000200 */
[----:B------:R-:W-:Y:S01]  /*19970*/  BAR.SYNC.DEFER_BLOCKING 0x0 ;  /* 0x0000000000007b1d */ /* 0x000fe20000010000 */
[----:B---3--:R-:W-:Y:S01]  /*19980*/  MOV R124, R68 ;  /* 0x00000044007c7202 */ /* 0x008fe20000000f00 */
[----:B------:R-:W-:Y:S01]  /*19990*/  IMAD.MOV.U32 R125, RZ, RZ, R70 ;  /* 0x000000ffff7d7224 */ /* 0x000fe200078e0046 */
[----:B------:R-:W-:Y:S01]  /*199a0*/  MOV R126, R36 ;  /* 0x00000024007e7202 */ /* 0x000fe20000000f00 */
[----:B------:R-:W-:-:S02]  /*199b0*/  IMAD.MOV.U32 R127, RZ, RZ, R38 ;  /* 0x000000ffff7f7224 */ /* 0x000fc400078e0026 */
        /* <DEDUP_REMOVED lines=9> */
[----:B------:R-:W-:Y:S01]  /*19a50*/  IMAD.MOV.U32 R135, RZ, RZ, R39 ;  /* 0x000000ffff877224 */ /* 0x000fe200078e0027 */
[----:B------:R-:W4:Y:S01]  /*19a60*/  LDS.128 R92, [R2] ;  /* 0x00000000025c7984 */ /* 0x000f220000000c00 */
[----:B------:R-:W-:Y:S06]  /*19a70*/  BAR.SYNC.DEFER_BLOCKING 0x0 ;  /* 0x0000000000007b1d */ /* 0x000fec0000010000 */
[----:B------:R1:W-:Y:S02]  /*19a80*/  STSM.16.M88.4 [R4], R152 ;  /* 0x0000009804007844 */ /* 0x0003e40000000200 */
[----:B------:R-:W-:Y:S01]  /*19a90*/  BAR.SYNC.DEFER_BLOCKING 0x0 ;  /* 0x0000000000007b1d */ /* 0x000fe20000010000 */
[----:B-1----:R-:W-:Y:S01]  /*19aa0*/  MOV R152, R72 ;  /* 0x0000004800987202 */ /* 0x002fe20000000f00 */
[----:B------:R-:W-:Y:S01]  /*19ab0*/  IMAD.MOV.U32 R153, RZ, RZ, R74 ;  /* 0x000000ffff997224 */ /* 0x000fe200078e004a */
[----:B------:R-:W-:Y:S01]  /*19ac0*/  MOV R154, R40 ;  /* 0x00000028009a7202 */ /* 0x000fe20000000f00 */
[----:B------:R-:W-:-:S02]  /*19ad0*/  IMAD.MOV.U32 R155, RZ, RZ, R42 ;  /* 0x000000ffff9b7224 */ /* 0x000fc400078e002a */
        /* <DEDUP_REMOVED lines=13> */
[----:B------:R-:W-:Y:S02]  /*19bb0*/  MOV R138, R108 ;  /* 0x0000006c008a7202 */ /* 0x000fe40000000f00 */
        /* <DEDUP_REMOVED lines=9> */
[----:B------:R-:W-:Y:S01]  /*19c50*/  IMAD.MOV.U32 R137, RZ, RZ, R142 ;  /* 0x000000ffff897224 */ /* 0x000fe200078e008e */
[----:B------:R-:W-:Y:S01]  /*19c60*/  MOV R142, R45 ;  /* 0x0000002d008e7202 */ /* 0x000fe20000000f00 */
[----:B------:R-:W-:Y:S01]  /*19c70*/  IMAD.MOV.U32 R139, RZ, RZ, R110 ;  /* 0x000000ffff8b7224 */ /* 0x000fe200078e006e */
[----:B------:R-:W3:Y:S01]  /*19c80*/  LDS.128 R100, [R2] ;  /* 0x0000000002647984 */ /* 0x000ee20000000c00 */
[----:B------:R-:W-:Y:S06]  /*19c90*/  BAR.SYNC.DEFER_BLOCKING 0x0 ;  /* 0x0000000000007b1d */ /* 0x000fec0000010000 */
[----:B------:R4:W-:Y:S02]  /*19ca0*/  STSM.16.M88.4 [R4], R132 ;  /* 0x0000008404007844 */ /* 0x0009e40000000200 */
[----:B------:R-:W-:Y:S01]  /*19cb0*/  BAR.SYNC.DEFER_BLOCKING 0x0 ;  /* 0x0000000000007b1d */ /* 0x000fe20000010000 */
[----:B----4-:R-:W-:Y:S01]  /*19cc0*/  MOV R132, R73 ;  /* 0x0000004900847202 */ /* 0x010fe20000000f00 */
[----:B------:R-:W-:Y:S01]  /*19cd0*/  IMAD.MOV.U32 R133, RZ, RZ, R75 ;  /* 0x000000ffff857224 */ /* 0x000fe200078e004b */
[----:B------:R-:W-:Y:S01]  /*19ce0*/  MOV R134, R41 ;  /* 0x0000002900867202 */ /* 0x000fe20000000f00 */
[----:B------:R-:W-:-:S02]  /*19cf0*/  IMAD.MOV.U32 R135, RZ, RZ, R43 ;  /* 0x000000ffff877224 */ /* 0x000fc400078e002b */
[----:B------:R-:W4:Y:S02]  /*19d00*/  LDS.128 R68, [R2] ;  /* 0x0000000002447984 */ /* 0x000f240000000c00 */
        /* <DEDUP_REMOVED lines=22> */
[----:B------:R-:W-:-:S02]  /*19e70*/  IMAD.MOV.U32 R135, RZ, RZ, R111 ;  /* 0x000000ffff877224 */ /* 0x000fc400078e006f */
[----:B------:R-:W-:Y:S02]  /*19e80*/  IMAD.MOV.U32 R141, RZ, RZ, R79 ;  /* 0x000000ffff8d7224 */ /* 0x000fe400078e004f */
[----:B------:R-:W-:Y:S01]  /*19e90*/  IMAD.MOV.U32 R143, RZ, RZ, R47 ;  /* 0x000000ffff8f7224 */ /* 0x000fe200078e002f */
[----:B------:R-:W2:Y:S01]  /*19ea0*/  LDS.128 R72, [R2] ;  /* 0x0000000002487984 */ /* 0x000ea20000000c00 */
[----:B------:R-:W-:Y:S06]  /*19eb0*/  BAR.SYNC.DEFER_BLOCKING 0x0 ;  /* 0x0000000000007b1d */ /* 0x000fec0000010000 */
[----:B------:R3:W-:Y:S02]  /*19ec0*/  STSM.16.M88.4 [R4], R136 ;  /* 0x0000008804007844 */ /* 0x0007e40000000200 */
[----:B------:R-:W-:Y:S01]  /*19ed0*/  BAR.SYNC.DEFER_BLOCKING 0x0 ;  /* 0x0000000000007b1d */ /* 0x000fe20000010000 */
[----:B---3--:R-:W-:Y:S01]  /*19ee0*/  MOV R136, R144 ;  /* 0x0000009000887202 */ /* 0x008fe20000000f00 */
[----:B------:R-:W-:Y:S01]  /*19ef0*/  IMAD.MOV.U32 R137, RZ, RZ, R146 ;  /* 0x000000ffff897224 */ /* 0x000fe200078e0092 */
[----:B------:R-:W-:Y:S01]  /*19f00*/  MOV R138, R112 ;  /* 0x00000070008a7202 */ /* 0x000fe20000000f00 */
[----:B------:R-:W-:Y:S01]  /*19f10*/  IMAD.MOV.U32 R139, RZ, RZ, R114 ;  /* 0x000000ffff8b7224 */ /* 0x000fe200078e0072 */
[----:B------:R-:W-:Y:S01]  /*19f20*/  MOV R144, R148 ;  /* 0x0000009400907202 */ /* 0x000fe20000000f00 */
[----:B------:R-:W-:Y:S01]  /*19f30*/  IMAD.MOV.U32 R148, RZ, RZ, R85 ;  /* 0x000000ffff947224 */ /* 0x000fe200078e0055 */
[----:B------:R-:W-:Y:S01]  /*19f40*/  MOV R146, R116 ;  /* 0x0000007400927202 */ /* 0x000fe20000000f00 */
        /* <DEDUP_REMOVED lines=20> */
[----:B------:R-:W-:Y:S02]  /*1a090*/  IMAD.MOV.U32 R145, RZ, RZ, R150 ;  /* 0x000000ffff917224 */ /* 0x000fe400078e0096 */
[----:B------:R-:W-:Y:S02]  /*1a0a0*/  IMAD.MOV.U32 R147, RZ, RZ, R118 ;  /* 0x000000ffff937224 */ /* 0x000fe400078e0076 */
[----:B------:R-:W-:Y:S01]  /*1a0b0*/  IMAD.MOV.U32 R150, RZ, RZ, R53 ;  /* 0x000000ffff967224 */ /* 0x000fe200078e0035 */
[----:B------:R-:W1:Y:S01]  /*1a0c0*/  LDS.128 R76, [R2] ;  /* 0x00000000024c7984 */ /* 0x000e620000000c00 */
[----:B------:R-:W-:Y:S06]  /*1a0d0*/  BAR.SYNC.DEFER_BLOCKING 0x0 ;  /* 0x0000000000007b1d */ /* 0x000fec0000010000 */
[----:B------:R2:W-:Y:S02]  /*1a0e0*/  STSM.16.M88.4 [R4], R136 ;  /* 0x0000008804007844 */ /* 0x0005e40000000200 */
[----:B------:R-:W-:Y:S01]  /*1a0f0*/  BAR.SYNC.DEFER_BLOCKING 0x0 ;  /* 0x0000000000007b1d */ /* 0x000fe20000010000 */
[----:B--2---:R-:W-:Y:S01]  /*1a100*/  MOV R136, R81 ;  /* 0x0000005100887202 */ /* 0x004fe20000000f00 */
[----:B------:R-:W-:Y:S01]  /*1a110*/  IMAD.MOV.U32 R137, RZ, RZ, R83 ;  /* 0x000000ffff897224 */ /* 0x000fe200078e0053 */
[----:B------:R-:W-:Y:S01]  /*1a120*/  MOV R138, R49 ;  /* 0x00000031008a7202 */ /* 0x000fe20000000f00 */
[----:B------:R-:W-:-:S02]  /*1a130*/  IMAD.MOV.U32 R139, RZ, RZ, R51 ;  /* 0x000000ffff8b7224 */ /* 0x000fc400078e0033 */
[----:B------:R-:W2:Y:S02]  /*1a140*/  LDS.128 R44, [R2] ;  /* 0x00000000022c7984 */ /* 0x000ea40000000c00 */
[----:B------:R-:W-:Y:S06]  /*1a150*/  BAR.SYNC.DEFER_BLOCKING 0x0 ;  /* 0x0000000000007b1d */ /* 0x000fec0000010000 */
[----:B------:R-:W-:Y:S02]  /*1a160*/  STSM.16.M88.4 [R4], R152 ;  /* 0x0000009804007844 */ /* 0x000fe40000000200 */
[----:B------:R-:W-:Y:S06]  /*1a170*/  BAR.SYNC.DEFER_BLOCKING 0x0 ;  /* 0x0000000000007b1d */ /* 0x000fec0000010000 */
[----:B------:R-:W2:Y:S02]  /*1a180*/  LDS.128 R112, [R2] ;  /* 0x0000000002707984 */ /* 0x000ea40000000c00 */
[----:B------:R-:W-:Y:S06]  /*1a190*/  BAR.SYNC.DEFER_BLOCKING 0x0 ;  /* 0x0000000000007b1d */ /* 0x000fec0000010000 */
[----:B------:R3:W-:Y:S02]  /*1a1a0*/  STSM.16.M88.4 [R4], R140 ;  /* 0x0000008c04007844 */ /* 0x0007e40000000200 */
[----:B------:R-:W-:Y:S01]  /*1a1b0*/  BAR.SYNC.DEFER_BLOCKING 0x0 ;  /* 0x0000000000007b1d */ /* 0x000fe20000010000 */
[----:B---3--:R-:W-:Y:S01]  /*1a1c0*/  MOV R140, R84 ;  /* 0x00000054008c7202 */ /* 0x008fe20000000f00 */
[----:B------:R-:W-:Y:S01]  /*1a1d0*/  IMAD.MOV.U32 R141, RZ, RZ, R86 ;  /* 0x000000ffff8d7224 */ /* 0x000fe200078e0056 */
[----:B------:R-:W-:Y:S01]  /*1a1e0*/  MOV R142, R52 ;  /* 0x00000034008e7202 */ /* 0x000fe20000000f00 */
[----:B------:R-:W-:Y:S01]  /*1a1f0*/  IMAD.MOV.U32 R143, RZ, RZ, R54 ;  /* 0x000000ffff8f7224 */ /* 0x000fe200078e0036 */
[----:B------:R-:W-:-:S02]  /*1a200*/  LEA R52, R6, R7, 0x7 ;  /* 0x0000000706347211 */ /* 0x000fc400078e38ff */
[----:B------:R-:W-:-:S04]  /*1a210*/  LEA R6, P6, R7, UR4, 0x2 ;  /* 0x0000000407067c11 */ /* 0x000fc8000f8c10ff */
[----:B------:R-:W-:Y:S01]  /*1a220*/  LEA.HI.X.SX32 R7, R7, UR5, 0x2, P6 ;  /* 0x0000000507077c11 */ /* 0x000fe2000b0f16ff */
[----:B------:R-:W3:Y:S01]  /*1a230*/  LDS.128 R132, [R2] ;  /* 0x0000000002847984 */ /* 0x000ee20000000c00 */
[----:B------:R-:W-:Y:S06]  /*1a240*/  BAR.SYNC.DEFER_BLOCKING 0x0 ;  /* 0x0000000000007b1d */ /* 0x000fec0000010000 */
[----:B------:R4:W-:Y:S02]  /*1a250*/  STSM.16.M88.4 [R4], R136 ;  /* 0x0000008804007844 */ /* 0x0009e40000000200 */
[----:B------:R-:W-:Y:S01]  /*1a260*/  BAR.SYNC.DEFER_BLOCKING 0x0 ;  /* 0x0000000000007b1d */ /* 0x000fe20000010000 */
[----:B----4-:R-:W-:-:S05]  /*1a270*/  LEA R136, P6, R52, UR4, 0x2 ;  /* 0x0000000434887c11 */ /* 0x010fca000f8c10ff */
[----:B------:R-:W-:Y:S02]  /*1a280*/  ULDC UR4, c[0x0][0x248] ;  /* 0x0000920000047ab9 */ /* 0x000fe40000000800 */
[----:B------:R-:W-:Y:S01]  /*1a290*/  IMAD R139, R0, UR4, RZ ;  /* 0x00000004008b7c24 */ /* 0x000fe2000f8e02ff */
[----:B------:R-:W-:Y:S02]  /*1a2a0*/  LEA.HI.X.SX32 R137, R52, UR5, 0x2, P6 ;  /* 0x0000000534897c11 */ /* 0x000fe4000b0f16ff */
[-C--:B------:R-:W-:Y:S01]  /*1a2b0*/  ISETP.LT.AND P6, PT, R3, R188.reuse, !P3 ;  /* 0x000000bc0300720c */ /* 0x080fe20005fc1270 */
[----:B------:R-:W-:Y:S01]  /*1a2c0*/  IMAD.WIDE R84, R139, 0x4, R6 ;  /* 0x000000048b547825 */ /* 0x000fe200078e0206 */
[----:B------:R-:W-:Y:S01]  /*1a2d0*/  ISETP.LT.AND P3, PT, R5, R188, !P3 ;  /* 0x000000bc0500720c */ /* 0x000fe20005f61270 */
[----:B------:R-:W4:Y:S01]  /*1a2e0*/  LDS.128 R80, [R2] ;  /* 0x0000000002507984 */ /* 0x000f220000000c00 */
[----:B------:R-:W-:Y:S06]  /*1a2f0*/  BAR.SYNC.DEFER_BLOCKING 0x0 ;  /* 0x0000000000007b1d */ /* 0x000fec0000010000 */
[----:B------:R1:W-:Y:S02]  /*1a300*/  STSM.16.M88.4 [R4], R144 ;  /* 0x0000009004007844 */ /* 0x0003e40000000200 */
[----:B------:R-:W-:Y:S01]  /*1a310*/  BAR.SYNC.DEFER_BLOCKING 0x0 ;  /* 0x0000000000007b1d */ /* 0x000fe20000010000 */
[----:B-1----:R-:W-:Y:S01]  /*1a320*/  IMAD.MOV.U32 R146, RZ, RZ, R117 ;  /* 0x000000ffff927224 */ /* 0x002fe200078e0075 */
[----:B------:R-:W-:Y:S01]  /*1a330*/  MOV R147, R119 ;  /* 0x0000007700937202 */ /* 0x000fe20000000f00 */
[----:B------:R-:W-:Y:S01]  /*1a340*/  IMAD.MOV.U32 R144, RZ, RZ, R149 ;  /* 0x000000ffff907224 */ /* 0x000fe200078e0095 */
[----:B------:R-:W-:-:S02]  /*1a350*/  MOV R145, R151 ;  /* 0x0000009700917202 */ /* 0x000fc40000000f00 */
[----:B------:R-:W-:Y:S02]  /*1a360*/  MOV R151, R55 ;  /* 0x0000003700977202 */ /* 0x000fe40000000f00 */
[----:B------:R-:W-:Y:S01]  /*1a370*/  MOV R149, R87 ;  /* 0x0000005700957202 */ /* 0x000fe20000000f00 */
[C---:B------:R-:W-:Y:S01]  /*1a380*/  IMAD.WIDE R86, R139.reuse, 0x4, R136 ;  /* 0x000000048b567825 */ /* 0x040fe200078e0288 */
[----:B------:R-:W1:Y:S01]  /*1a390*/  LDS.128 R48, [R2] ;  /* 0x0000000002307984 */ /* 0x000e620000000c00 */
[----:B------:R-:W-:Y:S06]  /*1a3a0*/  BAR.SYNC.DEFER_BLOCKING 0x0 ;  /* 0x0000000000007b1d */ /* 0x000fec0000010000 */
[----:B------:R2:W-:Y:S02]  /*1a3b0*/  STSM.16.M88.4 [R4], R140 ;  /* 0x0000008c04007844 */ /* 0x0005e40000000200 */
[----:B------:R-:W-:Y:S01]  /*1a3c0*/  BAR.SYNC.DEFER_BLOCKING 0x0 ;  /* 0x0000000000007b1d */ /* 0x000fe20000010000 */
[----:B--2---:R-:W-:Y:S01]  /*1a3d0*/  VIADD R143, R139, UR4 ;  /* 0x000000048b8f7c36 */ /* 0x004fe20008000000 */
[----:B------:R-:W-:-:S03]  /*1a3e0*/  IADD3 R142, R0, 0x4, RZ ;  /* 0x00000004008e7810 */ /* 0x000fc60007ffe0ff */
[----:B------:R-:W-:-:S04]  /*1a3f0*/  IMAD.WIDE R138, R143, 0x4, R6 ;  /* 0x000000048f8a7825 */ /* 0x000fc800078e0206 */
[C---:B------:R-:W-:Y:S01]  /*1a400*/  IMAD.WIDE R140, R143.reuse, 0x4, R136 ;  /* 0x000000048f8c7825 */ /* 0x040fe200078e0288 */
[----:B------:R-:W2:Y:S03]  /*1a410*/  LDS.128 R116, [R2] ;  /* 0x0000000002747984 */ /* 0x000ea60000000c00 */
[----:B------:R-:W-:Y:S01]  /*1a420*/  VIADD R143, R143, UR4 ;  /* 0x000000048f8f7c36 */ /* 0x000fe20008000000 */
[----:B------:R-:W-:Y:S06]  /*1a430*/  BAR.SYNC.DEFER_BLOCKING 0x0 ;  /* 0x0000000000007b1d */ /* 0x000fec0000010000 */
[----:B------:R-:W-:Y:S02]  /*1a440*/  STSM.16.M88.4 [R4], R144 ;  /* 0x0000009004007844 */ /* 0x000fe40000000200 */
[----:B------:R-:W-:Y:S06]  /*1a450*/  BAR.SYNC.DEFER_BLOCKING 0x0 ;  /* 0x0000000000007b1d */ /* 0x000fec0000010000 */
[----:B------:R-:W2:Y:S02]  /*1a460*/  LDS.128 R52, [R2] ;  /* 0x0000000002347984 */ /* 0x000ea40000000c00 */
[----:B------:R-:W-:Y:S06]  /*1a470*/  BAR.SYNC.DEFER_BLOCKING 0x0 ;  /* 0x0000000000007b1d */ /* 0x000fec0000010000 */
[----:B------:R3:W-:Y:S02]  /*1a480*/  STSM.16.M88.4 [R4], R148 ;  /* 0x0000009404007844 */ /* 0x0007e40000000200 */
[----:B------:R-:W-:Y:S01]  /*1a490*/  BAR.SYNC.DEFER_BLOCKING 0x0 ;  /* 0x0000000000007b1d */ /* 0x000fe20000010000 */
[----:B---3--:R-:W-:-:S05]  /*1a4a0*/  IADD3 R4, R0, 0x5, RZ ;  /* 0x0000000500047810 */ /* 0x008fca0007ffe0ff */
[----:B------:R3:W-:Y:S01]  /*1a4b0*/  @P2 STG.E desc[UR16][R84.64], R8 ;  /* 0x0000000854002986 */ /* 0x0007e2000c101910 */
[----:B------:R-:W-:-:S03]  /*1a4c0*/  ISETP.GE.AND P2, PT, R142, R189, PT ;  /* 0x000000bd8e00720c */ /* 0x000fc60003f46270 */
[----:B------:R4:W-:Y:S01]  /*1a4d0*/  @P5 STG.E desc[UR16][R86.64], R12 ;  /* 0x0000000c56005986 */ /* 0x0009e2000c101910 */
[-C--:B------:R-:W-:Y:S02]  /*1a4e0*/  ISETP.LT.AND P5, PT, R3, R188.reuse, !P1 ;  /* 0x000000bc0300720c */ /* 0x080fe40004fa1270 */
[-C--:B------:R-:W-:Y:S01]  /*1a4f0*/  ISETP.LT.AND P1, PT, R5, R188.reuse, !P1 ;  /* 0x000000bc0500720c */ /* 0x080fe20004f21270 */
[----:B------:R1:W-:Y:S01]  /*1a500*/  @P6 STG.E desc[UR16][R138.64], R24 ;  /* 0x000000188a006986 */ /* 0x0003e2000c101910 */
[-C--:B------:R-:W-:Y:S02]  /*1a510*/  ISETP.LT.AND P6, PT, R3, R188.reuse, !P4 ;  /* 0x000000bc0300720c */ /* 0x080fe400067c1270 */
[----:B------:R-:W-:Y:S01]  /*1a520*/  ISETP.LT.AND P4, PT, R5, R188, !P4 ;  /* 0x000000bc0500720c */ /* 0x000fe20006781270 */
[----:B---3--:R-:W-:Y:S01]  /*1a530*/  IMAD.WIDE R84, R143, 0x4, R6 ;  /* 0x000000048f547825 */ /* 0x008fe200078e0206 */
[----:B------:R3:W-:Y:S01]  /*1a540*/  @P3 STG.E desc[UR16][R140.64], R20 ;  /* 0x000000148c003986 */ /* 0x0007e2000c101910 */
[----:B------:R-:W-:-:S02]  /*1a550*/  ISETP.GE.AND P3, PT, R4, R189, PT ;  /* 0x000000bd0400720c */ /* 0x000fc40003f66270 */
[----:B----4-:R-:W-:Y:S01]  /*1a560*/  IMAD.WIDE R86, R143, 0x4, R136 ;  /* 0x000000048f567825 */ /* 0x010fe200078e0288 */
[----:B------:R-:W-:Y:S01]  /*1a570*/  IADD3 R4, R0, 0x6, RZ ;  /* 0x0000000600047810 */ /* 0x000fe20007ffe0ff */
[----:B------:R4:W-:Y:S01]  /*1a580*/  @P5 STG.E desc[UR16][R84.64], R9 ;  /* 0x0000000954005986 */ /* 0x0009e2000c101910 */
[-C--:B------:R-:W-:Y:S01]  /*1a590*/  ISETP.LT.AND P5, PT, R3, R188.reuse, !P2 ;  /* 0x000000bc0300720c */ /* 0x080fe200057a1270 */
[----:B------:R-:W-:Y:S01]  /*1a5a0*/  VIADD R143, R143, UR4 ;  /* 0x000000048f8f7c36 */ /* 0x000fe20008000000 */
[----:B------:R-:W-:Y:S01]  /*1a5b0*/  ISETP.LT.AND P2, PT, R5, R188, !P2 ;  /* 0x000000bc0500720c */ /* 0x000fe20005741270 */
[----:B------:R2:W-:Y:S01]  /*1a5c0*/  @P1 STG.E desc[UR16][R86.64], R13 ;  /* 0x0000000d56001986 */ /* 0x0005e2000c101910 */
[----:B------:R-:W-:Y:S01]  /*1a5d0*/  ISETP.GE.AND P1, PT, R4, R189, PT ;  /* 0x000000bd0400720c */ /* 0x000fe20003f26270 */
[----:B-1----:R-:W-:Y:S01]  /*1a5e0*/  IMAD.WIDE R138, R143, 0x4, R6 ;  /* 0x000000048f8a7825 */ /* 0x002fe200078e0206 */
[----:B------:R-:W-:-:S03]  /*1a5f0*/  IADD3 R4, R0, 0x7, RZ ;  /* 0x0000000700047810 */ /* 0x000fc60007ffe0ff */
[----:B---3--:R-:W-:Y:S01]  /*1a600*/  IMAD.WIDE R140, R143, 0x4, R136 ;  /* 0x000000048f8c7825 */ /* 0x008fe200078e0288 */
[----:B------:R-:W-:Y:S01]  /*1a610*/  @P6 STG.E desc[UR16][R138.64], R25 ;  /* 0x000000198a006986 */ /* 0x000fe2000c101910 */
[-C--:B------:R-:W-:Y:S02]  /*1a620*/  ISETP.LT.AND P6, PT, R3, R188.reuse, !P3 ;  /* 0x000000bc0300720c */ /* 0x080fe40005fc1270 */
[----:B------:R-:W-:Y:S01]  /*1a630*/  VIADD R143, R143, UR4 ;  /* 0x000000048f8f7c36 */ /* 0x000fe20008000000 */
[----:B------:R1:W-:Y:S01]  /*1a640*/  @P4 STG.E desc[UR16][R140.64], R21 ;  /* 0x000000158c004986 */ /* 0x0003e2000c101910 */
[-C--:B------:R-:W-:Y:S02]  /*1a650*/  ISETP.LT.AND P3, PT, R5, R188.reuse, !P3 ;  /* 0x000000bc0500720c */ /* 0x080fe40005f61270 */
[C---:B----4-:R-:W-:Y:S01]  /*1a660*/  IMAD.WIDE R8, R143.reuse, 0x4, R6 ;  /* 0x000000048f087825 */ /* 0x050fe200078e0206 */
[----:B------:R-:W-:Y:S02]  /*1a670*/  ISETP.GE.AND P4, PT, R4, R189, PT ;  /* 0x000000bd0400720c */ /* 0x000fe40003f86270 */
[----:B------:R-:W-:Y:S01]  /*1a680*/  IADD3 R4, R0, 0x8, RZ ;  /* 0x0000000800047810 */ /* 0x000fe20007ffe0ff */
[----:B--2---:R-:W-:Y:S01]  /*1a690*/  IMAD.WIDE R12, R143, 0x4, R136 ;  /* 0x000000048f0c7825 */ /* 0x004fe200078e0288 */
[----:B------:R2:W-:Y:S01]  /*1a6a0*/  @P5 STG.E desc[UR16][R8.64], R10 ;  /* 0x0000000a08005986 */ /* 0x0005e2000c101910 */
[----:B------:R-:W-:-:S02]  /*1a6b0*/  ISETP.LT.AND P5, PT, R3, R188, !P1 ;  /* 0x000000bc0300720c */ /* 0x000fc40004fa1270 */
[----:B------:R-:W-:Y:S01]  /*1a6c0*/  VIADD R143, R143, UR4 ;  /* 0x000000048f8f7c36 */ /* 0x000fe20008000000 */
[----:B------:R3:W-:Y:S01]  /*1a6d0*/  @P2 STG.E desc[UR16][R12.64], R14 ;  /* 0x0000000e0c002986 */ /* 0x0007e2000c101910 */
[-C--:B------:R-:W-:Y:S02]  /*1a6e0*/  ISETP.LT.AND P1, PT, R5, R188.reuse, !P1 ;  /* 0x000000bc0500720c */ /* 0x080fe40004f21270 */
[C---:B-1----:R-:W-:Y:S01]  /*1a6f0*/  IMAD.WIDE R20, R143.reuse, 0x4, R6 ;  /* 0x000000048f147825 */ /* 0x042fe200078e0206 */
[----:B------:R-:W-:Y:S02]  /*1a700*/  ISETP.GE.AND P2, PT, R4, R189, PT ;  /* 0x000000bd0400720c */ /* 0x000fe40003f46270 */
[----:B------:R-:W-:Y:S01]  /*1a710*/  IADD3 R4, R0, 0x9, RZ ;  /* 0x0000000900047810 */ /* 0x000fe20007ffe0ff */
[----:B------:R-:W-:Y:S01]  /*1a720*/  IMAD.WIDE R24, R143, 0x4, R136 ;  /* 0x000000048f187825 */ /* 0x000fe200078e0288 */
[----:B------:R1:W-:Y:S01]  /*1a730*/  @P6 STG.E desc[UR16][R20.64], R26 ;  /* 0x0000001a14006986 */ /* 0x0003e2000c101910 */
[----:B------:R-:W-:-:S02]  /*1a740*/  ISETP.LT.AND P6, PT, R3, R188, !P4 ;  /* 0x000000bc0300720c */ /* 0x000fc400067c1270 */
[----:B------:R-:W-:Y:S01]  /*1a750*/  VIADD R143, R143, UR4 ;  /* 0x000000048f8f7c36 */ /* 0x000fe20008000000 */
[----:B------:R4:W-:Y:S01]  /*1a760*/  @P3 STG.E desc[UR16][R24.64], R22 ;  /* 0x0000001618003986 */ /* 0x0009e2000c101910 */
[-C--:B------:R-:W-:Y:S02]  /*1a770*/  ISETP.LT.AND P4, PT, R5, R188.reuse, !P4 ;  /* 0x000000bc0500720c */ /* 0x080fe40006781270 */
[C---:B--2---:R-:W-:Y:S01]  /*1a780*/  IMAD.WIDE R8, R143.reuse, 0x4, R6 ;  /* 0x000000048f087825 */ /* 0x044fe200078e0206 */
[----:B------:R-:W-:Y:S02]  /*1a790*/  ISETP.GE.AND P3, PT, R4, R189, PT ;  /* 0x000000bd0400720c */ /* 0x000fe40003f66270 */
[----:B------:R-:W-:Y:S01]  /*1a7a0*/  IADD3 R4, R0, 0xa, RZ ;  /* 0x0000000a00047810 */ /* 0x000fe20007ffe0ff */
[----:B---3--:R-:W-:Y:S01]  /*1a7b0*/  IMAD.WIDE R12, R143, 0x4, R136 ;  /* 0x000000048f0c7825 */ /* 0x008fe200078e0288 */
        /* <DEDUP_REMOVED lines=8> */
[----:B----4-:R-:W-:Y:S01]  /*1a840*/  IMAD.WIDE R24, R143, 0x4, R136 ;  /* 0x000000048f187825 */ /* 0x010fe200078e0288 */
[----:B------:R-:W-:Y:S01]  /*1a850*/  @P6 STG.E desc[UR16][R20.64], R27 ;  /* 0x0000001b14006986 */ /* 0x000fe2000c101910 */
[----:B------:R-:W-:-:S02]  /*1a860*/  ISETP.LT.AND P6, PT, R3, R188, !P3 ;  /* 0x000000bc0300720c */ /* 0x000fc40005fc1270 */
[----:B------:R-:W-:Y:S01]  /*1a870*/  VIADD R143, R143, UR4 ;  /* 0x000000048f8f7c36 */ /* 0x000fe20008000000 */
[----:B------:R-:W-:Y:S01]  /*1a880*/  @P4 STG.E desc[UR16][R24.64], R23 ;  /* 0x0000001718004986 */ /* 0x000fe2000c101910 */
[-C--:B------:R-:W-:Y:S02]  /*1a890*/  ISETP.LT.AND P3, PT, R5, R188.reuse, !P3 ;  /* 0x000000bc0500720c */ /* 0x080fe40005f61270 */
[C---:B--2---:R-:W-:Y:S01]  /*1a8a0*/  IMAD.WIDE R8, R143.reuse, 0x4, R6 ;  /* 0x000000048f087825 */ /* 0x044fe200078e0206 */
[-C--:B------:R-:W-:Y:S01]  /*1a8b0*/  ISETP.GE.AND P4, PT, R4, R189.reuse, PT ;  /* 0x000000bd0400720c */ /* 0x080fe20003f86270 */
[----:B------:R1:W2:Y:S01]  /*1a8c0*/  LDS.128 R24, [R2] ;  /* 0x0000000002187984 */ /* 0x0002a20000000c00 */
[----:B------:R-:W-:Y:S01]  /*1a8d0*/  IADD3 R4, R0, 0xc, RZ ;  /* 0x0000000c00047810 */ /* 0x000fe20007ffe0ff */
[----:B------:R-:W-:Y:S02]  /*1a8e0*/  IMAD.WIDE R10, R143, 0x4, R136 ;  /* 0x000000048f0a7825 */ /* 0x000fe400078e0288 */
[----:B------:R4:W-:Y:S01]  /*1a8f0*/  @P5 STG.E desc[UR16][R8.64], R16 ;  /* 0x0000001008005986 */ /* 0x0009e2000c101910 */
[-C--:B------:R-:W-:Y:S01]  /*1a900*/  ISETP.LT.AND P5, PT, R3, R188.reuse, !P1 ;  /* 0x000000bc0300720c */ /* 0x080fe20004fa1270 */
[----:B------:R-:W-:Y:S01]  /*1a910*/  VIADD R143, R143, UR4 ;  /* 0x000000048f8f7c36 */ /* 0x000fe20008000000 */
[----:B------:R-:W-:Y:S01]  /*1a920*/  ISETP.LT.AND P1, PT, R5, R188, !P1 ;  /* 0x000000bc0500720c */ /* 0x000fe20004f21270 */
[----:B------:R4:W-:Y:S01]  /*1a930*/  @P2 STG.E desc[UR16][R10.64], R88 ;  /* 0x000000580a002986 */ /* 0x0009e2000c101910 */
[----:B------:R-:W-:Y:S01]  /*1a940*/  ISETP.GE.AND P2, PT, R4, R189, PT ;  /* 0x000000bd0400720c */ /* 0x000fe20003f46270 */
[----:B---3--:R-:W-:Y:S01]  /*1a950*/  IMAD.WIDE R12, R143, 0x4, R6 ;  /* 0x000000048f0c7825 */ /* 0x008fe200078e0206 */
[----:B------:R-:W-:-:S02]  /*1a960*/  IADD3 R4, R0, 0xd, RZ ;  /* 0x0000000d00047810 */ /* 0x000fc40007ffe0ff */
[----:B-1----:R-:W-:Y:S01]  /*1a970*/  IADD3 R2, R0, 0x3a, RZ ;  /* 0x0000003a00027810 */ /* 0x002fe20007ffe0ff */
[----:B------:R-:W-:Y:S01]  /*1a980*/  IMAD.WIDE R14, R143, 0x4, R136 ;  /* 0x000000048f0e7825 */ /* 0x000fe200078e0288 */
[----:B------:R1:W-:Y:S01]  /*1a990*/  @P6 STG.E desc[UR16][R12.64], R60 ;  /* 0x0000003c0c006986 */ /* 0x0003e2000c101910 */
[-C--:B------:R-:W-:Y:S02]  /*1a9a0*/  ISETP.LT.AND P6, PT, R3, R188.reuse, !P4 ;  /* 0x000000bc0300720c */ /* 0x080fe400067c1270 */
[----:B------:R-:W-:Y:S01]  /*1a9b0*/  VIADD R143, R143, UR4 ;  /* 0x000000048f8f7c36 */ /* 0x000fe20008000000 */
[----:B------:R3:W-:Y:S01]  /*1a9c0*/  @P3 STG.E desc[UR16][R14.64], R56 ;  /* 0x000000380e003986 */ /* 0x0007e2000c101910 */
[----:B------:R-:W-:Y:S02]  /*1a9d0*/  ISETP.LT.AND P4, PT, R5, R188, !P4 ;  /* 0x000000bc0500720c */ /* 0x000fe40006781270 */
[----:B----4-:R-:W-:Y:S01]  /*1a9e0*/  IMAD.WIDE R8, R143, 0x4, R6 ;  /* 0x000000048f087825 */ /* 0x010fe200078e0206 */
[----:B------:R-:W-:-:S02]  /*1a9f0*/  ISETP.GE.AND P3, PT, R4, R189, PT ;  /* 0x000000bd0400720c */ /* 0x000fc40003f66270 */
[----:B------:R-:W-:Y:S01]  /*1aa00*/  IADD3 R4, R0, 0xe, RZ ;  /* 0x0000000e00047810 */ /* 0x000fe20007ffe0ff */
[----:B------:R-:W-:Y:S01]  /*1aa10*/  IMAD.WIDE R10, R143, 0x4, R136 ;  /* 0x000000048f0a7825 */ /* 0x000fe200078e0288 */
[----:B------:R4:W-:Y:S01]  /*1aa20*/  @P5 STG.E desc[UR16][R8.64], R17 ;  /* 0x0000001108005986 */ /* 0x0009e2000c101910 */
[-C--:B------:R-:W-:Y:S02]  /*1aa30*/  ISETP.LT.AND P5, PT, R3, R188.reuse, !P2 ;  /* 0x000000bc0300720c */ /* 0x080fe400057a1270 */
[----:B------:R-:W-:Y:S01]  /*1aa40*/  VIADD R143, R143, UR4 ;  /* 0x000000048f8f7c36 */ /* 0x000fe20008000000 */
[----:B------:R2:W-:Y:S01]  /*1aa50*/  @P1 STG.E desc[UR16][R10.64], R89 ;  /* 0x000000590a001986 */ /* 0x0005e2000c101910 */
[----:B------:R-:W-:Y:S02]  /*1aa60*/  ISETP.LT.AND P2, PT, R5, R188, !P2 ;  /* 0x000000bc0500720c */ /* 0x000fe40005741270 */
[----:B-1----:R-:W-:Y:S01]  /*1aa70*/  IMAD.WIDE R12, R143, 0x4, R6 ;  /* 0x000000048f0c7825 */ /* 0x002fe200078e0206 */
[----:B------:R-:W-:-:S02]  /*1aa80*/  ISETP.GE.AND P1, PT, R4, R189, PT ;  /* 0x000000bd0400720c */ /* 0x000fc40003f26270 */
[----:B------:R-:W-:Y:S01]  /*1aa90*/  IADD3 R4, R0, 0xf, RZ ;  /* 0x0000000f00047810 */ /* 0x000fe20007ffe0ff */
[----:B---3--:R-:W-:Y:S01]  /*1aaa0*/  IMAD.WIDE R14, R143, 0x4, R136 ;  /* 0x000000048f0e7825 */ /* 0x008fe200078e0288 */
        /* <DEDUP_REMOVED lines=8> */
[----:B--2---:R-:W-:Y:S01]  /*1ab30*/  IMAD.WIDE R10, R143, 0x4, R136 ;  /* 0x000000048f0a7825 */ /* 0x004fe200078e0288 */
        /* <DEDUP_REMOVED lines=14> */
[----:B--2---:R-:W-:Y:S01]  /*1ac20*/  IMAD.WIDE R8, R143, 0x4, R6 ;  /* 0x000000048f087825 */ /* 0x004fe200078e0206 */
[----:B------:R-:W-:-:S02]  /*1ac30*/  ISETP.GE.AND P3, PT, R4, R189, PT ;  /* 0x000000bd0400720c */ /* 0x000fc40003f66270 */
[----:B------:R-:W-:Y:S01]  /*1ac40*/  IADD3 R4, R0, 0x12, RZ ;  /* 0x0000001200047810 */ /* 0x000fe20007ffe0ff */
[----:B----4-:R-:W-:Y:S01]  /*1ac50*/  IMAD.WIDE R10, R143, 0x4, R136 ;  /* 0x000000048f0a7825 */ /* 0x010fe200078e0288 */
        /* <DEDUP_REMOVED lines=138> */
[----:B------:R-:W-:Y:S01]  /*1b500*/  ISETP.LT.AND P4, PT, R5, R188, !P4 ;  /* 0x000000bc0500720c */ /* 0x000fe20006781270 */
[----:B------:R3:W-:Y:S01]  /*1b510*/  @P3 STG.E desc[UR16][R14.64], R70 ;  /* 0x000000460e003986 */ /* 0x0007e2000c101910 */
[----:B------:R-:W-:Y:S01]  /*1b520*/  ISETP.GE.AND P3, PT, R4, R189, PT ;  /* 0x000000bd0400720c */ /* 0x000fe20003f66270 */
[----:B--2---:R-:W-:Y:S01]  /*1b530*/  IMAD.WIDE R8, R143, 0x4, R6 ;  /* 0x000000048f087825 */ /* 0x004fe200078e0206 */
[----:B------:R-:W-:-:S03]  /*1b540*/  IADD3 R4, R0, 0x22, RZ ;  /* 0x0000002200047810 */ /* 0x000fc60007ffe0ff */
[----:B----4-:R-:W-:Y:S01]  /*1b550*/  IMAD.WIDE R10, R143, 0x4, R136 ;  /* 0x000000048f0a7825 */ /* 0x010fe200078e0288 */
[----:B------:R2:W-:Y:S01]  /*1b560*/  @P5 STG.E desc[UR16][R8.64], R35 ;  /* 0x0000002308005986 */ /* 0x0005e2000c101910 */
[-C--:B------:R-:W-:Y:S02]  /*1b570*/  ISETP.LT.AND P5, PT, R3, R188.reuse, !P2 ;  /* 0x000000bc0300720c */ /* 0x080fe400057a1270 */
[----:B------:R-:W-:Y:S01]  /*1b580*/  VIADD R143, R143, UR4 ;  /* 0x000000048f8f7c36 */ /* 0x000fe20008000000 */
[----:B------:R-:W-:Y:S01]  /*1b590*/  ISETP.LT.AND P2, PT, R5, R188, !P2 ;  /* 0x000000bc0500720c */ /* 0x000fe20005741270 */
[----:B------:R4:W-:Y:S01]  /*1b5a0*/  @P1 STG.E desc[UR16][R10.64], R123 ;  /* 0x0000007b0a001986 */ /* 0x0009e2000c101910 */
[----:B------:R-:W-:Y:S01]  /*1b5b0*/  ISETP.GE.AND P1, PT, R4, R189, PT ;  /* 0x000000bd0400720c */ /* 0x000fe20003f26270 */
[----:B-1----:R-:W-:Y:S01]  /*1b5c0*/  IMAD.WIDE R12, R143, 0x4, R6 ;  /* 0x000000048f0c7825 */ /* 0x002fe200078e0206 */
[----:B------:R-:W-:-:S03]  /*1b5d0*/  IADD3 R4, R0, 0x23, RZ ;  /* 0x0000002300047810 */ /* 0x000fc60007ffe0ff */
[----:B---3--:R-:W-:Y:S01]  /*1b5e0*/  IMAD.WIDE R14, R143, 0x4, R136 ;  /* 0x000000048f0e7825 */ /* 0x008fe200078e0288 */
[----:B------:R1:W-:Y:S01]  /*1b5f0*/  @P6 STG.E desc[UR16][R12.64], R103 ;  /* 0x000000670c006986 */ /* 0x0003e2000c101910 */
[-C--:B------:R-:W-:Y:S02]  /*1b600*/  ISETP.LT.AND P6, PT, R5, R188.reuse, !P3 ;  /* 0x000000bc0500720c */ /* 0x080fe40005fc1270 */
[----:B------:R-:W-:Y:S01]  /*1b610*/  VIADD R143, R143, UR4 ;  /* 0x000000048f8f7c36 */ /* 0x000fe20008000000 */
[----:B------:R3:W-:Y:S01]  /*1b620*/  @P4 STG.E desc[UR16][R14.64], R71 ;  /* 0x000000470e004986 */ /* 0x0007e2000c101910 */
[-C--:B------:R-:W-:Y:S02]  /*1b630*/  ISETP.LT.AND P4, PT, R3, R188.reuse, !P3 ;  /* 0x000000bc0300720c */ /* 0x080fe40005f81270 */
[C---:B--2---:R-:W-:Y:S01]  /*1b640*/  IMAD.WIDE R8, R143.reuse, 0x4, R6 ;  /* 0x000000048f087825 */ /* 0x044fe200078e0206 */
[----:B------:R-:W-:Y:S02]  /*1b650*/  ISETP.GE.AND P3, PT, R4, R189, PT ;  /* 0x000000bd0400720c */ /* 0x000fe40003f66270 */
[----:B------:R-:W-:Y:S01]  /*1b660*/  IADD3 R4, R0, 0x24, RZ ;  /* 0x0000002400047810 */ /* 0x000fe20007ffe0ff */
[----:B----4-:R-:W-:Y:S01]  /*1b670*/  IMAD.WIDE R10, R143, 0x4, R136 ;  /* 0x000000048f0a7825 */ /* 0x010fe200078e0288 */
        /* <DEDUP_REMOVED lines=177> */
[-C--:B------:R-:W-:Y:S02]  /*1c190*/  ISETP.GE.AND P3, PT, R4, R189.reuse, PT ;  /* 0x000000bd0400720c */ /* 0x080fe40003f66270 */
[----:B------:R-:W-:Y:S01]  /*1c1a0*/  IADD3 R4, R0, 0x38, RZ ;  /* 0x0000003800047810 */ /* 0x000fe20007ffe0ff */
[C---:B----4-:R-:W-:Y:S01]  /*1c1b0*/  IMAD.WIDE R10, R143.reuse, 0x4, R136 ;  /* 0x000000048f0a7825 */ /* 0x050fe200078e0288 */
[----:B------:R2:W-:Y:S02]  /*1c1c0*/  @P2 STG.E desc[UR16][R8.64], R46 ;  /* 0x0000002e08002986 */ /* 0x0005e4000c101910 */
[----:B------:R-:W-:Y:S01]  /*1c1d0*/  ISETP.GE.AND P2, PT, R4, R189, PT ;  /* 0x000000bd0400720c */ /* 0x000fe20003f46270 */
[----:B------:R-:W-:Y:S01]  /*1c1e0*/  VIADD R143, R143, UR4 ;  /* 0x000000048f8f7c36 */ /* 0x000fe20008000000 */
[----:B------:R4:W-:Y:S01]  /*1c1f0*/  @P5 STG.E desc[UR16][R10.64], R114 ;  /* 0x000000720a005986 */ /* 0x0009e2000c101910 */
[----:B------:R-:W-:-:S02]  /*1c200*/  ISETP.LT.AND P5, PT, R3, R188, !P1 ;  /* 0x000000bc0300720c */ /* 0x000fc40004fa1270 */
[----:B-1----:R-:W-:Y:S01]  /*1c210*/  IMAD.WIDE R12, R143, 0x4, R6 ;  /* 0x000000048f0c7825 */ /* 0x002fe200078e0206 */
[-C--:B------:R-:W-:Y:S02]  /*1c220*/  ISETP.LT.AND P1, PT, R5, R188.reuse, !P1 ;  /* 0x000000bc0500720c */ /* 0x080fe40004f21270 */
[----:B------:R-:W-:Y:S01]  /*1c230*/  IADD3 R4, R0, 0x39, RZ ;  /* 0x0000003900047810 */ /* 0x000fe20007ffe0ff */
[----:B---3--:R-:W-:Y:S01]  /*1c240*/  IMAD.WIDE R14, R143, 0x4, R136 ;  /* 0x000000048f0e7825 */ /* 0x008fe200078e0288 */
[----:B------:R1:W-:Y:S01]  /*1c250*/  @P4 STG.E desc[UR16][R12.64], R134 ;  /* 0x000000860c004986 */ /* 0x0003e2000c101910 */
[-C--:B------:R-:W-:Y:S02]  /*1c260*/  ISETP.LT.AND P4, PT, R3, R188.reuse, !P3 ;  /* 0x000000bc0300720c */ /* 0x080fe40005f81270 */
[----:B------:R-:W-:Y:S01]  /*1c270*/  VIADD R143, R143, UR4 ;  /* 0x000000048f8f7c36 */ /* 0x000fe20008000000 */
[----:B------:R3:W-:Y:S01]  /*1c280*/  @P6 STG.E desc[UR16][R14.64], R82 ;  /* 0x000000520e006986 */ /* 0x0007e2000c101910 */
[----:B------:R-:W-:-:S02]  /*1c290*/  ISETP.LT.AND P6, PT, R5, R188, !P3 ;  /* 0x000000bc0500720c */ /* 0x000fc40005fc1270 */
[C---:B------:R-:W-:Y:S01]  /*1c2a0*/  VIADD R17, R143.reuse, UR4 ;  /* 0x000000048f117c36 */ /* 0x040fe20008000000 */
[----:B------:R-:W-:Y:S01]  /*1c2b0*/  ISETP.GE.AND P3, PT, R4, R189, PT ;  /* 0x000000bd0400720c */ /* 0x000fe20003f66270 */
[----:B--2---:R-:W-:-:S04]  /*1c2c0*/  IMAD.WIDE R8, R143, 0x4, R6 ;  /* 0x000000048f087825 */ /* 0x004fc800078e0206 */
[----:B----4-:R-:W-:Y:S01]  /*1c2d0*/  IMAD.WIDE R10, R143, 0x4, R136 ;  /* 0x000000048f0a7825 */ /* 0x010fe200078e0288 */
[----:B------:R2:W-:Y:S01]  /*1c2e0*/  @P5 STG.E desc[UR16][R8.64], R47 ;  /* 0x0000002f08005986 */ /* 0x0005e2000c101910 */
[-C--:B------:R-:W-:Y:S02]  /*1c2f0*/  ISETP.LT.AND P5, PT, R3, R188.reuse, !P2 ;  /* 0x000000bc0300720c */ /* 0x080fe400057a1270 */
[----:B-1----:R-:W-:Y:S01]  /*1c300*/  IMAD.WIDE R12, R17, 0x4, R6 ;  /* 0x00000004110c7825 */ /* 0x002fe200078e0206 */
[----:B------:R1:W-:Y:S01]  /*1c310*/  @P1 STG.E desc[UR16][R10.64], R115 ;  /* 0x000000730a001986 */ /* 0x0003e2000c101910 */
[-C--:B------:R-:W-:Y:S02]  /*1c320*/  ISETP.LT.AND P2, PT, R5, R188.reuse, !P2 ;  /* 0x000000bc0500720c */ /* 0x080fe40005741270 */
[----:B---3--:R-:W-:Y:S01]  /*1c330*/  IMAD.WIDE R14, R17, 0x4, R136 ;  /* 0x00000004110e7825 */ /* 0x008fe200078e0288 */
[----:B------:R3:W-:Y:S01]  /*1c340*/  @P4 STG.E desc[UR16][R12.64], R135 ;  /* 0x000000870c004986 */ /* 0x0007e2000c101910 */
[----:B------:R-:W-:-:S02]  /*1c350*/  ISETP.LT.AND P4, PT, R3, R188, !P3 ;  /* 0x000000bc0300720c */ /* 0x000fc40005f81270 */
[----:B------:R-:W-:Y:S01]  /*1c360*/  VIADD R17, R17, UR4 ;  /* 0x0000000411117c36 */ /* 0x000fe20008000000 */
[----:B------:R4:W-:Y:S01]  /*1c370*/  @P6 STG.E desc[UR16][R14.64], R83 ;  /* 0x000000530e006986 */ /* 0x0009e2000c101910 */
[----:B------:R-:W-:Y:S02]  /*1c380*/  ISETP.GE.AND P1, PT, R2, R189, PT ;  /* 0x000000bd0200720c */ /* 0x000fe40003f26270 */
[----:B------:R-:W-:Y:S01]  /*1c390*/  ISETP.LT.AND P6, PT, R5, R188, !P3 ;  /* 0x000000bc0500720c */ /* 0x000fe20005fc1270 */
[C---:B------:R-:W-:Y:S01]  /*1c3a0*/  VIADD R19, R17.reuse, UR4 ;  /* 0x0000000411137c36 */ /* 0x040fe20008000000 */
[----:B------:R-:W-:Y:S01]  /*1c3b0*/  IADD3 R2, R0, 0x3b, RZ ;  /* 0x0000003b00027810 */ /* 0x000fe20007ffe0ff */
[----:B--2---:R-:W-:-:S03]  /*1c3c0*/  IMAD.WIDE R8, R17, 0x4, R6 ;  /* 0x0000000411087825 */ /* 0x004fc600078e0206 */
[-C--:B------:R-:W-:Y:S01]  /*1c3d0*/  ISETP.GE.AND P3, PT, R2, R189.reuse, PT ;  /* 0x000000bd0200720c */ /* 0x080fe20003f66270 */
[----:B-1----:R-:W-:Y:S01]  /*1c3e0*/  IMAD.WIDE R10, R17, 0x4, R136 ;  /* 0x00000004110a7825 */ /* 0x002fe200078e0288 */
[----:B------:R-:W-:Y:S01]  /*1c3f0*/  IADD3 R2, R0, 0x3c, RZ ;  /* 0x0000003c00027810 */ /* 0x000fe20007ffe0ff */
[----:B------:R1:W-:Y:S01]  /*1c400*/  @P5 STG.E desc[UR16][R8.64], R48 ;  /* 0x0000003008005986 */ /* 0x0003e2000c101910 */
[-C--:B------:R-:W-:Y:S01]  /*1c410*/  ISETP.LT.AND P5, PT, R3, R188.reuse, !P1 ;  /* 0x000000bc0300720c */ /* 0x080fe20004fa1270 */
[----:B---3--:R-:W-:Y:S01]  /*1c420*/  IMAD.WIDE R12, R19, 0x4, R6 ;  /* 0x00000004130c7825 */ /* 0x008fe200078e0206 */
[-C--:B------:R-:W-:Y:S01]  /*1c430*/  ISETP.LT.AND P1, PT, R5, R188.reuse, !P1 ;  /* 0x000000bc0500720c */ /* 0x080fe20004f21270 */
[----:B------:R2:W-:Y:S01]  /*1c440*/  @P2 STG.E desc[UR16][R10.64], R116 ;  /* 0x000000740a002986 */ /* 0x0005e2000c101910 */
[----:B------:R-:W-:Y:S01]  /*1c450*/  ISETP.GE.AND P2, PT, R2, R189, PT ;  /* 0x000000bd0200720c */ /* 0x000fe20003f46270 */
[----:B----4-:R-:W-:Y:S01]  /*1c460*/  IMAD.WIDE R14, R19, 0x4, R136 ;  /* 0x00000004130e7825 */ /* 0x010fe200078e0288 */
[----:B------:R-:W-:Y:S01]  /*1c470*/  IADD3 R2, R0, 0x3d, RZ ;  /* 0x0000003d00027810 */ /* 0x000fe20007ffe0ff */
[----:B------:R3:W-:Y:S01]  /*1c480*/  @P4 STG.E desc[UR16][R12.64], R52 ;  /* 0x000000340c004986 */ /* 0x0007e2000c101910 */
[-C--:B------:R-:W-:Y:S01]  /*1c490*/  ISETP.LT.AND P4, PT, R3, R188.reuse, !P3 ;  /* 0x000000bc0300720c */ /* 0x080fe20005f81270 */
[----:B------:R-:W-:Y:S01]  /*1c4a0*/  VIADD R19, R19, UR4 ;  /* 0x0000000413137c36 */ /* 0x000fe20008000000 */
[-C--:B------:R-:W-:Y:S01]  /*1c4b0*/  ISETP.LT.AND P3, PT, R5, R188.reuse, !P3 ;  /* 0x000000bc0500720c */ /* 0x080fe20005f61270 */
[----:B------:R4:W-:Y:S01]  /*1c4c0*/  @P6 STG.E desc[UR16][R14.64], R24 ;  /* 0x000000180e006986 */ /* 0x0009e2000c101910 */
[-C--:B------:R-:W-:Y:S01]  /*1c4d0*/  ISETP.LT.AND P6, PT, R3, R188.reuse, !P2 ;  /* 0x000000bc0300720c */ /* 0x080fe200057c1270 */
[----:B------:R-:W-:Y:S01]  /*1c4e0*/  VIADD R17, R19, UR4 ;  /* 0x0000000413117c36 */ /* 0x000fe20008000000 */
[----:B------:R-:W-:Y:S01]  /*1c4f0*/  ISETP.LT.AND P2, PT, R5, R188, !P2 ;  /* 0x000000bc0500720c */ /* 0x000fe20005741270 */
[----:B-1----:R-:W-:-:S03]  /*1c500*/  IMAD.WIDE R8, R19, 0x4, R6 ;  /* 0x0000000413087825 */ /* 0x002fc600078e0206 */
[----:B------:R-:W-:Y:S01]  /*1c510*/  IADD3 R21, R17, UR4, RZ ;  /* 0x0000000411157c10 */ /* 0x000fe2000fffe0ff */
[----:B--2---:R-:W-:Y:S01]  /*1c520*/  IMAD.WIDE R10, R19, 0x4, R136 ;  /* 0x00000004130a7825 */ /* 0x004fe200078e0288 */
[----:B------:R1:W-:Y:S01]  /*1c530*/  @P5 STG.E desc[UR16][R8.64], R49 ;  /* 0x0000003108005986 */ /* 0x0003e2000c101910 */
[----:B------:R-:W-:Y:S02]  /*1c540*/  ISETP.GE.AND P5, PT, R2, R189, PT ;  /* 0x000000bd0200720c */ /* 0x000fe40003fa6270 */
[C---:B---3--:R-:W-:Y:S01]  /*1c550*/  IMAD.WIDE R12, R17.reuse, 0x4, R6 ;  /* 0x00000004110c7825 */ /* 0x048fe200078e0206 */
[----:B------:R2:W-:Y:S03]  /*1c560*/  @P1 STG.E desc[UR16][R10.64], R117 ;  /* 0x000000750a001986 */ /* 0x0005e6000c101910 */
[----:B------:R-:W-:Y:S01]  /*1c570*/  VIADD R0, R0, 0x3e ;  /* 0x0000003e00007836 */ /* 0x000fe20000000000 */
[----:B------:R-:W-:Y:S01]  /*1c580*/  @P4 STG.E desc[UR16][R12.64], R53 ;  /* 0x000000350c004986 */ /* 0x000fe2000c101910 */
[----:B----4-:R-:W-:Y:S01]  /*1c590*/  IMAD.WIDE R14, R17, 0x4, R136 ;  /* 0x00000004110e7825 */ /* 0x010fe200078e0288 */
[----:B-1----:R-:W-:-:S03]  /*1c5a0*/  IADD3 R9, R21, UR4, RZ ;  /* 0x0000000415097c10 */ /* 0x002fc6000fffe0ff */
[----:B------:R-:W-:Y:S01]  /*1c5b0*/  IMAD.WIDE R16, R21, 0x4, R6 ;  /* 0x0000000415107825 */ /* 0x000fe200078e0206 */
[----:B------:R-:W-:Y:S01]  /*1c5c0*/  ISETP.GE.AND P1, PT, R0, R189, PT ;  /* 0x000000bd0000720c */ /* 0x000fe20003f26270 */
[----:B------:R1:W-:Y:S01]  /*1c5d0*/  @P3 STG.E desc[UR16][R14.64], R25 ;  /* 0x000000190e003986 */ /* 0x0003e2000c101910 */
[-C--:B------:R-:W-:Y:S01]  /*1c5e0*/  ISETP.LT.AND P3, PT, R3, R188.reuse, !P0 ;  /* 0x000000bc0300720c */ /* 0x080fe20004761270 */
[----:B------:R-:W-:Y:S01]  /*1c5f0*/  VIADD R19, R9, UR4 ;  /* 0x0000000409137c36 */ /* 0x000fe20008000000 */
[CC--:B------:R-:W-:Y:S01]  /*1c600*/  ISETP.LT.AND P4, PT, R3.reuse, R188.reuse, !P1 ;  /* 0x000000bc0300720c */ /* 0x0c0fe20004f81270 */
[----:B------:R3:W-:Y:S01]  /*1c610*/  @P6 STG.E desc[UR16][R16.64], R50 ;  /* 0x0000003210006986 */ /* 0x0007e2000c101910 */
[-C--:B------:R-:W-:Y:S01]  /*1c620*/  ISETP.LT.AND P6, PT, R3, R188.reuse, !P5 ;  /* 0x000000bc0300720c */ /* 0x080fe20006fc1270 */
[----:B------:R-:W-:Y:S01]  /*1c630*/  IMAD.WIDE R2, R21, 0x4, R136 ;  /* 0x0000000415027825 */ /* 0x000fe200078e0288 */
[CC--:B------:R-:W-:Y:S02]  /*1c640*/  ISETP.LT.AND P5, PT, R5.reuse, R188.reuse, !P5 ;  /* 0x000000bc0500720c */ /* 0x0c0fe40006fa1270 */
[-C--:B------:R-:W-:Y:S01]  /*1c650*/  ISETP.LT.AND P1, PT, R5, R188.reuse, !P1 ;  /* 0x000000bc0500720c */ /* 0x080fe20004f21270 */
[--C-:B--2---:R-:W-:Y:S01]  /*1c660*/  IMAD.WIDE R10, R19, 0x4, R6.reuse ;  /* 0x00000004130a7825 */ /* 0x104fe200078e0206 */
[----:B------:R-:W-:Y:S01]  /*1c670*/  ISETP.LT.AND P0, PT, R5, R188, !P0 ;  /* 0x000000bc0500720c */ /* 0x000fe20004701270 */
[----:B------:R3:W-:Y:S01]  /*1c680*/  @P2 STG.E desc[UR16][R2.64], R118 ;  /* 0x0000007602002986 */ /* 0x0007e2000c101910 */
[----:B-1----:R-:W-:Y:S01]  /*1c690*/  IADD3 R15, R19, UR4, RZ ;  /* 0x00000004130f7c10 */ /* 0x002fe2000fffe0ff */
[----:B------:R-:W-:-:S04]  /*1c6a0*/  IMAD.WIDE R4, R9, 0x4, R6 ;  /* 0x0000000409047825 */ /* 0x000fc800078e0206 */
[--C-:B------:R-:W-:Y:S01]  /*1c6b0*/  IMAD.WIDE R8, R9, 0x4, R136.reuse ;  /* 0x0000000409087825 */ /* 0x100fe200078e0288 */
[----:B------:R3:W-:Y:S03]  /*1c6c0*/  @P6 STG.E desc[UR16][R4.64], R54 ;  /* 0x0000003604006986 */ /* 0x0007e6000c101910 */
[----:B------:R-:W-:Y:S01]  /*1c6d0*/  IMAD.WIDE R12, R19, 0x4, R136 ;  /* 0x00000004130c7825 */ /* 0x000fe200078e0288 */
[----:B------:R3:W-:Y:S03]  /*1c6e0*/  @P5 STG.E desc[UR16][R8.64], R26 ;  /* 0x0000001a08005986 */ /* 0x0007e6000c101910 */
[C---:B------:R-:W-:Y:S01]  /*1c6f0*/  IMAD.WIDE R6, R15.reuse, 0x4, R6 ;  /* 0x000000040f067825 */ /* 0x040fe200078e0206 */
[----:B------:R3:W-:Y:S03]  /*1c700*/  @P4 STG.E desc[UR16][R10.64], R51 ;  /* 0x000000330a004986 */ /* 0x0007e6000c101910 */
[----:B------:R-:W-:Y:S01]  /*1c710*/  IMAD.WIDE R136, R15, 0x4, R136 ;  /* 0x000000040f887825 */ /* 0x000fe200078e0288 */
[----:B------:R3:W-:Y:S04]  /*1c720*/  @P1 STG.E desc[UR16][R12.64], R119 ;  /* 0x000000770c001986 */ /* 0x0007e8000c101910 */
[----:B------:R3:W-:Y:S01]  /*1c730*/  @P3 STG.E desc[UR16][R6.64], R55 ;  /* 0x0000003706003986 */ /* 0x0007e2000c101910 */
[----:B------:R-:W-:Y:S05]  /*1c740*/  @!P0 EXIT ;  /* 0x000000000000894d */ /* 0x000fea0003800000 */
[----:B------:R-:W-:Y:S01]  /*1c750*/  STG.E desc[UR16][R136.64], R27 ;  /* 0x0000001b88007986 */ /* 0x000fe2000c101910 */
[----:B------:R-:W-:Y:S05]  /*1c760*/  EXIT ;  /* 0x000000000000794d */ /* 0x000fea0003800000 */
.L_x_2:
[----:B------:R-:W-:-:S00]  /*1c770*/  BRA `(.L_x_2) ;  /* 0xfffffffc00fc7947 */ /* 0x000fc0000383ffff */
[----:B------:R-:W-:-:S00]  /*1c780*/  NOP ;  /* 0x0000000000007918 */ /* 0x000fc00000000000 */
[----:B------:R-:W-:-:S00]  /*1c790*/  NOP ;  /* 0x0000000000007918 */ /* 0x000fc00000000000 */
[----:B------:R-:W-:-:S00]  /*1c7a0*/  NOP ;  /* 0x0000000000007918 */ /* 0x000fc00000000000 */
[----:B------:R-:W-:-:S00]  /*1c7b0*/  NOP ;  /* 0x0000000000007918 */ /* 0x000fc00000000000 */
[----:B------:R-:W-:-:S00]  /*1c7c0*/  NOP ;  /* 0x0000000000007918 */ /* 0x000fc00000000000 */
[----:B------:R-:W-:-:S00]  /*1c7d0*/  NOP ;  /* 0x0000000000007918 */ /* 0x000fc00000000000 */
[----:B------:R-:W-:-:S00]  /*1c7e0*/  NOP ;  /* 0x0000000000007918 */ /* 0x000fc00000000000 */
[----:B------:R-:W-:-:S00]  /*1c7f0*/  NOP ;  /* 0x0000000000007918 */ /* 0x000fc00000000000 */
.L_x_3:


//--------------------- .nv.shared.matmul_kernel  --------------------------
	.section	.nv.shared.matmul_kernel,"aw",@nobits
	.sectionflags	@""
	.align	16
	.zero		1024


//--------------------- .nv.shared.reserved.0     --------------------------
	.section	.nv.shared.reserved.0,"aw",@nobits
	.weak		__nv_reservedSMEM_offset_0_alias
	.size		__nv_reservedSMEM_offset_0_alias, 0, 0
	.other		__nv_reservedSMEM_offset_0_alias,@"STO_CUDA_RESERVED_SHARED STV_DEFAULT"
__nv_reservedSMEM_offset_0_alias:
	.zero		0


//--------------------- .nv.constant0.matmul_kernel --------------------------
	.section	.nv.constant0.matmul_kernel,"a",@progbits
	.sectionflags	@""
	.align	4
.nv.constant0.matmul_kernel:
	.zero		608


//--------------------- SYMBOLS --------------------------

	.type		.nv.reservedSmem.offset0,@object
	.size		.nv.reservedSmem.offset0,0x4
